	.target	sm_100a

	.elftype	@"ET_EXEC"


//--------------------- .note.nv.tkinfo           --------------------------
	.section	.note.nv.tkinfo,"",@"SHT_NOTE"
	.sectionflags	@"SHF_NOTE_NV_TKINFO"
	.tkinfo
        /*0018*/ 	.word	0x00000002
        /*0030*/ 	.string	""
        /*0030*/ 	.string	"ptxas"
        /*0030*/ 	.string	"Cuda compilation tools, release 13.0, V13.0.88"
        /*0030*/ 	.string	"Build cuda_13.0.r13.0/compiler.36424714_0"
        /*0030*/ 	.string	"-arch sm_100a -m 64 "



//--------------------- .note.nv.cuinfo           --------------------------
	.section	.note.nv.cuinfo,"",@"SHT_NOTE"
	.sectionflags	@"SHF_NOTE_NV_CUINFO"
        /*0018*/ 	.short	0x0002
        /*001a*/ 	.short	0x0064
        /*001c*/ 	.short	0x0082
	.zero		2


//--------------------- .nv.info                  --------------------------
	.section	.nv.info,"",@"SHT_CUDA_INFO"
	.align	4


	//----- nvinfo : EIATTR_REGCOUNT
	.align		4
        /*0000*/ 	.byte	0x04, 0x2f
        /*0002*/ 	.short	(.L_19 - .L_18)
	.align		4
.L_18:
        /*0004*/ 	.word	index@(_ZN7cutlass13device_kernelINS_4conv6kernel13ConvUniversalINS1_16ConvProblemShapeILNS1_8OperatorE0ELi3EEENS1_10collective14CollectiveConvINS1_47MainloopSm100TmaUmmaWarpSpecializedImplicitGemmILS5_0ELi4ELi3ELi1ELi2EN4cute5tupleIJNSA_1CILi2EEENSC_ILi1EEESE_EEEEENSB_IJNSC_ILi256EEENSC_ILi64EEENSB_IJSI_EEEEEENS_10tfloat32_tESL_NSA_8TiledMMAINSA_8MMA_AtomIJNSA_23SM100_MMA_TF32_2x1SM_SSISL_SL_fLi256ELi64ELNSA_4UMMA5MajorE0ELSQ_0ELNSP_7ScaleInE0ELSR_0EEEEEENSA_6LayoutINSB_IJSE_SE_SE_EEENSB_IJNSC_ILi0EEESW_SW_EEEEENSB_IJNSA_10UnderscoreESZ_SZ_EEEEENS7_6detail27Sm100ImplicitGemmTileTraitsINSA_25SM100_TMA_2SM_LOAD_IM2COLENSA_14ComposedLayoutINSA_7SwizzleILi3ELi4ELi3EEENSA_18smem_ptr_flag_bitsILi32EEENSU_INSB_IJNSC_ILi8EEENSC_ILi32EEEEEENSB_IJS1B_SE_EEEEEEEvEENS13_INSA_18SM100_TMA_2SM_LOADES1F_vEEEENS_8epilogue10collective18CollectiveEpilogueINS1K_23Sm100TmaWarpSpecializedILi4ELi2ELi16ELb1ELb0EEEJNSB_IJNSC_ILi128EEESI_SJ_EEENSB_IJNSU_IS1P_SE_EENSU_INSC_ILi16EEESE_EEEEESL_NSB_IJNSB_IJllllEEESE_SW_EEESL_S1W_NS1K_6fusion15FusionCallbacksIS1O_NS1X_17LinearCombinationISL_fSL_fLNS_15FloatRoundStyleE2EEES1Q_S1U_JEEENSA_5SM1004TMEM4LOAD26SM100_TMEM_LOAD_32dp32b16xENSA_20SM90_TMA_LOAD_IM2COLENS15_INS16_ILi2ELi4ELi3EEES19_NSU_INSB_IJS1A_S1S_EEENSB_IJS1S_SE_EEEEEEENSA_39AutoVectorizingCopyWithAssumedAlignmentILi128EEENSA_21SM90_TMA_STORE_IM2COLES2C_S2E_S2E_EEEvvEEEEvNT_6ParamsE)
        /*0008*/ 	.word	0x00000080


	//----- nvinfo : EIATTR_FRAME_SIZE
	.align		4
.L_19:
        /*000c*/ 	.byte	0x04, 0x11
        /*000e*/ 	.short	(.L_21 - .L_20)
	.align		4
.L_20:
        /*0010*/ 	.word	index@($__internal_2_$__cuda_sm10x_tcgen05_guardrail_trap_unallocated_columns_being_dealloced)
        /*0014*/ 	.word	0x00000008


	//----- nvinfo : EIATTR_FRAME_SIZE
	.align		4
.L_21:
        /*0018*/ 	.byte	0x04, 0x11
        /*001a*/ 	.short	(.L_23 - .L_22)
	.align		4
.L_22:
        /*001c*/ 	.word	index@($__internal_1_$__cuda_sm10x_tcgen05_guardrail_trap_phase_invalid_during_alloc)
        /*0020*/ 	.word	0x00000008


	//----- nvinfo : EIATTR_FRAME_SIZE
	.align		4
.L_23:
        /*0024*/ 	.byte	0x04, 0x11
        /*0026*/ 	.short	(.L_25 - .L_24)
	.align		4
.L_24:
        /*0028*/ 	.word	index@($__internal_0_$__cuda_sm10x_tcgen05_guardrail_trap_col_being_dealloced_not_returned_by_alloc)
        /*002c*/ 	.word	0x00000008


	//----- nvinfo : EIATTR_FRAME_SIZE
	.align		4
.L_25:
        /*0030*/ 	.byte	0x04, 0x11
        /*0032*/ 	.short	(.L_27 - .L_26)
	.align		4
.L_26:
        /*0034*/ 	.word	index@(_ZN7cutlass13device_kernelINS_4conv6kernel13ConvUniversalINS1_16ConvProblemShapeILNS1_8OperatorE0ELi3EEENS1_10collective14CollectiveConvINS1_47MainloopSm100TmaUmmaWarpSpecializedImplicitGemmILS5_0ELi4ELi3ELi1ELi2EN4cute5tupleIJNSA_1CILi2EEENSC_ILi1EEESE_EEEEENSB_IJNSC_ILi256EEENSC_ILi64EEENSB_IJSI_EEEEEENS_10tfloat32_tESL_NSA_8TiledMMAINSA_8MMA_AtomIJNSA_23SM100_MMA_TF32_2x1SM_SSISL_SL_fLi256ELi64ELNSA_4UMMA5MajorE0ELSQ_0ELNSP_7ScaleInE0ELSR_0EEEEEENSA_6LayoutINSB_IJSE_SE_SE_EEENSB_IJNSC_ILi0EEESW_SW_EEEEENSB_IJNSA_10UnderscoreESZ_SZ_EEEEENS7_6detail27Sm100ImplicitGemmTileTraitsINSA_25SM100_TMA_2SM_LOAD_IM2COLENSA_14ComposedLayoutINSA_7SwizzleILi3ELi4ELi3EEENSA_18smem_ptr_flag_bitsILi32EEENSU_INSB_IJNSC_ILi8EEENSC_ILi32EEEEEENSB_IJS1B_SE_EEEEEEEvEENS13_INSA_18SM100_TMA_2SM_LOADES1F_vEEEENS_8epilogue10collective18CollectiveEpilogueINS1K_23Sm100TmaWarpSpecializedILi4ELi2ELi16ELb1ELb0EEEJNSB_IJNSC_ILi128EEESI_SJ_EEENSB_IJNSU_IS1P_SE_EENSU_INSC_ILi16EEESE_EEEEESL_NSB_IJNSB_IJllllEEESE_SW_EEESL_S1W_NS1K_6fusion15FusionCallbacksIS1O_NS1X_17LinearCombinationISL_fSL_fLNS_15FloatRoundStyleE2EEES1Q_S1U_JEEENSA_5SM1004TMEM4LOAD26SM100_TMEM_LOAD_32dp32b16xENSA_20SM90_TMA_LOAD_IM2COLENS15_INS16_ILi2ELi4ELi3EEES19_NSU_INSB_IJS1A_S1S_EEENSB_IJS1S_SE_EEEEEEENSA_39AutoVectorizingCopyWithAssumedAlignmentILi128EEENSA_21SM90_TMA_STORE_IM2COLES2C_S2E_S2E_EEEvvEEEEvNT_6ParamsE)
        /*0038*/ 	.word	0x00000008


	//----- nvinfo : EIATTR_MIN_STACK_SIZE
	.align		4
.L_27:
        /*003c*/ 	.byte	0x04, 0x12
        /*003e*/ 	.short	(.L_29 - .L_28)
	.align		4
.L_28:
        /*0040*/ 	.word	index@(_ZN7cutlass13device_kernelINS_4conv6kernel13ConvUniversalINS1_16ConvProblemShapeILNS1_8OperatorE0ELi3EEENS1_10collective14CollectiveConvINS1_47MainloopSm100TmaUmmaWarpSpecializedImplicitGemmILS5_0ELi4ELi3ELi1ELi2EN4cute5tupleIJNSA_1CILi2EEENSC_ILi1EEESE_EEEEENSB_IJNSC_ILi256EEENSC_ILi64EEENSB_IJSI_EEEEEENS_10tfloat32_tESL_NSA_8TiledMMAINSA_8MMA_AtomIJNSA_23SM100_MMA_TF32_2x1SM_SSISL_SL_fLi256ELi64ELNSA_4UMMA5MajorE0ELSQ_0ELNSP_7ScaleInE0ELSR_0EEEEEENSA_6LayoutINSB_IJSE_SE_SE_EEENSB_IJNSC_ILi0EEESW_SW_EEEEENSB_IJNSA_10UnderscoreESZ_SZ_EEEEENS7_6detail27Sm100ImplicitGemmTileTraitsINSA_25SM100_TMA_2SM_LOAD_IM2COLENSA_14ComposedLayoutINSA_7SwizzleILi3ELi4ELi3EEENSA_18smem_ptr_flag_bitsILi32EEENSU_INSB_IJNSC_ILi8EEENSC_ILi32EEEEEENSB_IJS1B_SE_EEEEEEEvEENS13_INSA_18SM100_TMA_2SM_LOADES1F_vEEEENS_8epilogue10collective18CollectiveEpilogueINS1K_23Sm100TmaWarpSpecializedILi4ELi2ELi16ELb1ELb0EEEJNSB_IJNSC_ILi128EEESI_SJ_EEENSB_IJNSU_IS1P_SE_EENSU_INSC_ILi16EEESE_EEEEESL_NSB_IJNSB_IJllllEEESE_SW_EEESL_S1W_NS1K_6fusion15FusionCallbacksIS1O_NS1X_17LinearCombinationISL_fSL_fLNS_15FloatRoundStyleE2EEES1Q_S1U_JEEENSA_5SM1004TMEM4LOAD26SM100_TMEM_LOAD_32dp32b16xENSA_20SM90_TMA_LOAD_IM2COLENS15_INS16_ILi2ELi4ELi3EEES19_NSU_INSB_IJS1A_S1S_EEENSB_IJS1S_SE_EEEEEEENSA_39AutoVectorizingCopyWithAssumedAlignmentILi128EEENSA_21SM90_TMA_STORE_IM2COLES2C_S2E_S2E_EEEvvEEEEvNT_6ParamsE)
        /*0044*/ 	.word	0x00000008
.L_29:


//--------------------- .nv.compat                --------------------------
	.section	.nv.compat,"",@"SHT_CUDA_COMPAT_INFO"
	.align	4
        /*0000*/ 	.byte	0x02, 0x09, 0x01, 0x00, 0x02, 0x02, 0x02, 0x00, 0x02, 0x05, 0x05, 0x00, 0x03, 0x07, 0x01, 0x01
        /*0010*/ 	.byte	0x02, 0x03, 0x01, 0x00, 0x02, 0x06, 0x01, 0x00, 0x04, 0x0b, 0x08, 0x00, 0x09, 0x00, 0x00, 0x00
        /*0020*/ 	.byte	0x00, 0x00, 0x00, 0x00


//--------------------- .nv.info._ZN7cutlass13device_kernelINS_4conv6kernel13ConvUniversalINS1_16ConvProblemShapeILNS1_8OperatorE0ELi3EEENS1_10collective14CollectiveConvINS1_47MainloopSm100TmaUmmaWarpSpecializedImplicitGemmILS5_0ELi4ELi3ELi1ELi2EN4cute5tupleIJNSA_1CILi2EEENSC_ILi1EEESE_EEEEENSB_IJNSC_ILi256EEENSC_ILi64EEENSB_IJSI_EEEEEENS_10tfloat32_tESL_NSA_8TiledMMAINSA_8MMA_AtomIJNSA_23SM100_MMA_TF32_2x1SM_SSISL_SL_fLi256ELi64ELNSA_4UMMA5MajorE0ELSQ_0ELNSP_7ScaleInE0ELSR_0EEEEEENSA_6LayoutINSB_IJSE_SE_SE_EEENSB_IJNSC_ILi0EEESW_SW_EEEEENSB_IJNSA_10UnderscoreESZ_SZ_EEEEENS7_6detail27Sm100ImplicitGemmTileTraitsINSA_25SM100_TMA_2SM_LOAD_IM2COLENSA_14ComposedLayoutINSA_7SwizzleILi3ELi4ELi3EEENSA_18smem_ptr_flag_bitsILi32EEENSU_INSB_IJNSC_ILi8EEENSC_ILi32EEEEEENSB_IJS1B_SE_EEEEEEEvEENS13_INSA_18SM100_TMA_2SM_LOADES1F_vEEEENS_8epilogue10collective18CollectiveEpilogueINS1K_23Sm100TmaWarpSpecializedILi4ELi2ELi16ELb1ELb0EEEJNSB_IJNSC_ILi128EEESI_SJ_EEENSB_IJNSU_IS1P_SE_EENSU_INSC_ILi16EEESE_EEEEESL_NSB_IJNSB_IJllllEEESE_SW_EEESL_S1W_NS1K_6fusion15FusionCallbacksIS1O_NS1X_17LinearCombinationISL_fSL_fLNS_15FloatRoundStyleE2EEES1Q_S1U_JEEENSA_5SM1004TMEM4LOAD26SM100_TMEM_LOAD_32dp32b16xENSA_20SM90_TMA_LOAD_IM2COLENS15_INS16_ILi2ELi4ELi3EEES19_NSU_INSB_IJS1A_S1S_EEENSB_IJS1S_SE_EEEEEEENSA_39AutoVectorizingCopyWithAssumedAlignmentILi128EEENSA_21SM90_TMA_STORE_IM2COLES2C_S2E_S2E_EEEvvEEEEvNT_6ParamsE --------------------------
	.section	.nv.info._ZN7cutlass13device_kernelINS_4conv6kernel13ConvUniversalINS1_16ConvProblemShapeILNS1_8OperatorE0ELi3EEENS1_10collective14CollectiveConvINS1_47MainloopSm100TmaUmmaWarpSpecializedImplicitGemmILS5_0ELi4ELi3ELi1ELi2EN4cute5tupleIJNSA_1CILi2EEENSC_ILi1EEESE_EEEEENSB_IJNSC_ILi256EEENSC_ILi64EEENSB_IJSI_EEEEEENS_10tfloat32_tESL_NSA_8TiledMMAINSA_8MMA_AtomIJNSA_23SM100_MMA_TF32_2x1SM_SSISL_SL_fLi256ELi64ELNSA_4UMMA5MajorE0ELSQ_0ELNSP_7ScaleInE0ELSR_0EEEEEENSA_6LayoutINSB_IJSE_SE_SE_EEENSB_IJNSC_ILi0EEESW_SW_EEEEENSB_IJNSA_10UnderscoreESZ_SZ_EEEEENS7_6detail27Sm100ImplicitGemmTileTraitsINSA_25SM100_TMA_2SM_LOAD_IM2COLENSA_14ComposedLayoutINSA_7SwizzleILi3ELi4ELi3EEENSA_18smem_ptr_flag_bitsILi32EEENSU_INSB_IJNSC_ILi8EEENSC_ILi32EEEEEENSB_IJS1B_SE_EEEEEEEvEENS13_INSA_18SM100_TMA_2SM_LOADES1F_vEEEENS_8epilogue10collective18CollectiveEpilogueINS1K_23Sm100TmaWarpSpecializedILi4ELi2ELi16ELb1ELb0EEEJNSB_IJNSC_ILi128EEESI_SJ_EEENSB_IJNSU_IS1P_SE_EENSU_INSC_ILi16EEESE_EEEEESL_NSB_IJNSB_IJllllEEESE_SW_EEESL_S1W_NS1K_6fusion15FusionCallbacksIS1O_NS1X_17LinearCombinationISL_fSL_fLNS_15FloatRoundStyleE2EEES1Q_S1U_JEEENSA_5SM1004TMEM4LOAD26SM100_TMEM_LOAD_32dp32b16xENSA_20SM90_TMA_LOAD_IM2COLENS15_INS16_ILi2ELi4ELi3EEES19_NSU_INSB_IJS1A_S1S_EEENSB_IJS1S_SE_EEEEEEENSA_39AutoVectorizingCopyWithAssumedAlignmentILi128EEENSA_21SM90_TMA_STORE_IM2COLES2C_S2E_S2E_EEEvvEEEEvNT_6ParamsE,"",@"SHT_CUDA_INFO"
	.sectionflags	@""
	.align	4


	//----- nvinfo : EIATTR_CUDA_API_VERSION
	.align		4
        /*0000*/ 	.byte	0x04, 0x37
        /*0002*/ 	.short	(.L_31 - .L_30)
.L_30:
        /*0004*/ 	.word	0x00000082


	//----- nvinfo : EIATTR_KPARAM_INFO
	.align		4
.L_31:
        /*0008*/ 	.byte	0x04, 0x17
        /*000a*/ 	.short	(.L_33 - .L_32)
.L_32:
        /*000c*/ 	.word	0x00000000
        /*0010*/ 	.short	0x0000
        /*0012*/ 	.short	0x0000
        /*0014*/ 	.byte	0x00, 0xf0, 0x01, 0x24


	//----- nvinfo : EIATTR_AT_ENTRY_FRAGMENTS
	.align		4
.L_33:
        /*0018*/ 	.byte	0x04, 0x4f
        /*001a*/ 	.short	(.L_35 - .L_34)


	//   ....[0]....
.L_34:
        /*001c*/ 	.word	0x00000007


	//----- nvinfo : EIATTR_RESERVED_SMEM_USED
	.align		4
.L_35:
        /*0020*/ 	.byte	0x01, 0x41
	.zero		2


	//----- nvinfo : EIATTR_SPARSE_MMA_MASK
	.align		4
        /*0024*/ 	.byte	0x03, 0x50
        /*0026*/ 	.short	0x0000


	//----- nvinfo : EIATTR_TCGEN05_2CTA_USED
	.align		4
        /*0028*/ 	.byte	0x01, 0x52
	.zero		2


	//----- nvinfo : EIATTR_MAXREG_COUNT
	.align		4
        /*002c*/ 	.byte	0x03, 0x1b
        /*002e*/ 	.short	0x00ff


	//----- nvinfo : EIATTR_NUM_BARRIERS
	.align		4
        /*0030*/ 	.byte	0x02, 0x4c
        /*0032*/ 	.byte	0x07
	.zero		1


	//----- nvinfo : EIATTR_EXTERNS
	.align		4
        /*0034*/ 	.byte	0x04, 0x0f
        /*0036*/ 	.short	(.L_37 - .L_36)


	//   ....[0]....
	.align		4
.L_36:
        /*0038*/ 	.word	index@(__assertfail)


	//----- nvinfo : EIATTR_MERCURY_ISA_VERSION
	.align		4
.L_37:
        /*003c*/ 	.byte	0x03, 0x5f
        /*003e*/ 	.short	0x0101


	//----- nvinfo : EIATTR_INT_WARP_WIDE_INSTR_OFFSETS
	.align		4
        /*0040*/ 	.byte	0x04, 0x31
        /*0042*/ 	.short	(.L_39 - .L_38)


	//   ....[0]....
.L_38:
        /*0044*/ 	.word	0x00000cf0


	//   ....[1]....
        /*0048*/ 	.word	0x00000d80


	//   ....[2]....
        /*004c*/ 	.word	0x0000a760


	//   ....[3]....
        /*0050*/ 	.word	0x0000a770


	//   ....[4]....
        /*0054*/ 	.word	0x0000a7b0


	//   ....[5]....
        /*0058*/ 	.word	0x0000b320


	//   ....[6]....
        /*005c*/ 	.word	0x0000b4d0


	//   ....[7]....
        /*0060*/ 	.word	0x0000b4f0


	//   ....[8]....
        /*0064*/ 	.word	0x0000b6a0


	//   ....[9]....
        /*0068*/ 	.word	0x0000b6c0


	//   ....[10]....
        /*006c*/ 	.word	0x0000b930


	//   ....[11]....
        /*0070*/ 	.word	0x0000b9a0


	//----- nvinfo : EIATTR_COOP_GROUP_MASK_REGIDS
	.align		4
.L_39:
        /*0074*/ 	.byte	0x04, 0x29
        /*0076*/ 	.short	(.L_41 - .L_40)


	//   ....[0]....
.L_40:
        /*0078*/ 	.word	0xffffffff


	//   ....[1]....
        /*007c*/ 	.word	0xffffffff


	//   ....[2]....
        /*0080*/ 	.word	0xffffffff


	//   ....[3]....
        /*0084*/ 	.word	0xffffffff


	//   ....[4]....
        /*0088*/ 	.word	0xffffffff


	//   ....[5]....
        /*008c*/ 	.word	0xffffffff


	//   ....[6]....
        /*0090*/ 	.word	0xffffffff


	//   ....[7]....
        /*0094*/ 	.word	0xffffffff


	//   ....[8]....
        /*0098*/ 	.word	0xffffffff


	//   ....[9]....
        /*009c*/ 	.word	0xffffffff


	//   ....[10]....
        /*00a0*/ 	.word	0xffffffff


	//   ....[11]....
        /*00a4*/ 	.word	0xffffffff


	//   ....[12]....
        /*00a8*/ 	.word	0xffffffff


	//----- nvinfo : EIATTR_COOP_GROUP_INSTR_OFFSETS
	.align		4
.L_41:
        /*00ac*/ 	.byte	0x04, 0x28
        /*00ae*/ 	.short	(.L_43 - .L_42)


	//   ....[0]....
.L_42:
        /*00b0*/ 	.word	0x000000c0


	//   ....[1]....
        /*00b4*/ 	.word	0x000005a0


	//   ....[2]....
        /*00b8*/ 	.word	0x00000710


	//   ....[3]....
        /*00bc*/ 	.word	0x000008b0


	//   ....[4]....
        /*00c0*/ 	.word	0x000009b0


	//   ....[5]....
        /*00c4*/ 	.word	0x00000b20


	//   ....[6]....
        /*00c8*/ 	.word	0x00000df0


	//   ....[7]....
        /*00cc*/ 	.word	0x00008560


	//   ....[8]....
        /*00d0*/ 	.word	0x00009040


	//   ....[9]....
        /*00d4*/ 	.word	0x000094e0


	//   ....[10]....
        /*00d8*/ 	.word	0x00009510


	//   ....[11]....
        /*00dc*/ 	.word	0x0000a640


	//   ....[12]....
        /*00e0*/ 	.word	0x0000a880


	//----- nvinfo : EIATTR_VRC_CTA_INIT_COUNT
	.align		4
.L_43:
        /*00e4*/ 	.byte	0x02, 0x4a
        /*00e6*/ 	.byte	0x80
	.zero		1


	//----- nvinfo : EIATTR_SYSCALL_OFFSETS
	.align		4
        /*00e8*/ 	.byte	0x04, 0x46
        /*00ea*/ 	.short	(.L_45 - .L_44)


	//   ....[0]....
.L_44:
        /*00ec*/ 	.word	0x0000c4d0


	//   ....[1]....
        /*00f0*/ 	.word	0x0000c590


	//   ....[2]....
        /*00f4*/ 	.word	0x0000cde0


	//   ....[3]....
        /*00f8*/ 	.word	0x0000d750


	//   ....[4]....
        /*00fc*/ 	.word	0x0000e0b0


	//   ....[5]....
        /*0100*/ 	.word	0x0000ea10


	//----- nvinfo : EIATTR_MBARRIER_INSTR_OFFSETS
	.align		4
.L_45:
        /*0104*/ 	.byte	0x04, 0x39
        /*0106*/ 	.short	(.L_47 - .L_46)


	//   ....[0]....
.L_46:
        /*0108*/ 	.word	0x00000680
        /*010c*/ 	.word	0x000000ff
        /*0110*/ 	.word	0x00000000
        /*0114*/ 	.short	0x0100
        /*0116*/ 	.byte	0x05
	.zero		1


	//   ....[1]....
        /*0118*/ 	.word	0x00000690
        /*011c*/ 	.word	0x000000ff
        /*0120*/ 	.word	0x00000020
        /*0124*/ 	.short	0x0100
        /*0126*/ 	.byte	0x05
	.zero		1


	//   ....[2]....
        /*0128*/ 	.word	0x000006a0
        /*012c*/ 	.word	0x000000ff
        /*0130*/ 	.word	0x00000008
        /*0134*/ 	.short	0x0100
        /*0136*/ 	.byte	0x05
	.zero		1


	//   ....[3]....
        /*0138*/ 	.word	0x000006b0
        /*013c*/ 	.word	0x000000ff
        /*0140*/ 	.word	0x00000028
        /*0144*/ 	.short	0x0100
        /*0146*/ 	.byte	0x05
	.zero		1


	//   ....[4]....
        /*0148*/ 	.word	0x000006c0
        /*014c*/ 	.word	0x000000ff
        /*0150*/ 	.word	0x00000010
        /*0154*/ 	.short	0x0100
        /*0156*/ 	.byte	0x05
	.zero		1


	//   ....[5]....
        /*0158*/ 	.word	0x000006d0
        /*015c*/ 	.word	0x000000ff
        /*0160*/ 	.word	0x00000030
        /*0164*/ 	.short	0x0100
        /*0166*/ 	.byte	0x05
	.zero		1


	//   ....[6]....
        /*0168*/ 	.word	0x000006e0
        /*016c*/ 	.word	0x000000ff
        /*0170*/ 	.word	0x00000018
        /*0174*/ 	.short	0x0100
        /*0176*/ 	.byte	0x05
	.zero		1


	//   ....[7]....
        /*0178*/ 	.word	0x000006f0
        /*017c*/ 	.word	0x000000ff
        /*0180*/ 	.word	0x00000038
        /*0184*/ 	.short	0x0100
        /*0186*/ 	.byte	0x05
	.zero		1


	//   ....[8]....
        /*0188*/ 	.word	0x00000820
        /*018c*/ 	.word	0x000000ff
        /*0190*/ 	.word	0x00000040
        /*0194*/ 	.short	0x0100
        /*0196*/ 	.byte	0x05
	.zero		1


	//   ....[9]....
        /*0198*/ 	.word	0x00000830
        /*019c*/ 	.word	0x000000ff
        /*01a0*/ 	.word	0x00000060
        /*01a4*/ 	.short	0x0100
        /*01a6*/ 	.byte	0x05
	.zero		1


	//   ....[10]....
        /*01a8*/ 	.word	0x00000840
        /*01ac*/ 	.word	0x000000ff
        /*01b0*/ 	.word	0x00000048
        /*01b4*/ 	.short	0x0100
        /*01b6*/ 	.byte	0x05
	.zero		1


	//   ....[11]....
        /*01b8*/ 	.word	0x00000850
        /*01bc*/ 	.word	0x000000ff
        /*01c0*/ 	.word	0x00000068
        /*01c4*/ 	.short	0x0100
        /*01c6*/ 	.byte	0x05
	.zero		1


	//   ....[12]....
        /*01c8*/ 	.word	0x00000860
        /*01cc*/ 	.word	0x000000ff
        /*01d0*/ 	.word	0x00000050
        /*01d4*/ 	.short	0x0100
        /*01d6*/ 	.byte	0x05
	.zero		1


	//   ....[13]....
        /*01d8*/ 	.word	0x00000870
        /*01dc*/ 	.word	0x000000ff
        /*01e0*/ 	.word	0x00000070
        /*01e4*/ 	.short	0x0100
        /*01e6*/ 	.byte	0x05
	.zero		1


	//   ....[14]....
        /*01e8*/ 	.word	0x00000880
        /*01ec*/ 	.word	0x000000ff
        /*01f0*/ 	.word	0x00000058
        /*01f4*/ 	.short	0x0100
        /*01f6*/ 	.byte	0x05
	.zero		1


	//   ....[15]....
        /*01f8*/ 	.word	0x00000890
        /*01fc*/ 	.word	0x000000ff
        /*0200*/ 	.word	0x00000078
        /*0204*/ 	.short	0x0100
        /*0206*/ 	.byte	0x05
	.zero		1


	//   ....[16]....
        /*0208*/ 	.word	0x00000980
        /*020c*/ 	.word	0x000000ff
        /*0210*/ 	.word	0x00000080
        /*0214*/ 	.short	0x0100
        /*0216*/ 	.byte	0x05
	.zero		1


	//   ....[17]....
        /*0218*/ 	.word	0x00000990
        /*021c*/ 	.word	0x000000ff
        /*0220*/ 	.word	0x00000088
        /*0224*/ 	.short	0x0100
        /*0226*/ 	.byte	0x05
	.zero		1


	//   ....[18]....
        /*0228*/ 	.word	0x00000af0
        /*022c*/ 	.word	0x000000ff
        /*0230*/ 	.word	0x00000090
        /*0234*/ 	.short	0x0100
        /*0236*/ 	.byte	0x05
	.zero		1


	//   ....[19]....
        /*0238*/ 	.word	0x00000b00
        /*023c*/ 	.word	0x000000ff
        /*0240*/ 	.word	0x00000098
        /*0244*/ 	.short	0x0100
        /*0246*/ 	.byte	0x05
	.zero		1


	//   ....[20]....
        /*0248*/ 	.word	0x00000c90
        /*024c*/ 	.word	0x000000ff
        /*0250*/ 	.word	0x000000a0
        /*0254*/ 	.short	0x0100
        /*0256*/ 	.byte	0x05
	.zero		1


	//   ....[21]....
        /*0258*/ 	.word	0x00000ca0
        /*025c*/ 	.word	0x000000ff
        /*0260*/ 	.word	0x000000b0
        /*0264*/ 	.short	0x0100
        /*0266*/ 	.byte	0x05
	.zero		1


	//   ....[22]....
        /*0268*/ 	.word	0x00000cb0
        /*026c*/ 	.word	0x000000ff
        /*0270*/ 	.word	0x000000a8
        /*0274*/ 	.short	0x0100
        /*0276*/ 	.byte	0x05
	.zero		1


	//   ....[23]....
        /*0278*/ 	.word	0x00000cc0
        /*027c*/ 	.word	0x000000ff
        /*0280*/ 	.word	0x000000b8
        /*0284*/ 	.short	0x0100
        /*0286*/ 	.byte	0x05
	.zero		1


	//   ....[24]....
        /*0288*/ 	.word	0x00000da0
        /*028c*/ 	.word	0x000000ff
        /*0290*/ 	.word	0x000000c0
        /*0294*/ 	.short	0x0100
        /*0296*/ 	.byte	0x05
	.zero		1


	//   ....[25]....
        /*0298*/ 	.word	0x00001830
        /*029c*/ 	.word	0x00000003
        /*02a0*/ 	.word	0x00000020
        /*02a4*/ 	.short	0x010a
        /*02a6*/ 	.byte	0xff
	.zero		1


	//   ....[26]....
        /*02a8*/ 	.word	0x000035a0
        /*02ac*/ 	.word	0x0000001b
        /*02b0*/ 	.word	0x00000020
        /*02b4*/ 	.short	0x010a
        /*02b6*/ 	.byte	0xff
	.zero		1


	//   ....[27]....
        /*02b8*/ 	.word	0x00003970
        /*02bc*/ 	.word	0x00000062
        /*02c0*/ 	.word	0x00000020
        /*02c4*/ 	.short	0x010a
        /*02c6*/ 	.byte	0xff
	.zero		1


	//   ....[28]....
        /*02c8*/ 	.word	0x00004ef0
        /*02cc*/ 	.word	0x00000004
        /*02d0*/ 	.word	0x00000088
        /*02d4*/ 	.short	0x0101
        /*02d6*/ 	.byte	0xff
	.zero		1


	//   ....[29]....
        /*02d8*/ 	.word	0x00004f00
        /*02dc*/ 	.word	0x00000003
        /*02e0*/ 	.word	0x00000020
        /*02e4*/ 	.short	0x010a
        /*02e6*/ 	.byte	0xff
	.zero		1


	//   ....[30]....
        /*02e8*/ 	.word	0x00006c40
        /*02ec*/ 	.word	0x0000001b
        /*02f0*/ 	.word	0x00000020
        /*02f4*/ 	.short	0x010a
        /*02f6*/ 	.byte	0xff
	.zero		1


	//   ....[31]....
        /*02f8*/ 	.word	0x000071c0
        /*02fc*/ 	.word	0x00000061
        /*0300*/ 	.word	0x00000020
        /*0304*/ 	.short	0x010a
        /*0306*/ 	.byte	0xff
	.zero		1


	//   ....[32]....
        /*0308*/ 	.word	0x00008570
        /*030c*/ 	.word	0x00000004
        /*0310*/ 	.word	0x00000090
        /*0314*/ 	.short	0x010a
        /*0316*/ 	.byte	0xff
	.zero		1


	//   ....[33]....
        /*0318*/ 	.word	0x00008650
        /*031c*/ 	.word	0x00000002
        /*0320*/ 	.word	0x00000000
        /*0324*/ 	.short	0x0101
        /*0326*/ 	.byte	0xff
	.zero		1


	//   ....[34]....
        /*0328*/ 	.word	0x00008b40
        /*032c*/ 	.word	0x00000003
        /*0330*/ 	.word	0x00000000
        /*0334*/ 	.short	0x010a
        /*0336*/ 	.byte	0xff
	.zero		1


	//   ....[35]....
        /*0338*/ 	.word	0x00008bb0
        /*033c*/ 	.word	0x00000002
        /*0340*/ 	.word	0x00000000
        /*0344*/ 	.short	0x010a
        /*0346*/ 	.byte	0xff
	.zero		1


	//   ....[36]....
        /*0348*/ 	.word	0x00008c40
        /*034c*/ 	.word	0x00000000
        /*0350*/ 	.word	0x00000000
        /*0354*/ 	.short	0x010a
        /*0356*/ 	.byte	0xff
	.zero		1


	//   ....[37]....
        /*0358*/ 	.word	0x00008cd0
        /*035c*/ 	.word	0x00000007
        /*0360*/ 	.word	0x00000000
        /*0364*/ 	.short	0x010a
        /*0366*/ 	.byte	0xff
	.zero		1


	//   ....[38]....
        /*0368*/ 	.word	0x00008e20
        /*036c*/ 	.word	0x000000ff
        /*0370*/ 	.word	0x00000098
        /*0374*/ 	.short	0x010a
        /*0376*/ 	.byte	0x06
	.zero		1


	//   ....[39]....
        /*0378*/ 	.word	0x00008ec0
        /*037c*/ 	.word	0x000000ff
        /*0380*/ 	.word	0x00000090
        /*0384*/ 	.short	0x010a
        /*0386*/ 	.byte	0x06
	.zero		1


	//   ....[40]....
        /*0388*/ 	.word	0x00008f60
        /*038c*/ 	.word	0x00000002
        /*0390*/ 	.word	0x00000000
        /*0394*/ 	.short	0x0101
        /*0396*/ 	.byte	0xff
	.zero		1


	//   ....[41]....
        /*0398*/ 	.word	0x00008fa0
        /*039c*/ 	.word	0x000000ff
        /*03a0*/ 	.word	0x00000098
        /*03a4*/ 	.short	0x0106
        /*03a6*/ 	.byte	0x06
	.zero		1


	//   ....[42]....
        /*03a8*/ 	.word	0x00008fd0
        /*03ac*/ 	.word	0x00000000
        /*03b0*/ 	.word	0x00000098
        /*03b4*/ 	.short	0x010a
        /*03b6*/ 	.byte	0xff
	.zero		1


	//   ....[43]....
        /*03b8*/ 	.word	0x00009200
        /*03bc*/ 	.word	0x00000000
        /*03c0*/ 	.word	0x00000008
        /*03c4*/ 	.short	0x010a
        /*03c6*/ 	.byte	0xff
	.zero		1


	//   ....[44]....
        /*03c8*/ 	.word	0x00009220
        /*03cc*/ 	.word	0x00000000
        /*03d0*/ 	.word	0x00000008
        /*03d4*/ 	.short	0x010a
        /*03d6*/ 	.byte	0xff
	.zero		1


	//   ....[45]....
        /*03d8*/ 	.word	0x00009390
        /*03dc*/ 	.word	0x00000000
        /*03e0*/ 	.word	0x00000008
        /*03e4*/ 	.short	0x010a
        /*03e6*/ 	.byte	0xff
	.zero		1


	//   ....[46]....
        /*03e8*/ 	.word	0x000093b0
        /*03ec*/ 	.word	0x00000000
        /*03f0*/ 	.word	0x00000008
        /*03f4*/ 	.short	0x010a
        /*03f6*/ 	.byte	0xff
	.zero		1


	//   ....[47]....
        /*03f8*/ 	.word	0x00009470
        /*03fc*/ 	.word	0x00000005
        /*0400*/ 	.word	0x00000000
        /*0404*/ 	.short	0x0101
        /*0406*/ 	.byte	0xff
	.zero		1


	//   ....[48]....
        /*0408*/ 	.word	0x00009830
        /*040c*/ 	.word	0x00000000
        /*0410*/ 	.word	0x00000090
        /*0414*/ 	.short	0x010a
        /*0416*/ 	.byte	0xff
	.zero		1


	//   ....[49]....
        /*0418*/ 	.word	0x00009900
        /*041c*/ 	.word	0x00000012
        /*0420*/ 	.word	0x00000000
        /*0424*/ 	.short	0x0101
        /*0426*/ 	.byte	0xff
	.zero		1


	//   ....[50]....
        /*0428*/ 	.word	0x00009940
        /*042c*/ 	.word	0x00000014
        /*0430*/ 	.word	0x000000b0
        /*0434*/ 	.short	0x010a
        /*0436*/ 	.byte	0xff
	.zero		1


	//   ....[51]....
        /*0438*/ 	.word	0x000099d0
        /*043c*/ 	.word	0x00000005
        /*0440*/ 	.word	0x00000000
        /*0444*/ 	.short	0x010a
        /*0446*/ 	.byte	0xff
	.zero		1


	//   ....[52]....
        /*0448*/ 	.word	0x00009a90
        /*044c*/ 	.word	0x00000012
        /*0450*/ 	.word	0x00000000
        /*0454*/ 	.short	0x010a
        /*0456*/ 	.byte	0xff
	.zero		1


	//   ....[53]....
        /*0458*/ 	.word	0x00009bd0
        /*045c*/ 	.word	0x00000005
        /*0460*/ 	.word	0x00000000
        /*0464*/ 	.short	0x010a
        /*0466*/ 	.byte	0xff
	.zero		1


	//   ....[54]....
        /*0468*/ 	.word	0x0000a4b0
        /*046c*/ 	.word	0x00000004
        /*0470*/ 	.word	0x00000000
        /*0474*/ 	.short	0x010a
        /*0476*/ 	.byte	0xff
	.zero		1


	//   ....[55]....
        /*0478*/ 	.word	0x0000a520
        /*047c*/ 	.word	0x00000009
        /*0480*/ 	.word	0x00000000
        /*0484*/ 	.short	0x010a
        /*0486*/ 	.byte	0xff
	.zero		1


	//   ....[56]....
        /*0488*/ 	.word	0x0000a560
        /*048c*/ 	.word	0x00000009
        /*0490*/ 	.word	0x00000000
        /*0494*/ 	.short	0x010a
        /*0496*/ 	.byte	0xff
	.zero		1


	//   ....[57]....
        /*0498*/ 	.word	0x0000a5d0
        /*049c*/ 	.word	0x00000004
        /*04a0*/ 	.word	0x00000000
        /*04a4*/ 	.short	0x0101
        /*04a6*/ 	.byte	0xff
	.zero		1


	//   ....[58]....
        /*04a8*/ 	.word	0x0000a600
        /*04ac*/ 	.word	0x00000000
        /*04b0*/ 	.word	0x000000c0
        /*04b4*/ 	.short	0x010a
        /*04b6*/ 	.byte	0xff
	.zero		1


	//   ....[59]....
        /*04b8*/ 	.word	0x0000a630
        /*04bc*/ 	.word	0x00000005
        /*04c0*/ 	.word	0x00000000
        /*04c4*/ 	.short	0x0101
        /*04c6*/ 	.byte	0xff
	.zero		1


	//   ....[60]....
        /*04c8*/ 	.word	0x0000ab40
        /*04cc*/ 	.word	0x0000001b
        /*04d0*/ 	.word	0x00000090
        /*04d4*/ 	.short	0x010a
        /*04d6*/ 	.byte	0xff
	.zero		1


	//   ....[61]....
        /*04d8*/ 	.word	0x0000ac00
        /*04dc*/ 	.word	0x00000000
        /*04e0*/ 	.word	0x00000000
        /*04e4*/ 	.short	0x0101
        /*04e6*/ 	.byte	0xff
	.zero		1


	//   ....[62]....
        /*04e8*/ 	.word	0x0000af20
        /*04ec*/ 	.word	0x0000001b
        /*04f0*/ 	.word	0x00000088
        /*04f4*/ 	.short	0x010a
        /*04f6*/ 	.byte	0xff
	.zero		1


	//   ....[63]....
        /*04f8*/ 	.word	0x0000b100
        /*04fc*/ 	.word	0x0000001b
        /*0500*/ 	.word	0x00000060
        /*0504*/ 	.short	0x010a
        /*0506*/ 	.byte	0xff
	.zero		1


	//   ....[64]....
        /*0508*/ 	.word	0x0000b460
        /*050c*/ 	.word	0x0000001b
        /*0510*/ 	.word	0x00000040
        /*0514*/ 	.short	0x010b
        /*0516*/ 	.byte	0xff
	.zero		1


	//   ....[65]....
        /*0518*/ 	.word	0x0000b470
        /*051c*/ 	.word	0x00000003
        /*0520*/ 	.word	0x00000000
        /*0524*/ 	.short	0x0101
        /*0526*/ 	.byte	0xff
	.zero		1


	//   ....[66]....
        /*0528*/ 	.word	0x0000b480
        /*052c*/ 	.word	0x0000001b
        /*0530*/ 	.word	0x00000068
        /*0534*/ 	.short	0x010a
        /*0536*/ 	.byte	0xff
	.zero		1


	//   ....[67]....
        /*0538*/ 	.word	0x0000b640
        /*053c*/ 	.word	0x0000001b
        /*0540*/ 	.word	0x00000048
        /*0544*/ 	.short	0x010b
        /*0546*/ 	.byte	0xff
	.zero		1


	//   ....[68]....
        /*0548*/ 	.word	0x0000b650
        /*054c*/ 	.word	0x00000003
        /*0550*/ 	.word	0x00000000
        /*0554*/ 	.short	0x0101
        /*0556*/ 	.byte	0xff
	.zero		1


	//   ....[69]....
        /*0558*/ 	.word	0x0000b660
        /*055c*/ 	.word	0x0000001b
        /*0560*/ 	.word	0x00000070
        /*0564*/ 	.short	0x010a
        /*0566*/ 	.byte	0xff
	.zero		1


	//   ....[70]....
        /*0568*/ 	.word	0x0000b810
        /*056c*/ 	.word	0x0000001b
        /*0570*/ 	.word	0x00000050
        /*0574*/ 	.short	0x010b
        /*0576*/ 	.byte	0xff
	.zero		1


	//   ....[71]....
        /*0578*/ 	.word	0x0000b890
        /*057c*/ 	.word	0x00000013
        /*0580*/ 	.word	0x00000000
        /*0584*/ 	.short	0x0101
        /*0586*/ 	.byte	0xff
	.zero		1


	//   ....[72]....
        /*0588*/ 	.word	0x0000b8c0
        /*058c*/ 	.word	0x0000001b
        /*0590*/ 	.word	0x00000078
        /*0594*/ 	.short	0x010a
        /*0596*/ 	.byte	0xff
	.zero		1


	//   ....[73]....
        /*0598*/ 	.word	0x0000bad0
        /*059c*/ 	.word	0x0000001b
        /*05a0*/ 	.word	0x00000058
        /*05a4*/ 	.short	0x010b
        /*05a6*/ 	.byte	0xff
	.zero		1


	//   ....[74]....
        /*05a8*/ 	.word	0x0000bae0
        /*05ac*/ 	.word	0x0000002a
        /*05b0*/ 	.word	0x00000000
        /*05b4*/ 	.short	0x0101
        /*05b6*/ 	.byte	0xff
	.zero		1


	//   ....[75]....
        /*05b8*/ 	.word	0x0000bb10
        /*05bc*/ 	.word	0x0000001b
        /*05c0*/ 	.word	0x00000060
        /*05c4*/ 	.short	0x010a
        /*05c6*/ 	.byte	0xff
	.zero		1


	//   ....[76]....
        /*05c8*/ 	.word	0x0000bb30
        /*05cc*/ 	.word	0x0000001b
        /*05d0*/ 	.word	0x00000068
        /*05d4*/ 	.short	0x010a
        /*05d6*/ 	.byte	0xff
	.zero		1


	//   ....[77]....
        /*05d8*/ 	.word	0x0000bb50
        /*05dc*/ 	.word	0x0000001b
        /*05e0*/ 	.word	0x00000070
        /*05e4*/ 	.short	0x010a
        /*05e6*/ 	.byte	0xff
	.zero		1


	//   ....[78]....
        /*05e8*/ 	.word	0x0000bb80
        /*05ec*/ 	.word	0x0000001b
        /*05f0*/ 	.word	0x00000078
        /*05f4*/ 	.short	0x010a
        /*05f6*/ 	.byte	0xff
	.zero		1


	//   ....[79]....
        /*05f8*/ 	.word	0x0000bef0
        /*05fc*/ 	.word	0x0000005d
        /*0600*/ 	.word	0x00000090
        /*0604*/ 	.short	0x010a
        /*0606*/ 	.byte	0xff
	.zero		1


	//   ....[80]....
        /*0608*/ 	.word	0x0000bff0
        /*060c*/ 	.word	0x00000002
        /*0610*/ 	.word	0x00000000
        /*0614*/ 	.short	0x0101
        /*0616*/ 	.byte	0xff
	.zero		1


	//   ....[81]....
        /*0618*/ 	.word	0x0000ca00
        /*061c*/ 	.word	0x0000005d
        /*0620*/ 	.word	0x00000040
        /*0624*/ 	.short	0x010a
        /*0626*/ 	.byte	0xff
	.zero		1


	//   ....[82]....
        /*0628*/ 	.word	0x0000cae0
        /*062c*/ 	.word	0x00000076
        /*0630*/ 	.word	0x000000a0
        /*0634*/ 	.short	0x010a
        /*0636*/ 	.byte	0xff
	.zero		1


	//   ....[83]....
        /*0638*/ 	.word	0x0000cc00
        /*063c*/ 	.word	0x0000005d
        /*0640*/ 	.word	0x00000040
        /*0644*/ 	.short	0x010a
        /*0646*/ 	.byte	0xff
	.zero		1


	//   ....[84]....
        /*0648*/ 	.word	0x0000ccf0
        /*064c*/ 	.word	0x00000076
        /*0650*/ 	.word	0x000000a0
        /*0654*/ 	.short	0x010a
        /*0656*/ 	.byte	0xff
	.zero		1


	//   ....[85]....
        /*0658*/ 	.word	0x0000d4b0
        /*065c*/ 	.word	0x00000000
        /*0660*/ 	.word	0x00000000
        /*0664*/ 	.short	0x0101
        /*0666*/ 	.byte	0xff
	.zero		1


	//   ....[86]....
        /*0668*/ 	.word	0x0000d4c0
        /*066c*/ 	.word	0x0000007b
        /*0670*/ 	.word	0x00000040
        /*0674*/ 	.short	0x010a
        /*0676*/ 	.byte	0xff
	.zero		1


	//   ....[87]....
        /*0678*/ 	.word	0x0000d5a0
        /*067c*/ 	.word	0x0000007b
        /*0680*/ 	.word	0x00000040
        /*0684*/ 	.short	0x010a
        /*0686*/ 	.byte	0xff
	.zero		1


	//   ....[88]....
        /*0688*/ 	.word	0x0000de10
        /*068c*/ 	.word	0x0000007c
        /*0690*/ 	.word	0x00000000
        /*0694*/ 	.short	0x0101
        /*0696*/ 	.byte	0xff
	.zero		1


	//   ....[89]....
        /*0698*/ 	.word	0x0000de30
        /*069c*/ 	.word	0x0000007b
        /*06a0*/ 	.word	0x00000040
        /*06a4*/ 	.short	0x010a
        /*06a6*/ 	.byte	0xff
	.zero		1


	//   ....[90]....
        /*06a8*/ 	.word	0x0000df00
        /*06ac*/ 	.word	0x0000007b
        /*06b0*/ 	.word	0x00000040
        /*06b4*/ 	.short	0x010a
        /*06b6*/ 	.byte	0xff
	.zero		1


	//   ....[91]....
        /*06b8*/ 	.word	0x0000e770
        /*06bc*/ 	.word	0x0000007c
        /*06c0*/ 	.word	0x00000000
        /*06c4*/ 	.short	0x0101
        /*06c6*/ 	.byte	0xff
	.zero		1


	//   ....[92]....
        /*06c8*/ 	.word	0x0000e790
        /*06cc*/ 	.word	0x0000007b
        /*06d0*/ 	.word	0x00000040
        /*06d4*/ 	.short	0x010a
        /*06d6*/ 	.byte	0xff
	.zero		1


	//   ....[93]....
        /*06d8*/ 	.word	0x0000e860
        /*06dc*/ 	.word	0x0000007b
        /*06e0*/ 	.word	0x00000040
        /*06e4*/ 	.short	0x010a
        /*06e6*/ 	.byte	0xff
	.zero		1


	//   ....[94]....
        /*06e8*/ 	.word	0x0000eb40
        /*06ec*/ 	.word	0x00000076
        /*06f0*/ 	.word	0x00000000
        /*06f4*/ 	.short	0x0101
        /*06f6*/ 	.byte	0xff
	.zero		1


	//   ....[95]....
        /*06f8*/ 	.word	0x0000f130
        /*06fc*/ 	.word	0x00000002
        /*0700*/ 	.word	0x00000000
        /*0704*/ 	.short	0x0101
        /*0706*/ 	.byte	0xff
	.zero		1


	//   ....[96]....
        /*0708*/ 	.word	0x0000f370
        /*070c*/ 	.word	0x00000000
        /*0710*/ 	.word	0x00000000
        /*0714*/ 	.short	0x0101
        /*0716*/ 	.byte	0xff
	.zero		1


	//   ....[97]....
        /*0718*/ 	.word	0x0000f390
        /*071c*/ 	.word	0x0000001b
        /*0720*/ 	.word	0x00000020
        /*0724*/ 	.short	0x010a
        /*0726*/ 	.byte	0xff
	.zero		1


	//   ....[98]....
        /*0728*/ 	.word	0x0000f3e0
        /*072c*/ 	.word	0x0000001b
        /*0730*/ 	.word	0x00000020
        /*0734*/ 	.short	0x010a
        /*0736*/ 	.byte	0xff
	.zero		1


	//   ....[99]....
        /*0738*/ 	.word	0x0000f430
        /*073c*/ 	.word	0x00000004
        /*0740*/ 	.word	0x00000090
        /*0744*/ 	.short	0x010a
        /*0746*/ 	.byte	0xff
	.zero		1


	//   ....[100]....
        /*0748*/ 	.word	0x0000f480
        /*074c*/ 	.word	0x00000003
        /*0750*/ 	.word	0x00000000
        /*0754*/ 	.short	0x010a
        /*0756*/ 	.byte	0xff
	.zero		1


	//   ....[101]....
        /*0758*/ 	.word	0x0000f4d0
        /*075c*/ 	.word	0x00000002
        /*0760*/ 	.word	0x00000000
        /*0764*/ 	.short	0x010a
        /*0766*/ 	.byte	0xff
	.zero		1


	//   ....[102]....
        /*0768*/ 	.word	0x0000f520
        /*076c*/ 	.word	0x00000000
        /*0770*/ 	.word	0x00000000
        /*0774*/ 	.short	0x010a
        /*0776*/ 	.byte	0xff
	.zero		1


	//   ....[103]....
        /*0778*/ 	.word	0x0000f570
        /*077c*/ 	.word	0x00000000
        /*0780*/ 	.word	0x00000098
        /*0784*/ 	.short	0x010a
        /*0786*/ 	.byte	0xff
	.zero		1


	//   ....[104]....
        /*0788*/ 	.word	0x0000f5c0
        /*078c*/ 	.word	0x00000000
        /*0790*/ 	.word	0x00000090
        /*0794*/ 	.short	0x010a
        /*0796*/ 	.byte	0xff
	.zero		1


	//   ....[105]....
        /*0798*/ 	.word	0x0000f610
        /*079c*/ 	.word	0x00000000
        /*07a0*/ 	.word	0x00000008
        /*07a4*/ 	.short	0x010a
        /*07a6*/ 	.byte	0xff
	.zero		1


	//   ....[106]....
        /*07a8*/ 	.word	0x0000f6e0
        /*07ac*/ 	.word	0x00000000
        /*07b0*/ 	.word	0x00000008
        /*07b4*/ 	.short	0x010a
        /*07b6*/ 	.byte	0xff
	.zero		1


	//   ....[107]....
        /*07b8*/ 	.word	0x0000f730
        /*07bc*/ 	.word	0x00000000
        /*07c0*/ 	.word	0x00000090
        /*07c4*/ 	.short	0x010a
        /*07c6*/ 	.byte	0xff
	.zero		1


	//   ....[108]....
        /*07c8*/ 	.word	0x0000f780
        /*07cc*/ 	.word	0x00000014
        /*07d0*/ 	.word	0x000000b0
        /*07d4*/ 	.short	0x010a
        /*07d6*/ 	.byte	0xff
	.zero		1


	//   ....[109]....
        /*07d8*/ 	.word	0x0000f7d0
        /*07dc*/ 	.word	0x00000012
        /*07e0*/ 	.word	0x00000000
        /*07e4*/ 	.short	0x010a
        /*07e6*/ 	.byte	0xff
	.zero		1


	//   ....[110]....
        /*07e8*/ 	.word	0x0000f820
        /*07ec*/ 	.word	0x00000004
        /*07f0*/ 	.word	0x00000000
        /*07f4*/ 	.short	0x010a
        /*07f6*/ 	.byte	0xff
	.zero		1


	//   ....[111]....
        /*07f8*/ 	.word	0x0000f870
        /*07fc*/ 	.word	0x00000000
        /*0800*/ 	.word	0x000000c0
        /*0804*/ 	.short	0x010a
        /*0806*/ 	.byte	0xff
	.zero		1


	//   ....[112]....
        /*0808*/ 	.word	0x0000f8c0
        /*080c*/ 	.word	0x0000001b
        /*0810*/ 	.word	0x00000090
        /*0814*/ 	.short	0x010a
        /*0816*/ 	.byte	0xff
	.zero		1


	//   ....[113]....
        /*0818*/ 	.word	0x0000f910
        /*081c*/ 	.word	0x0000001b
        /*0820*/ 	.word	0x00000088
        /*0824*/ 	.short	0x010a
        /*0826*/ 	.byte	0xff
	.zero		1


	//   ....[114]....
        /*0828*/ 	.word	0x0000f960
        /*082c*/ 	.word	0x0000001b
        /*0830*/ 	.word	0x00000060
        /*0834*/ 	.short	0x010a
        /*0836*/ 	.byte	0xff
	.zero		1


	//   ....[115]....
        /*0838*/ 	.word	0x0000f9b0
        /*083c*/ 	.word	0x0000001b
        /*0840*/ 	.word	0x00000068
        /*0844*/ 	.short	0x010a
        /*0846*/ 	.byte	0xff
	.zero		1


	//   ....[116]....
        /*0848*/ 	.word	0x0000fa00
        /*084c*/ 	.word	0x0000001b
        /*0850*/ 	.word	0x00000070
        /*0854*/ 	.short	0x010a
        /*0856*/ 	.byte	0xff
	.zero		1


	//   ....[117]....
        /*0858*/ 	.word	0x0000fa50
        /*085c*/ 	.word	0x0000001b
        /*0860*/ 	.word	0x00000078
        /*0864*/ 	.short	0x010a
        /*0866*/ 	.byte	0xff
	.zero		1


	//   ....[118]....
        /*0868*/ 	.word	0x0000faa0
        /*086c*/ 	.word	0x0000001b
        /*0870*/ 	.word	0x00000060
        /*0874*/ 	.short	0x010a
        /*0876*/ 	.byte	0xff
	.zero		1


	//   ....[119]....
        /*0878*/ 	.word	0x0000faf0
        /*087c*/ 	.word	0x0000001b
        /*0880*/ 	.word	0x00000068
        /*0884*/ 	.short	0x010a
        /*0886*/ 	.byte	0xff
	.zero		1


	//   ....[120]....
        /*0888*/ 	.word	0x0000fb40
        /*088c*/ 	.word	0x0000001b
        /*0890*/ 	.word	0x00000070
        /*0894*/ 	.short	0x010a
        /*0896*/ 	.byte	0xff
	.zero		1


	//   ....[121]....
        /*0898*/ 	.word	0x0000fb90
        /*089c*/ 	.word	0x0000005d
        /*08a0*/ 	.word	0x00000090
        /*08a4*/ 	.short	0x010a
        /*08a6*/ 	.byte	0xff
	.zero		1


	//   ....[122]....
        /*08a8*/ 	.word	0x0000fbe0
        /*08ac*/ 	.word	0x0000005d
        /*08b0*/ 	.word	0x00000040
        /*08b4*/ 	.short	0x010a
        /*08b6*/ 	.byte	0xff
	.zero		1


	//   ....[123]....
        /*08b8*/ 	.word	0x0000fc30
        /*08bc*/ 	.word	0x00000076
        /*08c0*/ 	.word	0x000000a0
        /*08c4*/ 	.short	0x010a
        /*08c6*/ 	.byte	0xff
	.zero		1


	//   ....[124]....
        /*08c8*/ 	.word	0x0000fc80
        /*08cc*/ 	.word	0x0000007b
        /*08d0*/ 	.word	0x00000040
        /*08d4*/ 	.short	0x010a
        /*08d6*/ 	.byte	0xff
	.zero		1


	//   ....[125]....
        /*08d8*/ 	.word	0x0000fcd0
        /*08dc*/ 	.word	0x0000007b
        /*08e0*/ 	.word	0x00000040
        /*08e4*/ 	.short	0x010a
        /*08e6*/ 	.byte	0xff
	.zero		1


	//   ....[126]....
        /*08e8*/ 	.word	0x0000fd20
        /*08ec*/ 	.word	0x0000007b
        /*08f0*/ 	.word	0x00000040
        /*08f4*/ 	.short	0x010a
        /*08f6*/ 	.byte	0xff
	.zero		1


	//----- nvinfo : EIATTR_NUM_MBARRIERS
	.align		4
.L_47:
        /*08f8*/ 	.byte	0x03, 0x38
        /*08fa*/ 	.short	0x0019


	//----- nvinfo : EIATTR_EXIT_INSTR_OFFSETS
	.align		4
        /*08fc*/ 	.byte	0x04, 0x1c
        /*08fe*/ 	.short	(.L_49 - .L_48)


	//   ....[0]....
.L_48:
        /*0900*/ 	.word	0x00008d00


	//   ....[1]....
        /*0904*/ 	.word	0x00008fb0


	//   ....[2]....
        /*0908*/ 	.word	0x00009000


	//   ....[3]....
        /*090c*/ 	.word	0x0000a890


	//   ....[4]....
        /*0910*/ 	.word	0x0000bbb0


	//   ....[5]....
        /*0914*/ 	.word	0x0000bbe0


	//   ....[6]....
        /*0918*/ 	.word	0x0000f260


	//   ....[7]....
        /*091c*/ 	.word	0x0000f2e0


	//   ....[8]....
        /*0920*/ 	.word	0x0000f310


	//   ....[9]....
        /*0924*/ 	.word	0x0000f380


	//----- nvinfo : EIATTR_MAX_THREADS
	.align		4
.L_49:
        /*0928*/ 	.byte	0x04, 0x05
        /*092a*/ 	.short	(.L_51 - .L_50)
.L_50:
        /*092c*/ 	.word	0x00000100
        /*0930*/ 	.word	0x00000001
        /*0934*/ 	.word	0x00000001


	//----- nvinfo : EIATTR_CRS_STACK_SIZE
	.align		4
.L_51:
        /*0938*/ 	.byte	0x04, 0x1e
        /*093a*/ 	.short	(.L_53 - .L_52)
.L_52:
        /*093c*/ 	.word	0x00000000


	//----- nvinfo : EIATTR_CBANK_PARAM_SIZE
	.align		4
.L_53:
        /*0940*/ 	.byte	0x03, 0x19
        /*0942*/ 	.short	0x0900


	//----- nvinfo : EIATTR_PARAM_CBANK
	.align		4
        /*0944*/ 	.byte	0x04, 0x0a
        /*0946*/ 	.short	(.L_55 - .L_54)
	.align		4
.L_54:
        /*0948*/ 	.word	index@(.nv.constant0._ZN7cutlass13device_kernelINS_4conv6kernel13ConvUniversalINS1_16ConvProblemShapeILNS1_8OperatorE0ELi3EEENS1_10collective14CollectiveConvINS1_47MainloopSm100TmaUmmaWarpSpecializedImplicitGemmILS5_0ELi4ELi3ELi1ELi2EN4cute5tupleIJNSA_1CILi2EEENSC_ILi1EEESE_EEEEENSB_IJNSC_ILi256EEENSC_ILi64EEENSB_IJSI_EEEEEENS_10tfloat32_tESL_NSA_8TiledMMAINSA_8MMA_AtomIJNSA_23SM100_MMA_TF32_2x1SM_SSISL_SL_fLi256ELi64ELNSA_4UMMA5MajorE0ELSQ_0ELNSP_7ScaleInE0ELSR_0EEEEEENSA_6LayoutINSB_IJSE_SE_SE_EEENSB_IJNSC_ILi0EEESW_SW_EEEEENSB_IJNSA_10UnderscoreESZ_SZ_EEEEENS7_6detail27Sm100ImplicitGemmTileTraitsINSA_25SM100_TMA_2SM_LOAD_IM2COLENSA_14ComposedLayoutINSA_7SwizzleILi3ELi4ELi3EEENSA_18smem_ptr_flag_bitsILi32EEENSU_INSB_IJNSC_ILi8EEENSC_ILi32EEEEEENSB_IJS1B_SE_EEEEEEEvEENS13_INSA_18SM100_TMA_2SM_LOADES1F_vEEEENS_8epilogue10collective18CollectiveEpilogueINS1K_23Sm100TmaWarpSpecializedILi4ELi2ELi16ELb1ELb0EEEJNSB_IJNSC_ILi128EEESI_SJ_EEENSB_IJNSU_IS1P_SE_EENSU_INSC_ILi16EEESE_EEEEESL_NSB_IJNSB_IJllllEEESE_SW_EEESL_S1W_NS1K_6fusion15FusionCallbacksIS1O_NS1X_17LinearCombinationISL_fSL_fLNS_15FloatRoundStyleE2EEES1Q_S1U_JEEENSA_5SM1004TMEM4LOAD26SM100_TMEM_LOAD_32dp32b16xENSA_20SM90_TMA_LOAD_IM2COLENS15_INS16_ILi2ELi4ELi3EEES19_NSU_INSB_IJS1A_S1S_EEENSB_IJS1S_SE_EEEEEEENSA_39AutoVectorizingCopyWithAssumedAlignmentILi128EEENSA_21SM90_TMA_STORE_IM2COLES2C_S2E_S2E_EEEvvEEEEvNT_6ParamsE)
        /*094c*/ 	.short	0x0380
        /*094e*/ 	.short	0x0900


	//----- nvinfo : EIATTR_SW_WAR
	.align		4
.L_55:
        /*0950*/ 	.byte	0x04, 0x36
        /*0952*/ 	.short	(.L_57 - .L_56)
.L_56:
        /*0954*/ 	.word	0x00000008
.L_57:


//--------------------- .nv.callgraph             --------------------------
	.section	.nv.callgraph,"",@"SHT_CUDA_CALLGRAPH"
	.align	4
	.sectionentsize	8
	.align		4
        /*0000*/ 	.word	0x00000000
	.align		4
        /*0004*/ 	.word	0xffffffff
	.align		4
        /*0008*/ 	.word	index@(_ZN7cutlass13device_kernelINS_4conv6kernel13ConvUniversalINS1_16ConvProblemShapeILNS1_8OperatorE0ELi3EEENS1_10collective14CollectiveConvINS1_47MainloopSm100TmaUmmaWarpSpecializedImplicitGemmILS5_0ELi4ELi3ELi1ELi2EN4cute5tupleIJNSA_1CILi2EEENSC_ILi1EEESE_EEEEENSB_IJNSC_ILi256EEENSC_ILi64EEENSB_IJSI_EEEEEENS_10tfloat32_tESL_NSA_8TiledMMAINSA_8MMA_AtomIJNSA_23SM100_MMA_TF32_2x1SM_SSISL_SL_fLi256ELi64ELNSA_4UMMA5MajorE0ELSQ_0ELNSP_7ScaleInE0ELSR_0EEEEEENSA_6LayoutINSB_IJSE_SE_SE_EEENSB_IJNSC_ILi0EEESW_SW_EEEEENSB_IJNSA_10UnderscoreESZ_SZ_EEEEENS7_6detail27Sm100ImplicitGemmTileTraitsINSA_25SM100_TMA_2SM_LOAD_IM2COLENSA_14ComposedLayoutINSA_7SwizzleILi3ELi4ELi3EEENSA_18smem_ptr_flag_bitsILi32EEENSU_INSB_IJNSC_ILi8EEENSC_ILi32EEEEEENSB_IJS1B_SE_EEEEEEEvEENS13_INSA_18SM100_TMA_2SM_LOADES1F_vEEEENS_8epilogue10collective18CollectiveEpilogueINS1K_23Sm100TmaWarpSpecializedILi4ELi2ELi16ELb1ELb0EEEJNSB_IJNSC_ILi128EEESI_SJ_EEENSB_IJNSU_IS1P_SE_EENSU_INSC_ILi16EEESE_EEEEESL_NSB_IJNSB_IJllllEEESE_SW_EEESL_S1W_NS1K_6fusion15FusionCallbacksIS1O_NS1X_17LinearCombinationISL_fSL_fLNS_15FloatRoundStyleE2EEES1Q_S1U_JEEENSA_5SM1004TMEM4LOAD26SM100_TMEM_LOAD_32dp32b16xENSA_20SM90_TMA_LOAD_IM2COLENS15_INS16_ILi2ELi4ELi3EEES19_NSU_INSB_IJS1A_S1S_EEENSB_IJS1S_SE_EEEEEEENSA_39AutoVectorizingCopyWithAssumedAlignmentILi128EEENSA_21SM90_TMA_STORE_IM2COLES2C_S2E_S2E_EEEvvEEEEvNT_6ParamsE)
	.align		4
        /*000c*/ 	.word	index@(__assertfail)
	.align		4
        /*0010*/ 	.word	0x00000000
	.align		4
        /*0014*/ 	.word	0xfffffffe
	.align		4
        /*0018*/ 	.word	0x00000000
	.align		4
        /*001c*/ 	.word	0xfffffffd
	.align		4
        /*0020*/ 	.word	0x00000000
	.align		4
        /*0024*/ 	.word	0xfffffffc


//--------------------- .nv.constant4             --------------------------
	.section	.nv.constant4,"a",@progbits
	.align	8
	.align		8
.nv.constant4:
        /*0000*/ 	.dword	__assertfail
	.align		8
        /*0008*/ 	.dword	__unnamed_1
	.align		8
        /*0010*/ 	.dword	__unnamed_2
	.align		8
        /*0018*/ 	.dword	_ZN39_INTERNAL_dc81bc5e_4_k_cu_19a5be01_31624cuda3std3__45__cpo5beginE
	.align		8
        /*0020*/ 	.dword	_ZN39_INTERNAL_dc81bc5e_4_k_cu_19a5be01_31624cuda3std3__45__cpo3endE
	.align		8
        /*0028*/ 	.dword	_ZN39_INTERNAL_dc81bc5e_4_k_cu_19a5be01_31624cuda3std3__45__cpo6cbeginE
	.align		8
        /*0030*/ 	.dword	_ZN39_INTERNAL_dc81bc5e_4_k_cu_19a5be01_31624cuda3std3__45__cpo4cendE
	.align		8
        /*0038*/ 	.dword	_ZN39_INTERNAL_dc81bc5e_4_k_cu_19a5be01_31624cuda3std3__441_GLOBAL__N__dc81bc5e_4_k_cu_19a5be01_31626ignoreE
	.align		8
        /*0040*/ 	.dword	_ZN39_INTERNAL_dc81bc5e_4_k_cu_19a5be01_31624cuda3std3__419piecewise_constructE
	.align		8
        /*0048*/ 	.dword	_ZN39_INTERNAL_dc81bc5e_4_k_cu_19a5be01_31624cuda3std3__48in_placeE
	.align		8
        /*0050*/ 	.dword	_ZN39_INTERNAL_dc81bc5e_4_k_cu_19a5be01_31624cuda3std6ranges3__45__cpo4swapE
	.align		8
        /*0058*/ 	.dword	_ZN39_INTERNAL_dc81bc5e_4_k_cu_19a5be01_31624cuda3std6ranges3__45__cpo9iter_moveE
	.align		8
        /*0060*/ 	.dword	_ZN39_INTERNAL_dc81bc5e_4_k_cu_19a5be01_31624cute7productE
	.align		8
        /*0068*/ 	.dword	_ZN39_INTERNAL_dc81bc5e_4_k_cu_19a5be01_31624cute1_E
	.align		8
        /*0070*/ 	.dword	$str$27
	.align		8
        /*0078*/ 	.dword	$str$28
	.align		8
        /*0080*/ 	.dword	$str$29
	.align		8
        /*0088*/ 	.dword	$str$30


//--------------------- .text._ZN7cutlass13device_kernelINS_4conv6kernel13ConvUniversalINS1_16ConvProblemShapeILNS1_8OperatorE0ELi3EEENS1_10collective14CollectiveConvINS1_47MainloopSm100TmaUmmaWarpSpecializedImplicitGemmILS5_0ELi4ELi3ELi1ELi2EN4cute5tupleIJNSA_1CILi2EEENSC_ILi1EEESE_EEEEENSB_IJNSC_ILi256EEENSC_ILi64EEENSB_IJSI_EEEEEENS_10tfloat32_tESL_NSA_8TiledMMAINSA_8MMA_AtomIJNSA_23SM100_MMA_TF32_2x1SM_SSISL_SL_fLi256ELi64ELNSA_4UMMA5MajorE0ELSQ_0ELNSP_7ScaleInE0ELSR_0EEEEEENSA_6LayoutINSB_IJSE_SE_SE_EEENSB_IJNSC_ILi0EEESW_SW_EEEEENSB_IJNSA_10UnderscoreESZ_SZ_EEEEENS7_6detail27Sm100ImplicitGemmTileTraitsINSA_25SM100_TMA_2SM_LOAD_IM2COLENSA_14ComposedLayoutINSA_7SwizzleILi3ELi4ELi3EEENSA_18smem_ptr_flag_bitsILi32EEENSU_INSB_IJNSC_ILi8EEENSC_ILi32EEEEEENSB_IJS1B_SE_EEEEEEEvEENS13_INSA_18SM100_TMA_2SM_LOADES1F_vEEEENS_8epilogue10collective18CollectiveEpilogueINS1K_23Sm100TmaWarpSpecializedILi4ELi2ELi16ELb1ELb0EEEJNSB_IJNSC_ILi128EEESI_SJ_EEENSB_IJNSU_IS1P_SE_EENSU_INSC_ILi16EEESE_EEEEESL_NSB_IJNSB_IJllllEEESE_SW_EEESL_S1W_NS1K_6fusion15FusionCallbacksIS1O_NS1X_17LinearCombinationISL_fSL_fLNS_15FloatRoundStyleE2EEES1Q_S1U_JEEENSA_5SM1004TMEM4LOAD26SM100_TMEM_LOAD_32dp32b16xENSA_20SM90_TMA_LOAD_IM2COLENS15_INS16_ILi2ELi4ELi3EEES19_NSU_INSB_IJS1A_S1S_EEENSB_IJS1S_SE_EEEEEEENSA_39AutoVectorizingCopyWithAssumedAlignmentILi128EEENSA_21SM90_TMA_STORE_IM2COLES2C_S2E_S2E_EEEvvEEEEvNT_6ParamsE --------------------------
	.section	.text._ZN7cutlass13device_kernelINS_4conv6kernel13ConvUniversalINS1_16ConvProblemShapeILNS1_8OperatorE0ELi3EEENS1_10collective14CollectiveConvINS1_47MainloopSm100TmaUmmaWarpSpecializedImplicitGemmILS5_0ELi4ELi3ELi1ELi2EN4cute5tupleIJNSA_1CILi2EEENSC_ILi1EEESE_EEEEENSB_IJNSC_ILi256EEENSC_ILi64EEENSB_IJSI_EEEEEENS_10tfloat32_tESL_NSA_8TiledMMAINSA_8MMA_AtomIJNSA_23SM100_MMA_TF32_2x1SM_SSISL_SL_fLi256ELi64ELNSA_4UMMA5MajorE0ELSQ_0ELNSP_7ScaleInE0ELSR_0EEEEEENSA_6LayoutINSB_IJSE_SE_SE_EEENSB_IJNSC_ILi0EEESW_SW_EEEEENSB_IJNSA_10UnderscoreESZ_SZ_EEEEENS7_6detail27Sm100ImplicitGemmTileTraitsINSA_25SM100_TMA_2SM_LOAD_IM2COLENSA_14ComposedLayoutINSA_7SwizzleILi3ELi4ELi3EEENSA_18smem_ptr_flag_bitsILi32EEENSU_INSB_IJNSC_ILi8EEENSC_ILi32EEEEEENSB_IJS1B_SE_EEEEEEEvEENS13_INSA_18SM100_TMA_2SM_LOADES1F_vEEEENS_8epilogue10collective18CollectiveEpilogueINS1K_23Sm100TmaWarpSpecializedILi4ELi2ELi16ELb1ELb0EEEJNSB_IJNSC_ILi128EEESI_SJ_EEENSB_IJNSU_IS1P_SE_EENSU_INSC_ILi16EEESE_EEEEESL_NSB_IJNSB_IJllllEEESE_SW_EEESL_S1W_NS1K_6fusion15FusionCallbacksIS1O_NS1X_17LinearCombinationISL_fSL_fLNS_15FloatRoundStyleE2EEES1Q_S1U_JEEENSA_5SM1004TMEM4LOAD26SM100_TMEM_LOAD_32dp32b16xENSA_20SM90_TMA_LOAD_IM2COLENS15_INS16_ILi2ELi4ELi3EEES19_NSU_INSB_IJS1A_S1S_EEENSB_IJS1S_SE_EEEEEEENSA_39AutoVectorizingCopyWithAssumedAlignmentILi128EEENSA_21SM90_TMA_STORE_IM2COLES2C_S2E_S2E_EEEvvEEEEvNT_6ParamsE,"ax",@progbits
	.align	128
.text._ZN7cutlass13device_kernelINS_4conv6kernel13ConvUniversalINS1_16ConvProblemShapeILNS1_8OperatorE0ELi3EEENS1_10collective14CollectiveConvINS1_47MainloopSm100TmaUmmaWarpSpecializedImplicitGemmILS5_0ELi4ELi3ELi1ELi2EN4cute5tupleIJNSA_1CILi2EEENSC_ILi1EEESE_EEEEENSB_IJNSC_ILi256EEENSC_ILi64EEENSB_IJSI_EEEEEENS_10tfloat32_tESL_NSA_8TiledMMAINSA_8MMA_AtomIJNSA_23SM100_MMA_TF32_2x1SM_SSISL_SL_fLi256ELi64ELNSA_4UMMA5MajorE0ELSQ_0ELNSP_7ScaleInE0ELSR_0EEEEEENSA_6LayoutINSB_IJSE_SE_SE_EEENSB_IJNSC_ILi0EEESW_SW_EEEEENSB_IJNSA_10UnderscoreESZ_SZ_EEEEENS7_6detail27Sm100ImplicitGemmTileTraitsINSA_25SM100_TMA_2SM_LOAD_IM2COLENSA_14ComposedLayoutINSA_7SwizzleILi3ELi4ELi3EEENSA_18smem_ptr_flag_bitsILi32EEENSU_INSB_IJNSC_ILi8EEENSC_ILi32EEEEEENSB_IJS1B_SE_EEEEEEEvEENS13_INSA_18SM100_TMA_2SM_LOADES1F_vEEEENS_8epilogue10collective18CollectiveEpilogueINS1K_23Sm100TmaWarpSpecializedILi4ELi2ELi16ELb1ELb0EEEJNSB_IJNSC_ILi128EEESI_SJ_EEENSB_IJNSU_IS1P_SE_EENSU_INSC_ILi16EEESE_EEEEESL_NSB_IJNSB_IJllllEEESE_SW_EEESL_S1W_NS1K_6fusion15FusionCallbacksIS1O_NS1X_17LinearCombinationISL_fSL_fLNS_15FloatRoundStyleE2EEES1Q_S1U_JEEENSA_5SM1004TMEM4LOAD26SM100_TMEM_LOAD_32dp32b16xENSA_20SM90_TMA_LOAD_IM2COLENS15_INS16_ILi2ELi4ELi3EEES19_NSU_INSB_IJS1A_S1S_EEENSB_IJS1S_SE_EEEEEEENSA_39AutoVectorizingCopyWithAssumedAlignmentILi128EEENSA_21SM90_TMA_STORE_IM2COLES2C_S2E_S2E_EEEvvEEEEvNT_6ParamsE:
        .type           _ZN7cutlass13device_kernelINS_4conv6kernel13ConvUniversalINS1_16ConvProblemShapeILNS1_8OperatorE0ELi3EEENS1_10collective14CollectiveConvINS1_47MainloopSm100TmaUmmaWarpSpecializedImplicitGemmILS5_0ELi4ELi3ELi1ELi2EN4cute5tupleIJNSA_1CILi2EEENSC_ILi1EEESE_EEEEENSB_IJNSC_ILi256EEENSC_ILi64EEENSB_IJSI_EEEEEENS_10tfloat32_tESL_NSA_8TiledMMAINSA_8MMA_AtomIJNSA_23SM100_MMA_TF32_2x1SM_SSISL_SL_fLi256ELi64ELNSA_4UMMA5MajorE0ELSQ_0ELNSP_7ScaleInE0ELSR_0EEEEEENSA_6LayoutINSB_IJSE_SE_SE_EEENSB_IJNSC_ILi0EEESW_SW_EEEEENSB_IJNSA_10UnderscoreESZ_SZ_EEEEENS7_6detail27Sm100ImplicitGemmTileTraitsINSA_25SM100_TMA_2SM_LOAD_IM2COLENSA_14ComposedLayoutINSA_7SwizzleILi3ELi4ELi3EEENSA_18smem_ptr_flag_bitsILi32EEENSU_INSB_IJNSC_ILi8EEENSC_ILi32EEEEEENSB_IJS1B_SE_EEEEEEEvEENS13_INSA_18SM100_TMA_2SM_LOADES1F_vEEEENS_8epilogue10collective18CollectiveEpilogueINS1K_23Sm100TmaWarpSpecializedILi4ELi2ELi16ELb1ELb0EEEJNSB_IJNSC_ILi128EEESI_SJ_EEENSB_IJNSU_IS1P_SE_EENSU_INSC_ILi16EEESE_EEEEESL_NSB_IJNSB_IJllllEEESE_SW_EEESL_S1W_NS1K_6fusion15FusionCallbacksIS1O_NS1X_17LinearCombinationISL_fSL_fLNS_15FloatRoundStyleE2EEES1Q_S1U_JEEENSA_5SM1004TMEM4LOAD26SM100_TMEM_LOAD_32dp32b16xENSA_20SM90_TMA_LOAD_IM2COLENS15_INS16_ILi2ELi4ELi3EEES19_NSU_INSB_IJS1A_S1S_EEENSB_IJS1S_SE_EEEEEEENSA_39AutoVectorizingCopyWithAssumedAlignmentILi128EEENSA_21SM90_TMA_STORE_IM2COLES2C_S2E_S2E_EEEvvEEEEvNT_6ParamsE,@function
        .size           _ZN7cutlass13device_kernelINS_4conv6kernel13ConvUniversalINS1_16ConvProblemShapeILNS1_8OperatorE0ELi3EEENS1_10collective14CollectiveConvINS1_47MainloopSm100TmaUmmaWarpSpecializedImplicitGemmILS5_0ELi4ELi3ELi1ELi2EN4cute5tupleIJNSA_1CILi2EEENSC_ILi1EEESE_EEEEENSB_IJNSC_ILi256EEENSC_ILi64EEENSB_IJSI_EEEEEENS_10tfloat32_tESL_NSA_8TiledMMAINSA_8MMA_AtomIJNSA_23SM100_MMA_TF32_2x1SM_SSISL_SL_fLi256ELi64ELNSA_4UMMA5MajorE0ELSQ_0ELNSP_7ScaleInE0ELSR_0EEEEEENSA_6LayoutINSB_IJSE_SE_SE_EEENSB_IJNSC_ILi0EEESW_SW_EEEEENSB_IJNSA_10UnderscoreESZ_SZ_EEEEENS7_6detail27Sm100ImplicitGemmTileTraitsINSA_25SM100_TMA_2SM_LOAD_IM2COLENSA_14ComposedLayoutINSA_7SwizzleILi3ELi4ELi3EEENSA_18smem_ptr_flag_bitsILi32EEENSU_INSB_IJNSC_ILi8EEENSC_ILi32EEEEEENSB_IJS1B_SE_EEEEEEEvEENS13_INSA_18SM100_TMA_2SM_LOADES1F_vEEEENS_8epilogue10collective18CollectiveEpilogueINS1K_23Sm100TmaWarpSpecializedILi4ELi2ELi16ELb1ELb0EEEJNSB_IJNSC_ILi128EEESI_SJ_EEENSB_IJNSU_IS1P_SE_EENSU_INSC_ILi16EEESE_EEEEESL_NSB_IJNSB_IJllllEEESE_SW_EEESL_S1W_NS1K_6fusion15FusionCallbacksIS1O_NS1X_17LinearCombinationISL_fSL_fLNS_15FloatRoundStyleE2EEES1Q_S1U_JEEENSA_5SM1004TMEM4LOAD26SM100_TMEM_LOAD_32dp32b16xENSA_20SM90_TMA_LOAD_IM2COLENS15_INS16_ILi2ELi4ELi3EEES19_NSU_INSB_IJS1A_S1S_EEENSB_IJS1S_SE_EEEEEEENSA_39AutoVectorizingCopyWithAssumedAlignmentILi128EEENSA_21SM90_TMA_STORE_IM2COLES2C_S2E_S2E_EEEvvEEEEvNT_6ParamsE,(.L_x_163 - _ZN7cutlass13device_kernelINS_4conv6kernel13ConvUniversalINS1_16ConvProblemShapeILNS1_8OperatorE0ELi3EEENS1_10collective14CollectiveConvINS1_47MainloopSm100TmaUmmaWarpSpecializedImplicitGemmILS5_0ELi4ELi3ELi1ELi2EN4cute5tupleIJNSA_1CILi2EEENSC_ILi1EEESE_EEEEENSB_IJNSC_ILi256EEENSC_ILi64EEENSB_IJSI_EEEEEENS_10tfloat32_tESL_NSA_8TiledMMAINSA_8MMA_AtomIJNSA_23SM100_MMA_TF32_2x1SM_SSISL_SL_fLi256ELi64ELNSA_4UMMA5MajorE0ELSQ_0ELNSP_7ScaleInE0ELSR_0EEEEEENSA_6LayoutINSB_IJSE_SE_SE_EEENSB_IJNSC_ILi0EEESW_SW_EEEEENSB_IJNSA_10UnderscoreESZ_SZ_EEEEENS7_6detail27Sm100ImplicitGemmTileTraitsINSA_25SM100_TMA_2SM_LOAD_IM2COLENSA_14ComposedLayoutINSA_7SwizzleILi3ELi4ELi3EEENSA_18smem_ptr_flag_bitsILi32EEENSU_INSB_IJNSC_ILi8EEENSC_ILi32EEEEEENSB_IJS1B_SE_EEEEEEEvEENS13_INSA_18SM100_TMA_2SM_LOADES1F_vEEEENS_8epilogue10collective18CollectiveEpilogueINS1K_23Sm100TmaWarpSpecializedILi4ELi2ELi16ELb1ELb0EEEJNSB_IJNSC_ILi128EEESI_SJ_EEENSB_IJNSU_IS1P_SE_EENSU_INSC_ILi16EEESE_EEEEESL_NSB_IJNSB_IJllllEEESE_SW_EEESL_S1W_NS1K_6fusion15FusionCallbacksIS1O_NS1X_17LinearCombinationISL_fSL_fLNS_15FloatRoundStyleE2EEES1Q_S1U_JEEENSA_5SM1004TMEM4LOAD26SM100_TMEM_LOAD_32dp32b16xENSA_20SM90_TMA_LOAD_IM2COLENS15_INS16_ILi2ELi4ELi3EEES19_NSU_INSB_IJS1A_S1S_EEENSB_IJS1S_SE_EEEEEEENSA_39AutoVectorizingCopyWithAssumedAlignmentILi128EEENSA_21SM90_TMA_STORE_IM2COLES2C_S2E_S2E_EEEvvEEEEvNT_6ParamsE)
        .other          _ZN7cutlass13device_kernelINS_4conv6kernel13ConvUniversalINS1_16ConvProblemShapeILNS1_8OperatorE0ELi3EEENS1_10collective14CollectiveConvINS1_47MainloopSm100TmaUmmaWarpSpecializedImplicitGemmILS5_0ELi4ELi3ELi1ELi2EN4cute5tupleIJNSA_1CILi2EEENSC_ILi1EEESE_EEEEENSB_IJNSC_ILi256EEENSC_ILi64EEENSB_IJSI_EEEEEENS_10tfloat32_tESL_NSA_8TiledMMAINSA_8MMA_AtomIJNSA_23SM100_MMA_TF32_2x1SM_SSISL_SL_fLi256ELi64ELNSA_4UMMA5MajorE0ELSQ_0ELNSP_7ScaleInE0ELSR_0EEEEEENSA_6LayoutINSB_IJSE_SE_SE_EEENSB_IJNSC_ILi0EEESW_SW_EEEEENSB_IJNSA_10UnderscoreESZ_SZ_EEEEENS7_6detail27Sm100ImplicitGemmTileTraitsINSA_25SM100_TMA_2SM_LOAD_IM2COLENSA_14ComposedLayoutINSA_7SwizzleILi3ELi4ELi3EEENSA_18smem_ptr_flag_bitsILi32EEENSU_INSB_IJNSC_ILi8EEENSC_ILi32EEEEEENSB_IJS1B_SE_EEEEEEEvEENS13_INSA_18SM100_TMA_2SM_LOADES1F_vEEEENS_8epilogue10collective18CollectiveEpilogueINS1K_23Sm100TmaWarpSpecializedILi4ELi2ELi16ELb1ELb0EEEJNSB_IJNSC_ILi128EEESI_SJ_EEENSB_IJNSU_IS1P_SE_EENSU_INSC_ILi16EEESE_EEEEESL_NSB_IJNSB_IJllllEEESE_SW_EEESL_S1W_NS1K_6fusion15FusionCallbacksIS1O_NS1X_17LinearCombinationISL_fSL_fLNS_15FloatRoundStyleE2EEES1Q_S1U_JEEENSA_5SM1004TMEM4LOAD26SM100_TMEM_LOAD_32dp32b16xENSA_20SM90_TMA_LOAD_IM2COLENS15_INS16_ILi2ELi4ELi3EEES19_NSU_INSB_IJS1A_S1S_EEENSB_IJS1S_SE_EEEEEEENSA_39AutoVectorizingCopyWithAssumedAlignmentILi128EEENSA_21SM90_TMA_STORE_IM2COLES2C_S2E_S2E_EEEvvEEEEvNT_6ParamsE,@"STO_CUDA_ENTRY STV_DEFAULT"
_ZN7cutlass13device_kernelINS_4conv6kernel13ConvUniversalINS1_16ConvProblemShapeILNS1_8OperatorE0ELi3EEENS1_10collective14CollectiveConvINS1_47MainloopSm100TmaUmmaWarpSpecializedImplicitGemmILS5_0ELi4ELi3ELi1ELi2EN4cute5tupleIJNSA_1CILi2EEENSC_ILi1EEESE_EEEEENSB_IJNSC_ILi256EEENSC_ILi64EEENSB_IJSI_EEEEEENS_10tfloat32_tESL_NSA_8TiledMMAINSA_8MMA_AtomIJNSA_23SM100_MMA_TF32_2x1SM_SSISL_SL_fLi256ELi64ELNSA_4UMMA5MajorE0ELSQ_0ELNSP_7ScaleInE0ELSR_0EEEEEENSA_6LayoutINSB_IJSE_SE_SE_EEENSB_IJNSC_ILi0EEESW_SW_EEEEENSB_IJNSA_10UnderscoreESZ_SZ_EEEEENS7_6detail27Sm100ImplicitGemmTileTraitsINSA_25SM100_TMA_2SM_LOAD_IM2COLENSA_14ComposedLayoutINSA_7SwizzleILi3ELi4ELi3EEENSA_18smem_ptr_flag_bitsILi32EEENSU_INSB_IJNSC_ILi8EEENSC_ILi32EEEEEENSB_IJS1B_SE_EEEEEEEvEENS13_INSA_18SM100_TMA_2SM_LOADES1F_vEEEENS_8epilogue10collective18CollectiveEpilogueINS1K_23Sm100TmaWarpSpecializedILi4ELi2ELi16ELb1ELb0EEEJNSB_IJNSC_ILi128EEESI_SJ_EEENSB_IJNSU_IS1P_SE_EENSU_INSC_ILi16EEESE_EEEEESL_NSB_IJNSB_IJllllEEESE_SW_EEESL_S1W_NS1K_6fusion15FusionCallbacksIS1O_NS1X_17LinearCombinationISL_fSL_fLNS_15FloatRoundStyleE2EEES1Q_S1U_JEEENSA_5SM1004TMEM4LOAD26SM100_TMEM_LOAD_32dp32b16xENSA_20SM90_TMA_LOAD_IM2COLENS15_INS16_ILi2ELi4ELi3EEES19_NSU_INSB_IJS1A_S1S_EEENSB_IJS1S_SE_EEEEEEENSA_39AutoVectorizingCopyWithAssumedAlignmentILi128EEENSA_21SM90_TMA_STORE_IM2COLES2C_S2E_S2E_EEEvvEEEEvNT_6ParamsE:
[----:B------:R-:W1:Y:S08]  /*0000*/  LDC R1, c[0x0][0x37c] ;  /* 0x0000df00ff017b82 */ /* 0x000e700000000800 */
[----:B------:R-:W2:Y:S01]  /*0010*/  LDC.64 R2, c[0x0][0x990] ;  /* 0x00026400ff027b82 */ /* 0x000ea20000000a00 */
[----:B------:R-:W3:Y:S01]  /*0020*/  S2R R101, SR_TID.X ;  /* 0x0000000000657919 */ /* 0x000ee20000002100 */
[----:B------:R-:W-:Y:S01]  /*0030*/  ELECT P2, URZ, PT ;  /* 0x0000000000ff782f */ /* 0x000fe20003840000 */
[----:B-1----:R-:W-:Y:S01]  /*0040*/  VIADD R1, R1, 0xfffffff8 ;  /* 0xfffffff801017836 */ /* 0x002fe20000000000 */
[----:B------:R-:W-:Y:S01]  /*0050*/  PRMT R87, RZ, 0x7610, R87 ;  /* 0x00007610ff577816 */ /* 0x000fe20000000057 */
[----:B------:R-:W1:Y:S03]  /*0060*/  S2R R85, SR_CgaCtaId ;  /* 0x0000000000557919 */ /* 0x000e660000008800 */
[----:B------:R-:W4:Y:S01]  /*0070*/  LDC.64 R88, c[0x0][0x358] ;  /* 0x0000d600ff587b82 */ /* 0x000f220000000a00 */
[----:B--2---:R-:W-:-:S04]  /*0080*/  ISETP.NE.U32.AND P0, PT, R2, RZ, PT ;  /* 0x000000ff0200720c */ /* 0x004fc80003f05070 */
[----:B------:R-:W-:Y:S02]  /*0090*/  ISETP.NE.AND.EX P0, PT, R3, RZ, PT, P0 ;  /* 0x000000ff0300720c */ /* 0x000fe40003f05300 */
[----:B---3--:R-:W-:Y:S02]  /*00a0*/  SHF.R.U32.HI R103, RZ, 0x5, R101 ;  /* 0x00000005ff677819 */ /* 0x008fe40000011665 */
[----:B-1----:R-:W-:-:S03]  /*00b0*/  LOP3.LUT R11, R85, 0x1, RZ, 0xc0, !PT ;  /* 0x00000001550b7812 */ /* 0x002fc600078ec0ff */
[----:B------:R1:W2:Y:S01]  /*00c0*/  SHFL.IDX PT, R0, R103, RZ, 0x1f ;  /* 0x00001fff67007589 */ /* 0x0002a200000e0000 */
[----:B------:R-:W-:-:S05]  /*00d0*/  LOP3.LUT R10, R85, 0x1, RZ, 0x3c, !PT ;  /* 0x00000001550a7812 */ /* 0x000fca00078e3cff */
[----:B------:R-:W-:Y:S05]  /*00e0*/  @P0 BRA `(.L_x_0) ;  /* 0x0000000000300947 */ /* 0x000fea0003800000 */
[----:B------:R-:W3:Y:S02]  /*00f0*/  LDC.64 R4, c[0x0][0x988] ;  /* 0x00026200ff047b82 */ /* 0x000ee40000000a00 */
[----:B---3--:R-:W-:-:S04]  /*0100*/  ISETP.NE.U32.AND P0, PT, R4, RZ, PT ;  /* 0x000000ff0400720c */ /* 0x008fc80003f05070 */
[----:B------:R-:W-:-:S13]  /*0110*/  ISETP.NE.AND.EX P0, PT, R5, RZ, PT, P0 ;  /* 0x000000ff0500720c */ /* 0x000fda0003f05300 */
[----:B------:R-:W-:Y:S05]  /*0120*/  @!P0 BRA `(.L_x_1) ;  /* 0x0000000000188947 */ /* 0x000fea0003800000 */
[----:B------:R-:W3:Y:S01]  /*0130*/  LDC.64 R4, c[0x0][0x988] ;  /* 0x00026200ff047b82 */ /* 0x000ee20000000a00 */
[----:B----4-:R-:W-:Y:S02]  /*0140*/  R2UR UR4, R88 ;  /* 0x00000000580472ca */ /* 0x010fe400000e0000 */
[----:B------:R-:W-:-:S13]  /*0150*/  R2UR UR5, R89 ;  /* 0x00000000590572ca */ /* 0x000fda00000e0000 */
[----:B---3--:R3:W5:Y:S01]  /*0160*/  LDG.E R35, desc[UR4][R4.64] ;  /* 0x0000000404237981 */ /* 0x008762000c1e1900 */
[----:B------:R-:W-:Y:S01]  /*0170*/  IMAD.MOV.U32 R87, RZ, RZ, 0x1 ;  /* 0x00000001ff577424 */ /* 0x000fe200078e00ff */
[----:B------:R-:W-:Y:S05]  /*0180*/  BRA `(.L_x_0) ;  /* 0x0000000000087947 */ /* 0x000fea0003800000 */
.L_x_1:
[----:B------:R-:W3:Y:S01]  /*0190*/  LDC R35, c[0x0][0x980] ;  /* 0x00026000ff237b82 */ /* 0x000ee20000000800 */
[----:B------:R-:W-:-:S03]  /*01a0*/  HFMA2 R87, -RZ, RZ, 0, 5.9604644775390625e-08 ;  /* 0x00000001ff577431 */ /* 0x000fc600000001ff */
.L_x_0:
[----:B---3--:R-:W3:Y:S02]  /*01b0*/  LDC.64 R4, c[0x0][0x9b0] ;  /* 0x00026c00ff047b82 */ /* 0x008ee40000000a00 */
[----:B---3--:R-:W-:-:S04]  /*01c0*/  ISETP.NE.U32.AND P0, PT, R4, RZ, PT ;  /* 0x000000ff0400720c */ /* 0x008fc80003f05070 */
[----:B------:R-:W-:-:S13]  /*01d0*/  ISETP.NE.AND.EX P0, PT, R5, RZ, PT, P0 ;  /* 0x000000ff0500720c */ /* 0x000fda0003f05300 */
        /* <DEDUP_REMOVED lines=9> */
[----:B------:R-:W-:Y:S05]  /*0270*/  BRA `(.L_x_2) ;  /* 0x0000000000047947 */ /* 0x000fea0003800000 */
.L_x_3:
[----:B------:R-:W3:Y:S02]  /*0280*/  LDC R33, c[0x0][0x9a0] ;  /* 0x00026800ff217b82 */ /* 0x000ee40000000800 */
.L_x_2:
[----:B---3--:R-:W3:Y:S01]  /*0290*/  LDC.64 R4, c[0x0][0x988] ;  /* 0x00026200ff047b82 */ /* 0x008ee20000000a00 */
[----:B--2---:R-:W-:Y:S01]  /*02a0*/  ISETP.NE.OR P0, PT, R0, 0x1, !P2 ;  /* 0x000000010000780c */ /* 0x004fe20005705670 */
[----:B------:R-:W-:Y:S01]  /*02b0*/  BSSY.RECONVERGENT B0, `(.L_x_4) ;  /* 0x0000016000007945 */ /* 0x000fe20003800200 */
[----:B------:R-:W-:Y:S02]  /*02c0*/  ISETP.EQ.U32.AND P1, PT, R2, RZ, PT ;  /* 0x000000ff0200720c */ /* 0x000fe40003f22070 */
[----:B------:R-:W-:Y:S02]  /*02d0*/  PLOP3.LUT P6, PT, PT, PT, PT, 0x80, 0x8 ;  /* 0x000000000008781c */ /* 0x000fe40003fcf070 */
[----:B------:R-:W-:Y:S02]  /*02e0*/  ISETP.NE.OR P4, PT, R0, 0x3, !P2 ;  /* 0x000000030000780c */ /* 0x000fe40005785670 */
[----:B------:R-:W-:Y:S02]  /*02f0*/  P2R R12, PR, RZ, 0x40 ;  /* 0x00000040ff0c7803 */ /* 0x000fe40000000000 */
[----:B---3--:R-:W-:-:S04]  /*0300*/  ISETP.NE.U32.AND P3, PT, R4, RZ, PT ;  /* 0x000000ff0400720c */ /* 0x008fc80003f65070 */
[----:B------:R-:W-:-:S04]  /*0310*/  ISETP.NE.AND.EX P3, PT, R5, RZ, PT, P3 ;  /* 0x000000ff0500720c */ /* 0x000fc80003f65330 */
[----:B------:R-:W-:-:S04]  /*0320*/  ISETP.EQ.OR.EX P5, PT, R3, RZ, !P3, P1 ;  /* 0x000000ff0300720c */ /* 0x000fc80005fa2710 */
[----:B------:R-:W-:Y:S01]  /*0330*/  P2R R104, PR, RZ, 0x20 ;  /* 0x00000020ff687803 */ /* 0x000fe20000000000 */
[----:B------:R-:W-:Y:S08]  /*0340*/  @P0 BRA `(.L_x_5) ;  /* 0x0000000000300947 */ /* 0x000ff00003800000 */
[----:B------:R-:W2:Y:S02]  /*0350*/  LDC.64 R8, c[0x0][0x348] ;  /* 0x0000d200ff087b82 */ /* 0x000ea40000000a00 */
[C---:B--2---:R-:W-:Y:S02]  /*0360*/  IADD3 R7, P1, PT, R8.reuse, 0x80, RZ ;  /* 0x0000008008077810 */ /* 0x044fe40007f3e0ff */
[----:B------:R-:W-:Y:S02]  /*0370*/  IADD3 R5, P0, PT, R8, 0x200, RZ ;  /* 0x0000020008057810 */ /* 0x000fe40007f1e0ff */
[----:B------:R-:W-:Y:S01]  /*0380*/  R2UR UR6, R7 ;  /* 0x00000000070672ca */ /* 0x000fe200000e0000 */
[--C-:B------:R-:W-:Y:S01]  /*0390*/  IMAD.X R6, RZ, RZ, R9.reuse, P1 ;  /* 0x000000ffff067224 */ /* 0x100fe200008e0609 */
[----:B------:R-:W-:Y:S01]  /*03a0*/  R2UR UR4, R5 ;  /* 0x00000000050472ca */ /* 0x000fe200000e0000 */
[----:B------:R-:W-:-:S03]  /*03b0*/  IMAD.X R4, RZ, RZ, R9, P0 ;  /* 0x000000ffff047224 */ /* 0x000fc600000e0609 */
[----:B------:R-:W-:Y:S02]  /*03c0*/  R2UR UR7, R6 ;  /* 0x00000000060772ca */ /* 0x000fe400000e0000 */
[----:B------:R-:W-:-:S11]  /*03d0*/  R2UR UR5, R4 ;  /* 0x00000000040572ca */ /* 0x000fd600000e0000 */
[----:B------:R2:W-:Y:S02]  /*03e0*/  UTMACCTL.PF [UR6] ;  /* 0x00000000060079b9 */ /* 0x0005e40008040000 */
[----:B------:R2:W-:Y:S02]  /*03f0*/  UTMACCTL.PF [UR4] ;  /* 0x00000000040079b9 */ /* 0x0005e40008040000 */
[----:B--2---:R-:W-:Y:S01]  /*0400*/  NOP ;  /* 0x0000000000007918 */ /* 0x004fe20000000000 */
.L_x_5:
[----:B------:R-:W-:Y:S05]  /*0410*/  BSYNC.RECONVERGENT B0 ;  /* 0x0000000000007941 */ /* 0x000fea0003800200 */
.L_x_4:
[----:B------:R-:W-:Y:S04]  /*0420*/  BSSY.RECONVERGENT B0, `(.L_x_6) ;  /* 0x000000e000007945 */ /* 0x000fe80003800200 */
[----:B------:R-:W-:Y:S05]  /*0430*/  @P4 BRA `(.L_x_7) ;  /* 0x0000000000304947 */ /* 0x000fea0003800000 */
        /* <DEDUP_REMOVED lines=12> */
.L_x_7:
[----:B------:R-:W-:Y:S05]  /*0500*/  BSYNC.RECONVERGENT B0 ;  /* 0x0000000000007941 */ /* 0x000fea0003800200 */
.L_x_6:
[----:B------:R-:W-:Y:S05]  /*0510*/  @!P5 BRA `(.L_x_8) ;  /* 0x000000000020d947 */ /* 0x000fea0003800000 */
[----:B------:R-:W-:Y:S02]  /*0520*/  ISETP.NE.U32.AND P1, PT, R2, RZ, PT ;  /* 0x000000ff0200720c */ /* 0x000fe40003f25070 */
[----:B-----5:R-:W-:Y:S02]  /*0530*/  FSETP.NEU.AND P0, PT, R35, RZ, PT ;  /* 0x000000ff2300720b */ /* 0x020fe40003f0d000 */
[----:B------:R-:W-:Y:S02]  /*0540*/  ISETP.NE.AND.EX P1, PT, R3, RZ, PT, P1 ;  /* 0x000000ff0300720c */ /* 0x000fe40003f25310 */
[----:B------:R-:W-:-:S11]  /*0550*/  SEL R2, RZ, 0xffffffff, P3 ;  /* 0xffffffffff027807 */ /* 0x000fd60001800000 */
[----:B------:R-:W-:-:S04]  /*0560*/  @!P1 SEL R2, RZ, 0xffffffff, P0 ;  /* 0xffffffffff029807 */ /* 0x000fc80000000000 */
[----:B------:R-:W-:-:S04]  /*0570*/  LOP3.LUT R2, R2, 0x1, RZ, 0xc0, !PT ;  /* 0x0000000102027812 */ /* 0x000fc800078ec0ff */
[----:B------:R-:W-:-:S04]  /*0580*/  ISETP.NE.U32.AND P0, PT, R2, 0x1, PT ;  /* 0x000000010200780c */ /* 0x000fc80003f05070 */
[----:B------:R-:W-:-:S09]  /*0590*/  P2R R12, PR, RZ, 0x1 ;  /* 0x00000001ff0c7803 */ /* 0x000fd20000000000 */
.L_x_8:
[----:B------:R-:W2:Y:S01]  /*05a0*/  SHFL.IDX PT, R2, R103, RZ, 0x1f ;  /* 0x00001fff67027589 */ /* 0x000ea200000e0000 */
[----:B------:R-:W-:-:S04]  /*05b0*/  ISETP.NE.AND P1, PT, R0, 0x2, PT ;  /* 0x000000020000780c */ /* 0x000fc80003f25270 */
[----:B------:R-:W-:Y:S02]  /*05c0*/  SEL R17, RZ, 0x1, P1 ;  /* 0x00000001ff117807 */ /* 0x000fe40000800000 */
[----:B--2---:R-:W-:-:S13]  /*05d0*/  ISETP.NE.AND P0, PT, R2, RZ, PT ;  /* 0x000000ff0200720c */ /* 0x004fda0003f05270 */
[----:B------:R-:W-:Y:S05]  /*05e0*/  @P0 BRA `(.L_x_9) ;  /* 0x0000000000480947 */ /* 0x000fea0003800000 */
[----:B------:R-:W-:Y:S01]  /*05f0*/  ELECT P0, URZ, PT ;  /* 0x0000000000ff782f */ /* 0x000fe20003800000 */
[----:B------:R-:W-:Y:S02]  /*0600*/  UMOV UR4, 0x1 ;  /* 0x0000000100047882 */ /* 0x000fe40000000000 */
[----:B------:R-:W-:-:S04]  /*0610*/  UIADD3 UR6, UPT, UPT, -UR4, 0x100000, URZ ;  /* 0x0010000004067890 */ /* 0x000fc8000fffe1ff */
[----:B------:R-:W-:Y:S02]  /*0620*/  USHF.L.U32 UR7, UR6, 0xb, URZ ;  /* 0x0000000b06077899 */ /* 0x000fe400080006ff */
[----:B------:R-:W-:-:S04]  /*0630*/  USHF.L.U32 UR6, UR6, 0x1, URZ ;  /* 0x0000000106067899 */ /* 0x000fc800080006ff */
[----:B------:R-:W-:-:S04]  /*0640*/  @P0 MOV R2, 0x400 ;  /* 0x0000040000020802 */ /* 0x000fc80000000f00 */
[----:B------:R-:W-:-:S04]  /*0650*/  @P0 LEA R2, R85, R2, 0x18 ;  /* 0x0000000255020211 */ /* 0x000fc800078ec0ff */
[----:B------:R-:W-:Y:S01]  /*0660*/  @P0 R2UR UR5, R2 ;  /* 0x00000000020502ca */ /* 0x000fe200000e0000 */
[----:B------:R-:W2:-:S12]  /*0670*/  FENCE.VIEW.ASYNC.S ;  /* 0x00000000000073c6 */ /* 0x000e980000000000 */
[----:B--2---:R2:W3:Y:S01]  /*0680*/  SYNCS.EXCH.64 URZ, [UR5], UR6 ;  /* 0x0000000605ff75b2 */ /* 0x0044e20008000100 */
[----:B------:R2:W1:Y:S01]  /*0690*/  SYNCS.EXCH.64 URZ, [UR5+0x20], UR6 ;  /* 0x0000200605ff75b2 */ /* 0x0004620008000100 */
[----:B------:R2:W1:Y:S01]  /*06a0*/  SYNCS.EXCH.64 URZ, [UR5+0x8], UR6 ;  /* 0x0000080605ff75b2 */ /* 0x0004620008000100 */
[----:B------:R2:W1:Y:S01]  /*06b0*/  SYNCS.EXCH.64 URZ, [UR5+0x28], UR6 ;  /* 0x0000280605ff75b2 */ /* 0x0004620008000100 */
[----:B------:R2:W1:Y:S01]  /*06c0*/  SYNCS.EXCH.64 URZ, [UR5+0x10], UR6 ;  /* 0x0000100605ff75b2 */ /* 0x0004620008000100 */
[----:B------:R2:W1:Y:S01]  /*06d0*/  SYNCS.EXCH.64 URZ, [UR5+0x30], UR6 ;  /* 0x0000300605ff75b2 */ /* 0x0004620008000100 */
[----:B------:R2:W1:Y:S01]  /*06e0*/  SYNCS.EXCH.64 URZ, [UR5+0x18], UR6 ;  /* 0x0000180605ff75b2 */ /* 0x0004620008000100 */
[----:B------:R2:W1:Y:S01]  /*06f0*/  SYNCS.EXCH.64 URZ, [UR5+0x38], UR6 ;  /* 0x0000380605ff75b2 */ /* 0x0004620008000100 */
[----:B------:R-:W-:Y:S01]  /*0700*/  NOP ;  /* 0x0000000000007918 */ /* 0x000fe20000000000 */
.L_x_9:
[----:B------:R-:W4:Y:S01]  /*0710*/  SHFL.IDX PT, R2, R103, RZ, 0x1f ;  /* 0x00001fff67027589 */ /* 0x000f2200000e0000 */
[----:B------:R-:W-:Y:S01]  /*0720*/  NOP ;  /* 0x0000000000007918 */ /* 0x000fe20000000000 */
[----:B----4-:R-:W-:-:S13]  /*0730*/  ISETP.NE.AND P0, PT, R2, 0x1, PT ;  /* 0x000000010200780c */ /* 0x010fda0003f05270 */
[----:B------:R-:W-:Y:S05]  /*0740*/  @P0 BRA `(.L_x_10) ;  /* 0x0000000000580947 */ /* 0x000fea0003800000 */
[----:B------:R-:W-:Y:S01]  /*0750*/  ELECT P0, URZ, PT ;  /* 0x0000000000ff782f */ /* 0x000fe20003800000 */
[----:B--2---:R-:W-:Y:S01]  /*0760*/  UMOV UR6, 0x20 ;  /* 0x0000002000067882 */ /* 0x004fe20000000000 */
[----:B------:R-:W-:Y:S01]  /*0770*/  UMOV UR4, 0x80 ;  /* 0x0000008000047882 */ /* 0x000fe20000000000 */
[----:B------:R-:W-:-:S04]  /*0780*/  UIADD3 UR6, UPT, UPT, -UR6, 0x100000, URZ ;  /* 0x0010000006067890 */ /* 0x000fc8000fffe1ff */
[----:B------:R-:W-:Y:S02]  /*0790*/  USHF.L.U32 UR7, UR6, 0xb, URZ ;  /* 0x0000000b06077899 */ /* 0x000fe400080006ff */
[----:B------:R-:W-:Y:S02]  /*07a0*/  USHF.L.U32 UR6, UR6, 0x1, URZ ;  /* 0x0000000106067899 */ /* 0x000fe400080006ff */
[----:B------:R-:W-:-:S04]  /*07b0*/  UIADD3 UR8, UPT, UPT, -UR4, 0x100000, URZ ;  /* 0x0010000004087890 */ /* 0x000fc8000fffe1ff */
[----:B------:R-:W-:Y:S02]  /*07c0*/  USHF.L.U32 UR9, UR8, 0xb, URZ ;  /* 0x0000000b08097899 */ /* 0x000fe400080006ff */
[----:B------:R-:W-:Y:S01]  /*07d0*/  USHF.L.U32 UR8, UR8, 0x1, URZ ;  /* 0x0000000108087899 */ /* 0x000fe200080006ff */
[----:B------:R-:W-:-:S04]  /*07e0*/  @P0 MOV R2, 0x400 ;  /* 0x0000040000020802 */ /* 0x000fc80000000f00 */
[----:B------:R-:W-:-:S04]  /*07f0*/  @P0 LEA R2, R85, R2, 0x18 ;  /* 0x0000000255020211 */ /* 0x000fc800078ec0ff */
[----:B------:R-:W-:Y:S01]  /*0800*/  @P0 R2UR UR5, R2 ;  /* 0x00000000020502ca */ /* 0x000fe200000e0000 */
[----:B------:R-:W2:-:S12]  /*0810*/  FENCE.VIEW.ASYNC.S ;  /* 0x00000000000073c6 */ /* 0x000e980000000000 */
[----:B--2---:R4:W2:Y:S01]  /*0820*/  SYNCS.EXCH.64 URZ, [UR5+0x40], UR6 ;  /* 0x0000400605ff75b2 */ /* 0x0048a20008000100 */
[----:B------:R4:W1:Y:S01]  /*0830*/  SYNCS.EXCH.64 URZ, [UR5+0x60], UR8 ;  /* 0x0000600805ff75b2 */ /* 0x0008620008000100 */
[----:B------:R4:W1:Y:S01]  /*0840*/  SYNCS.EXCH.64 URZ, [UR5+0x48], UR6 ;  /* 0x0000480605ff75b2 */ /* 0x0008620008000100 */
[----:B------:R4:W1:Y:S01]  /*0850*/  SYNCS.EXCH.64 URZ, [UR5+0x68], UR8 ;  /* 0x0000680805ff75b2 */ /* 0x0008620008000100 */
[----:B------:R4:W1:Y:S01]  /*0860*/  SYNCS.EXCH.64 URZ, [UR5+0x50], UR6 ;  /* 0x0000500605ff75b2 */ /* 0x0008620008000100 */
[----:B------:R4:W1:Y:S01]  /*0870*/  SYNCS.EXCH.64 URZ, [UR5+0x70], UR8 ;  /* 0x0000700805ff75b2 */ /* 0x0008620008000100 */
[----:B------:R4:W1:Y:S01]  /*0880*/  SYNCS.EXCH.64 URZ, [UR5+0x58], UR6 ;  /* 0x0000580605ff75b2 */ /* 0x0008620008000100 */
[----:B------:R4:W1:Y:S02]  /*0890*/  SYNCS.EXCH.64 URZ, [UR5+0x78], UR8 ;  /* 0x0000780805ff75b2 */ /* 0x0008640008000100 */
[----:B----4-:R-:W-:Y:S01]  /*08a0*/  NOP ;  /* 0x0000000000007918 */ /* 0x010fe20000000000 */
.L_x_10:
[----:B------:R-:W4:Y:S01]  /*08b0*/  SHFL.IDX PT, R2, R103, RZ, 0x1f ;  /* 0x00001fff67027589 */ /* 0x000f2200000e0000 */
[----:B------:R-:W-:Y:S01]  /*08c0*/  NOP ;  /* 0x0000000000007918 */ /* 0x000fe20000000000 */
[----:B----4-:R-:W-:-:S13]  /*08d0*/  ISETP.NE.AND P0, PT, R2, 0x3, PT ;  /* 0x000000030200780c */ /* 0x010fda0003f05270 */
[----:B------:R-:W-:Y:S05]  /*08e0*/  @P0 BRA `(.L_x_11) ;  /* 0x0000000000300947 */ /* 0x000fea0003800000 */
[----:B------:R-:W-:Y:S01]  /*08f0*/  ELECT P0, URZ, PT ;  /* 0x0000000000ff782f */ /* 0x000fe20003800000 */
[----:B------:R-:W-:Y:S02]  /*0900*/  UMOV UR4, 0x20 ;  /* 0x0000002000047882 */ /* 0x000fe40000000000 */
[----:B--2---:R-:W-:-:S04]  /*0910*/  UIADD3 UR6, UPT, UPT, -UR4, 0x100000, URZ ;  /* 0x0010000004067890 */ /* 0x004fc8000fffe1ff */
[----:B------:R-:W-:Y:S02]  /*0920*/  USHF.L.U32 UR7, UR6, 0xb, URZ ;  /* 0x0000000b06077899 */ /* 0x000fe400080006ff */
[----:B------:R-:W-:-:S04]  /*0930*/  USHF.L.U32 UR6, UR6, 0x1, URZ ;  /* 0x0000000106067899 */ /* 0x000fc800080006ff */
[----:B------:R-:W-:-:S04]  /*0940*/  @P0 MOV R2, 0x400 ;  /* 0x0000040000020802 */ /* 0x000fc80000000f00 */
[----:B------:R-:W-:-:S04]  /*0950*/  @P0 LEA R2, R85, R2, 0x18 ;  /* 0x0000000255020211 */ /* 0x000fc800078ec0ff */
[----:B------:R-:W-:Y:S01]  /*0960*/  @P0 R2UR UR5, R2 ;  /* 0x00000000020502ca */ /* 0x000fe200000e0000 */
[----:B------:R-:W2:-:S12]  /*0970*/  FENCE.VIEW.ASYNC.S ;  /* 0x00000000000073c6 */ /* 0x000e980000000000 */
[----:B--2---:R4:W2:Y:S01]  /*0980*/  SYNCS.EXCH.64 URZ, [UR5+0x80], UR6 ;  /* 0x0000800605ff75b2 */ /* 0x0048a20008000100 */
[----:B------:R4:W1:Y:S02]  /*0990*/  SYNCS.EXCH.64 URZ, [UR5+0x88], UR6 ;  /* 0x0000880605ff75b2 */ /* 0x0008640008000100 */
[----:B----4-:R-:W-:Y:S01]  /*09a0*/  NOP ;  /* 0x0000000000007918 */ /* 0x010fe20000000000 */
.L_x_11:
[----:B------:R-:W4:Y:S01]  /*09b0*/  SHFL.IDX PT, R2, R103, RZ, 0x1f ;  /* 0x00001fff67027589 */ /* 0x000f2200000e0000 */
[----:B------:R-:W-:Y:S01]  /*09c0*/  NOP ;  /* 0x0000000000007918 */ /* 0x000fe20000000000 */
[----:B----4-:R-:W-:-:S13]  /*09d0*/  ISETP.NE.AND P0, PT, R2, 0x4, PT ;  /* 0x000000040200780c */ /* 0x010fda0003f05270 */
[----:B------:R-:W-:Y:S05]  /*09e0*/  @P0 BRA `(.L_x_12) ;  /* 0x00000000004c0947 */ /* 0x000fea0003800000 */
[----:B------:R-:W-:Y:S02]  /*09f0*/  ELECT P0, URZ, PT ;  /* 0x0000000000ff782f */ /* 0x000fe40003800000 */
[----:B------:R-:W-:Y:S01]  /*0a00*/  ISETP.NE.AND P1, PT, R12, RZ, PT ;  /* 0x000000ff0c00720c */ /* 0x000fe20003f25270 */
[----:B--2---:R-:W-:Y:S02]  /*0a10*/  UMOV UR6, 0x1 ;  /* 0x0000000100067882 */ /* 0x004fe40000000000 */
[----:B------:R-:W-:-:S04]  /*0a20*/  UIADD3 UR6, UPT, UPT, -UR6, 0x100000, URZ ;  /* 0x0010000006067890 */ /* 0x000fc8000fffe1ff */
[----:B------:R-:W-:Y:S02]  /*0a30*/  USHF.L.U32 UR7, UR6, 0xb, URZ ;  /* 0x0000000b06077899 */ /* 0x000fe400080006ff */
[----:B------:R-:W-:Y:S02]  /*0a40*/  USHF.L.U32 UR6, UR6, 0x1, URZ ;  /* 0x0000000106067899 */ /* 0x000fe400080006ff */
[----:B------:R-:W-:-:S05]  /*0a50*/  @P0 IMAD.MOV.U32 R2, RZ, RZ, 0x1e0 ;  /* 0x000001e0ff020424 */ /* 0x000fca00078e00ff */
[----:B------:R-:W-:-:S04]  /*0a60*/  @P0 SEL R2, R2, 0x1a0, P1 ;  /* 0x000001a002020807 */ /* 0x000fc80000800000 */
[----:B------:R-:W-:Y:S02]  /*0a70*/  @P0 R2UR UR4, R2 ;  /* 0x00000000020402ca */ /* 0x000fe400000e0000 */
[----:B------:R-:W-:-:S04]  /*0a80*/  @P0 MOV R2, 0x400 ;  /* 0x0000040000020802 */ /* 0x000fc80000000f00 */
[----:B------:R-:W-:-:S04]  /*0a90*/  @P0 LEA R2, R85, R2, 0x18 ;  /* 0x0000000255020211 */ /* 0x000fc800078ec0ff */
[----:B------:R-:W-:-:S03]  /*0aa0*/  @P0 R2UR UR5, R2 ;  /* 0x00000000020502ca */ /* 0x000fc600000e0000 */
[----:B------:R-:W-:-:S04]  /*0ab0*/  UIADD3 UR8, UPT, UPT, -UR4, 0x100000, URZ ;  /* 0x0010000004087890 */ /* 0x000fc8000fffe1ff */
[----:B------:R-:W-:Y:S02]  /*0ac0*/  USHF.L.U32 UR9, UR8, 0xb, URZ ;  /* 0x0000000b08097899 */ /* 0x000fe400080006ff */
[----:B------:R-:W-:Y:S01]  /*0ad0*/  USHF.L.U32 UR8, UR8, 0x1, URZ ;  /* 0x0000000108087899 */ /* 0x000fe200080006ff */
[----:B------:R-:W2:Y:S03]  /*0ae0*/  FENCE.VIEW.ASYNC.S ;  /* 0x00000000000073c6 */ /* 0x000ea60000000000 */
[----:B--2---:R4:W2:Y:S08]  /*0af0*/  SYNCS.EXCH.64 URZ, [UR5+0x90], UR6 ;  /* 0x0000900605ff75b2 */ /* 0x0048b00008000100 */
[----:B------:R4:W1:Y:S02]  /*0b00*/  SYNCS.EXCH.64 URZ, [UR5+0x98], UR8 ;  /* 0x0000980805ff75b2 */ /* 0x0008640008000100 */
[----:B----4-:R-:W-:Y:S01]  /*0b10*/  NOP ;  /* 0x0000000000007918 */ /* 0x010fe20000000000 */
.L_x_12:
[----:B------:R-:W4:Y:S01]  /*0b20*/  SHFL.IDX PT, R2, R103, RZ, 0x1f ;  /* 0x00001fff67027589 */ /* 0x000f2200000e0000 */
[----:B------:R-:W-:Y:S01]  /*0b30*/  ISETP.NE.AND P6, PT, R0, 0x2, PT ;  /* 0x000000020000780c */ /* 0x000fe20003fc5270 */
[----:B------:R-:W-:-:S03]  /*0b40*/  NOP ;  /* 0x0000000000007918 */ /* 0x000fc60000000000 */
[----:B------:R-:W-:-:S04]  /*0b50*/  ISETP.NE.OR P1, PT, R11, RZ, P6 ;  /* 0x000000ff0b00720c */ /* 0x000fc80003725670 */
[----:B------:R-:W-:Y:S02]  /*0b60*/  PLOP3.LUT P1, PT, P1, P2, PT, 0xf2, 0x2f ;  /* 0x00000000002f781c */ /* 0x000fe40000f25e72 */
[----:B------:R-:W-:Y:S02]  /*0b70*/  ISETP.NE.OR P2, PT, R0, RZ, !P2 ;  /* 0x000000ff0000720c */ /* 0x000fe40005745670 */
[----:B----4-:R-:W-:-:S11]  /*0b80*/  ISETP.NE.AND P0, PT, R2, 0x5, PT ;  /* 0x000000050200780c */ /* 0x010fd60003f05270 */
[----:B------:R-:W-:-:S04]  /*0b90*/  @!P2 MOV R2, 0x400 ;  /* 0x000004000002a802 */ /* 0x000fc80000000f00 */
[----:B------:R-:W-:Y:S01]  /*0ba0*/  @!P2 LEA R2, R85, R2, 0x18 ;  /* 0x000000025502a211 */ /* 0x000fe200078ec0ff */
[----:B------:R-:W-:Y:S06]  /*0bb0*/  @P0 BRA `(.L_x_13) ;  /* 0x0000000000480947 */ /* 0x000fec0003800000 */
        /* <DEDUP_REMOVED lines=16> */
[----:B------:R4:W1:Y:S02]  /*0cc0*/  SYNCS.EXCH.64 URZ, [UR5+0xb8], UR8 ;  /* 0x0000b80805ff75b2 */ /* 0x0008640008000100 */
[----:B----4-:R-:W-:Y:S01]  /*0cd0*/  NOP ;  /* 0x0000000000007918 */ /* 0x010fe20000000000 */
.L_x_13:
[----:B------:R-:W4:Y:S01]  /*0ce0*/  LDC R3, c[0x0][0x36c] ;  /* 0x0000db00ff037b82 */ /* 0x000f220000000800 */
[----:B------:R-:W-:Y:S01]  /*0cf0*/  VOTEU.ALL UP0, P2 ;  /* 0x0000000000ff7886 */ /* 0x000fe20001000000 */
[----:B------:R-:W-:Y:S01]  /*0d00*/  UMOV UR4, 0x20 ;  /* 0x0000002000047882 */ /* 0x000fe20000000000 */
[----:B--2---:R-:W-:Y:S01]  /*0d10*/  @!P2 R2UR UR5, R2 ;  /* 0x000000000205a2ca */ /* 0x004fe200000e0000 */
[----:B------:R-:W-:Y:S01]  /*0d20*/  NOP ;  /* 0x0000000000007918 */ /* 0x000fe20000000000 */
[----:B------:R-:W-:Y:S01]  /*0d30*/  ISETP.NE.AND P4, PT, R0, RZ, PT ;  /* 0x000000ff0000720c */ /* 0x000fe20003f85270 */
[----:B------:R-:W-:-:S04]  /*0d40*/  @!UP0 UIADD3 UR6, UPT, UPT, -UR4, 0x100000, URZ ;  /* 0x0010000004068890 */ /* 0x000fc8000fffe1ff */
[----:B------:R-:W-:Y:S02]  /*0d50*/  @!UP0 USHF.L.U32 UR7, UR6, 0xb, URZ ;  /* 0x0000000b06078899 */ /* 0x000fe400080006ff */
[----:B------:R-:W-:Y:S01]  /*0d60*/  @!UP0 USHF.L.U32 UR6, UR6, 0x1, URZ ;  /* 0x0000000106068899 */ /* 0x000fe200080006ff */
[----:B------:R-:W-:Y:S01]  /*0d70*/  LOP3.LUT R6, R101, 0x1f, RZ, 0xc0, !PT ;  /* 0x0000001f65067812 */ /* 0x000fe200078ec0ff */
[----:B------:R-:W-:Y:S01]  /*0d80*/  VOTEU.ALL UP0, P2 ;  /* 0x0000000000ff7886 */ /* 0x000fe20001000000 */
[----:B------:R-:W2:Y:S09]  /*0d90*/  FENCE.VIEW.ASYNC.S ;  /* 0x00000000000073c6 */ /* 0x000eb20000000000 */
[----:B--2---:R2:W1:Y:S01]  /*0da0*/  @!UP0 SYNCS.EXCH.64 URZ, [UR5+0xc0], UR6 ;  /* 0x0000c00605ff85b2 */ /* 0x0044620008000100 */
[----:B----4-:R-:W-:-:S13]  /*0db0*/  ISETP.EQ.U32.AND P0, PT, R3, 0x1, PT ;  /* 0x000000010300780c */ /* 0x010fda0003f02070 */
[----:B-12---:R-:W-:Y:S05]  /*0dc0*/  @!P0 BRA `(.L_x_14) ;  /* 0x0000000000088947 */ /* 0x006fea0003800000 */
[----:B---3--:R-:W-:Y:S01]  /*0dd0*/  UCGABAR_ARV ;  /* 0x00000000000079c7 */ /* 0x008fe20008000000 */
[----:B------:R-:W-:Y:S05]  /*0de0*/  BRA `(.L_x_15) ;  /* 0x0000000000047947 */ /* 0x000fea0003800000 */
.L_x_14:
[----:B---3--:R-:W-:Y:S01]  /*0df0*/  NOP ;  /* 0x0000000000007918 */ /* 0x008fe20000000000 */
.L_x_15:
[----:B------:R-:W1:Y:S01]  /*0e00*/  S2R R7, SR_CTAID.X ;  /* 0x0000000000077919 */ /* 0x000e620000002500 */
[----:B------:R-:W-:-:S05]  /*0e10*/  CS2R.32 R2, SR_CgaSize ;  /* 0x0000000000027805 */ /* 0x000fca0000008a00 */
[----:B------:R-:W-:-:S06]  /*0e20*/  IMAD R2, R2, -0xa0, RZ ;  /* 0xffffff6002027824 */ /* 0x000fcc00078e02ff */
[----:B------:R-:W2:Y:S01]  /*0e30*/  LDC R2, c[0x0][R2+0x2b0] ;  /* 0x0000ac0002027b82 */ /* 0x000ea20000000800 */
[----:B------:R-:W-:Y:S01]  /*0e40*/  PRMT R9, RZ, 0x7610, R9 ;  /* 0x00007610ff097816 */ /* 0x000fe20000000009 */
[----:B------:R-:W3:Y:S01]  /*0e50*/  S2R R16, SR_CTAID.Y ;  /* 0x0000000000107919 */ /* 0x000ee20000002600 */
[----:B------:R-:W-:Y:S01]  /*0e60*/  PRMT R8, RZ, 0x7610, R8 ;  /* 0x00007610ff087816 */ /* 0x000fe20000000008 */
[----:B------:R-:W4:Y:S01]  /*0e70*/  S2R R41, SR_CTAID.Z ;  /* 0x0000000000297919 */ /* 0x000f220000002700 */
[----:B------:R-:W-:-:S05]  /*0e80*/  CS2R.32 R3, SR_CgaSize ;  /* 0x0000000000037805 */ /* 0x000fca0000008a00 */
[----:B------:R-:W-:-:S06]  /*0e90*/  IMAD R3, R3, -0xa0, RZ ;  /* 0xffffff6003037824 */ /* 0x000fcc00078e02ff */
[----:B------:R-:W4:Y:S01]  /*0ea0*/  LDC R3, c[0x0][R3+0x2b4] ;  /* 0x0000ad0003037b82 */ /* 0x000f220000000800 */
[----:B------:R-:W-:-:S05]  /*0eb0*/  CS2R.32 R84, SR_CgaSize ;  /* 0x0000000000547805 */ /* 0x000fca0000008a00 */
[----:B------:R-:W-:-:S06]  /*0ec0*/  IMAD R84, R84, -0xa0, RZ ;  /* 0xffffff6054547824 */ /* 0x000fcc00078e02ff */
[----:B------:R-:W4:Y:S08]  /*0ed0*/  LDC R84, c[0x0][R84+0x2a4] ;  /* 0x0000a90054547b82 */ /* 0x000f300000000800 */
[----:B------:R-:W4:Y:S01]  /*0ee0*/  LDC R14, c[0x0][0xc24] ;  /* 0x00030900ff0e7b82 */ /* 0x000f220000000800 */
[----:B-1----:R-:W-:-:S07]  /*0ef0*/  I2FP.F32.U32 R5, R7 ;  /* 0x0000000700057245 */ /* 0x002fce0000201000 */
[----:B------:R-:W1:Y:S01]  /*0f00*/  LDC R26, c[0x0][0xc24] ;  /* 0x00030900ff1a7b82 */ /* 0x000e620000000800 */
[----:B------:R-:W-:Y:S02]  /*0f10*/  MOV R19, R7 ;  /* 0x0000000700137202 */ /* 0x000fe40000000f00 */
[----:B---3--:R-:W-:Y:S01]  /*0f20*/  I2FP.F32.U32 R4, R16 ;  /* 0x0000001000047245 */ /* 0x008fe20000201000 */
[----:B--2---:R-:W-:Y:S01]  /*0f30*/  FMUL R5, R2, R5 ;  /* 0x0000000502057220 */ /* 0x004fe20000400000 */
[----:B------:R-:W-:-:S05]  /*0f40*/  CS2R.32 R2, SR_CgaSize ;  /* 0x0000000000027805 */ /* 0x000fca0000008a00 */
[----:B------:R-:W-:-:S06]  /*0f50*/  IMAD R2, R2, -0xa0, RZ ;  /* 0xffffff6002027824 */ /* 0x000fcc00078e02ff */
[----:B------:R-:W2:Y:S01]  /*0f60*/  LDC R2, c[0x0][R2+0x2a0] ;  /* 0x0000a80002027b82 */ /* 0x000ea20000000800 */
[----:B----4-:R-:W-:Y:S01]  /*0f70*/  FMUL R4, R3, R4 ;  /* 0x0000000403047220 */ /* 0x010fe20000400000 */
[----:B------:R-:W3:Y:S06]  /*0f80*/  F2I.U32.TRUNC.NTZ R86, R5 ;  /* 0x0000000500567305 */ /* 0x000eec000020f000 */
[----:B------:R-:W4:Y:S02]  /*0f90*/  LDC R13, c[0x0][0xc30] ;  /* 0x00030c00ff0d7b82 */ /* 0x000f240000000800 */
[----:B------:R-:W2:Y:S01]  /*0fa0*/  F2I.U32.TRUNC.NTZ R3, R4 ;  /* 0x0000000400037305 */ /* 0x000ea2000020f000 */
[----:B---3--:R-:W-:-:S05]  /*0fb0*/  IADD3 R86, PT, PT, -R86, RZ, RZ ;  /* 0x000000ff56567210 */ /* 0x008fca0007ffe1ff */
[----:B--2---:R-:W-:Y:S01]  /*0fc0*/  IMAD R86, R2, R86, R7 ;  /* 0x0000005602567224 */ /* 0x004fe200078e0207 */
[----:B------:R-:W-:-:S05]  /*0fd0*/  IADD3 R3, PT, PT, -R3, RZ, RZ ;  /* 0x000000ff03037210 */ /* 0x000fca0007ffe1ff */
[----:B------:R-:W-:Y:S01]  /*0fe0*/  IMAD R84, R84, R3, R16 ;  /* 0x0000000354547224 */ /* 0x000fe200078e0210 */
[----:B-1----:R-:W-:Y:S06]  /*0ff0*/  @P4 BRA `(.L_x_16) ;  /* 0x0000000000284947 */ /* 0x002fec0003800000 */
[----:B------:R-:W-:Y:S01]  /*1000*/  ISETP.NE.AND P2, PT, R84, RZ, PT ;  /* 0x000000ff5400720c */ /* 0x000fe20003f45270 */
[----:B------:R-:W-:Y:S01]  /*1010*/  IMAD.MOV.U32 R2, RZ, RZ, 0x3 ;  /* 0x00000003ff027424 */ /* 0x000fe200078e00ff */
[C---:B------:R-:W-:Y:S02]  /*1020*/  LOP3.LUT R3, R86.reuse, 0xfffffffe, RZ, 0xc0, !PT ;  /* 0xfffffffe56037812 */ /* 0x040fe400078ec0ff */
[----:B------:R-:W-:Y:S02]  /*1030*/  ISETP.LT.U32.OR P2, PT, R86, 0x2, !P2 ;  /* 0x000000025600780c */ /* 0x000fe40005741470 */
[----:B------:R-:W-:Y:S02]  /*1040*/  SHF.L.U32 R2, R2, R3, RZ ;  /* 0x0000000302027219 */ /* 0x000fe400000006ff */
[----:B------:R-:W-:Y:S02]  /*1050*/  SEL R5, RZ, 0x1, !P2 ;  /* 0x00000001ff057807 */ /* 0x000fe40005000000 */
[----:B------:R-:W-:-:S02]  /*1060*/  SEL R4, RZ, 0x2, !P2 ;  /* 0x00000002ff047807 */ /* 0x000fc40005000000 */
[----:B------:R-:W-:-:S03]  /*1070*/  PRMT R8, R2, 0x7610, R8 ;  /* 0x0000761002087816 */ /* 0x000fc60000000008 */
[----:B------:R-:W-:-:S05]  /*1080*/  IMAD.IADD R4, R5, 0x1, R4 ;  /* 0x0000000105047824 */ /* 0x000fca00078e0204 */
[----:B------:R-:W-:-:S07]  /*1090*/  PRMT R9, R4, 0x7610, R9 ;  /* 0x0000761004097816 */ /* 0x000fce0000000009 */
.L_x_16:
[----:B------:R-:W-:-:S13]  /*10a0*/  ISETP.GE.AND P2, PT, R14, 0x1, PT ;  /* 0x000000010e00780c */ /* 0x000fda0003f46270 */
[----:B------:R-:W-:Y:S05]  /*10b0*/  @!P2 BRA `(.L_x_17) ;  /* 0x0000000000b8a947 */ /* 0x000fea0003800000 */
[----:B------:R-:W1:Y:S08]  /*10c0*/  LDC.64 R2, c[0x0][0xc10] ;  /* 0x00030400ff027b82 */ /* 0x000e700000000a00 */
[----:B------:R-:W2:Y:S08]  /*10d0*/  LDC R18, c[0x0][0xc0c] ;  /* 0x00030300ff127b82 */ /* 0x000eb00000000800 */
[----:B------:R-:W3:Y:S01]  /*10e0*/  LDC R15, c[0x0][0x370] ;  /* 0x0000dc00ff0f7b82 */ /* 0x000ee20000000800 */
[----:B-1----:R-:W-:-:S07]  /*10f0*/  IMAD.HI.U32 R4, R7, R2, RZ ;  /* 0x0000000207047227 */ /* 0x002fce00078e00ff */
[----:B------:R-:W1:Y:S01]  /*1100*/  LDC R19, c[0x0][0x374] ;  /* 0x0000dd00ff137b82 */ /* 0x000e620000000800 */
[----:B------:R-:W-:Y:S02]  /*1110*/  SHF.R.U32.HI R4, RZ, R3, R4 ;  /* 0x00000003ff047219 */ /* 0x000fe40000011604 */
[----:B--2---:R-:W-:-:S04]  /*1120*/  ISETP.NE.AND P2, PT, R18, 0x1, PT ;  /* 0x000000011200780c */ /* 0x004fc80003f45270 */
[----:B------:R-:W-:Y:S02]  /*1130*/  SEL R21, R7, R4, !P2 ;  /* 0x0000000407157207 */ /* 0x000fe40005000000 */
[----:B------:R-:W2:Y:S01]  /*1140*/  LDC.64 R4, c[0x0][0xc18] ;  /* 0x00030600ff047b82 */ /* 0x000ea20000000a00 */
[----:B---3--:R-:W-:-:S06]  /*1150*/  IMAD.HI.U32 R2, R15, R2, RZ ;  /* 0x000000020f027227 */ /* 0x008fcc00078e00ff */
[----:B------:R-:W-:Y:S02]  /*1160*/  @P2 SHF.R.U32.HI R15, RZ, R3, R2 ;  /* 0x00000003ff0f2219 */ /* 0x000fe40000011602 */
[----:B------:R-:W3:Y:S01]  /*1170*/  LDC R2, c[0x0][0xc20] ;  /* 0x00030800ff027b82 */ /* 0x000ee20000000800 */
[----:B--2---:R-:W-:Y:S01]  /*1180*/  ISETP.NE.AND P2, PT, R4, 0x1, PT ;  /* 0x000000010400780c */ /* 0x004fe20003f45270 */
[----:B------:R-:W-:-:S04]  /*1190*/  IMAD.HI.U32 R3, R16, R5, RZ ;  /* 0x0000000510037227 */ /* 0x000fc800078e00ff */
[----:B-1----:R-:W-:Y:S01]  /*11a0*/  IMAD.HI.U32 R5, R19, R5, RZ ;  /* 0x0000000513057227 */ /* 0x002fe200078e00ff */
[----:B---3--:R-:W-:-:S07]  /*11b0*/  SHF.R.U32.HI R3, RZ, R2, R3 ;  /* 0x00000002ff037219 */ /* 0x008fce0000011603 */
[----:B------:R-:W-:Y:S02]  /*11c0*/  @P2 SHF.R.U32.HI R19, RZ, R2, R5 ;  /* 0x00000002ff132219 */ /* 0x000fe40000011605 */
[----:B------:R-:W-:Y:S02]  /*11d0*/  SEL R5, R16, R3, !P2 ;  /* 0x0000000310057207 */ /* 0x000fe40005000000 */
[----:B------:R-:W1:Y:S01]  /*11e0*/  LDC.64 R2, c[0x0][0xc28] ;  /* 0x00030a00ff027b82 */ /* 0x000e620000000a00 */
[----:B------:R-:W-:Y:S01]  /*11f0*/  ISETP.NE.AND P2, PT, R14, 0x1, PT ;  /* 0x000000010e00780c */ /* 0x000fe20003f45270 */
[----:B-1----:R-:W-:-:S04]  /*1200*/  IMAD.HI.U32 R20, R19, R2, RZ ;  /* 0x0000000213147227 */ /* 0x002fc800078e00ff */
[----:B------:R-:W-:-:S08]  /*1210*/  IMAD.HI.U32 R22, R15, R2, RZ ;  /* 0x000000020f167227 */ /* 0x000fd000078e00ff */
[-C--:B------:R-:W-:Y:S02]  /*1220*/  @P2 SHF.R.U32.HI R19, RZ, R3.reuse, R20 ;  /* 0x00000003ff132219 */ /* 0x080fe40000011614 */
[----:B------:R-:W-:-:S03]  /*1230*/  @P2 SHF.R.U32.HI R15, RZ, R3, R22 ;  /* 0x00000003ff0f2219 */ /* 0x000fc60000011616 */
[-C--:B------:R-:W-:Y:S02]  /*1240*/  IMAD R20, R19, R14.reuse, RZ ;  /* 0x0000000e13147224 */ /* 0x080fe400078e02ff */
[----:B------:R-:W-:-:S03]  /*1250*/  IMAD R22, R15, R14, RZ ;  /* 0x0000000e0f167224 */ /* 0x000fc600078e02ff */
[C---:B------:R-:W-:Y:S01]  /*1260*/  ISETP.GE.AND P5, PT, R5.reuse, R20, PT ;  /* 0x000000140500720c */ /* 0x040fe20003fa6270 */
[----:B------:R-:W-:-:S03]  /*1270*/  IMAD.HI.U32 R20, R5, R2, RZ ;  /* 0x0000000205147227 */ /* 0x000fc600078e00ff */
[----:B------:R-:W-:Y:S02]  /*1280*/  ISETP.GE.OR P5, PT, R21, R22, P5 ;  /* 0x000000161500720c */ /* 0x000fe40002fa6670 */
[----:B------:R-:W-:-:S11]  /*1290*/  SHF.R.U32.HI R20, RZ, R3, R20 ;  /* 0x00000003ff147219 */ /* 0x000fd60000011614 */
[----:B------:R-:W-:-:S05]  /*12a0*/  @!P5 IMAD.HI.U32 R2, R21, R2, RZ ;  /* 0x000000021502d227 */ /* 0x000fca00078e00ff */
[----:B------:R-:W-:Y:S02]  /*12b0*/  @!P5 SHF.R.U32.HI R2, RZ, R3, R2 ;  /* 0x00000003ff02d219 */ /* 0x000fe40000011602 */
[----:B------:R-:W-:Y:S02]  /*12c0*/  SEL R3, R5, R20, !P2 ;  /* 0x0000001405037207 */ /* 0x000fe40005000000 */
[----:B------:R-:W-:Y:S02]  /*12d0*/  @!P5 SEL R20, R21, R2, !P2 ;  /* 0x000000021514d207 */ /* 0x000fe40005000000 */
[C---:B------:R-:W-:Y:S02]  /*12e0*/  IADD3 R2, PT, PT, -R3.reuse, RZ, RZ ;  /* 0x000000ff03027210 */ /* 0x040fe40007ffe1ff */
[----:B------:R-:W-:-:S03]  /*12f0*/  @!P5 IADD3 R3, PT, PT, R3, -R20, RZ ;  /* 0x800000140303d210 */ /* 0x000fc60007ffe0ff */
[----:B------:R-:W-:-:S04]  /*1300*/  IMAD R2, R14, R2, R5 ;  /* 0x000000020e027224 */ /* 0x000fc800078e0205 */
[----:B------:R-:W-:Y:S01]  /*1310*/  @!P5 IMAD R20, R2, R15, R20 ;  /* 0x0000000f0214d224 */ /* 0x000fe200078e0214 */
[----:B------:R-:W-:Y:S01]  /*1320*/  IADD3 R2, PT, PT, -R21, RZ, RZ ;  /* 0x000000ff15027210 */ /* 0x000fe20007ffe1ff */
[----:B------:R-:W-:Y:S02]  /*1330*/  IMAD.MOV R15, RZ, RZ, -R5 ;  /* 0x000000ffff0f7224 */ /* 0x000fe400078e0a05 */
[----:B------:R-:W-:Y:S02]  /*1340*/  @!P5 IMAD R5, R3, R14, R21 ;  /* 0x0000000e0305d224 */ /* 0x000fe400078e0215 */
[----:B------:R-:W-:Y:S02]  /*1350*/  @!P5 IMAD.MOV.U32 R21, RZ, RZ, R20 ;  /* 0x000000ffff15d224 */ /* 0x000fe400078e0014 */
[----:B------:R-:W-:Y:S02]  /*1360*/  IMAD R15, R4, R15, R16 ;  /* 0x0000000f040f7224 */ /* 0x000fe400078e0210 */
[----:B------:R-:W-:-:S02]  /*1370*/  IMAD R2, R18, R2, R7 ;  /* 0x0000000212027224 */ /* 0x000fc400078e0207 */
[----:B------:R-:W-:Y:S02]  /*1380*/  IMAD R16, R5, R4, R15 ;  /* 0x0000000405107224 */ /* 0x000fe400078e020f */
[----:B------:R-:W-:-:S07]  /*1390*/  IMAD R19, R21, R18, R2 ;  /* 0x0000001215137224 */ /* 0x000fce00078e0202 */
.L_x_17:
[----:B----4-:R-:W-:-:S13]  /*13a0*/  ISETP.NE.AND P2, PT, R13, 0x1, PT ;  /* 0x000000010d00780c */ /* 0x010fda0003f45270 */
[----:B------:R-:W-:Y:S05]  /*13b0*/  @P2 BRA `(.L_x_18) ;  /* 0x0000000000402947 */ /* 0x000fea0003800000 */
[----:B------:R-:W1:Y:S08]  /*13c0*/  LDC.64 R2, c[0x0][0xc18] ;  /* 0x00030600ff027b82 */ /* 0x000e700000000a00 */
[----:B------:R-:W2:Y:S08]  /*13d0*/  LDC R4, c[0x0][0xc20] ;  /* 0x00030800ff047b82 */ /* 0x000eb00000000800 */
[----:B------:R-:W3:Y:S01]  /*13e0*/  LDC R14, c[0x0][0xc0c] ;  /* 0x00030300ff0e7b82 */ /* 0x000ee20000000800 */
[----:B-1----:R-:W-:Y:S01]  /*13f0*/  IMAD.HI.U32 R3, R16, R3, RZ ;  /* 0x0000000310037227 */ /* 0x002fe200078e00ff */
[----:B------:R-:W-:-:S04]  /*1400*/  ISETP.NE.AND P2, PT, R2, 0x1, PT ;  /* 0x000000010200780c */ /* 0x000fc80003f45270 */
[----:B--2---:R-:W-:Y:S02]  /*1410*/  SHF.R.U32.HI R3, RZ, R4, R3 ;  /* 0x00000004ff037219 */ /* 0x004fe40000011603 */
[----:B------:R-:W1:Y:S02]  /*1420*/  LDC.64 R4, c[0x0][0xc10] ;  /* 0x00030400ff047b82 */ /* 0x000e640000000a00 */
[----:B------:R-:W-:Y:S02]  /*1430*/  SEL R3, R16, R3, !P2 ;  /* 0x0000000310037207 */ /* 0x000fe40005000000 */
[----:B---3--:R-:W-:Y:S01]  /*1440*/  ISETP.NE.AND P2, PT, R14, 0x1, PT ;  /* 0x000000010e00780c */ /* 0x008fe20003f45270 */
[----:B-1----:R-:W-:-:S05]  /*1450*/  IMAD.HI.U32 R4, R19, R4, RZ ;  /* 0x0000000413047227 */ /* 0x002fca00078e00ff */
[----:B------:R-:W-:-:S04]  /*1460*/  SHF.R.U32.HI R4, RZ, R5, R4 ;  /* 0x00000005ff047219 */ /* 0x000fc80000011604 */
[----:B------:R-:W-:-:S05]  /*1470*/  SEL R18, R19, R4, !P2 ;  /* 0x0000000413127207 */ /* 0x000fca0005000000 */
[----:B------:R-:W-:Y:S02]  /*1480*/  IMAD.IADD R4, R3, 0x1, -R18 ;  /* 0x0000000103047824 */ /* 0x000fe400078e0a12 */
[----:B------:R-:W-:Y:S02]  /*1490*/  IMAD.IADD R3, R18, 0x1, -R3 ;  /* 0x0000000112037824 */ /* 0x000fe400078e0a03 */
[----:B------:R-:W-:Y:S02]  /*14a0*/  IMAD R19, R4, R14, R19 ;  /* 0x0000000e04137224 */ /* 0x000fe400078e0213 */
[----:B------:R-:W-:Y:S02]  /*14b0*/  IMAD R16, R3, R2, R16 ;  /* 0x0000000203107224 */ /* 0x000fe400078e0210 */
.L_x_18:
[----:B------:R-:W-:Y:S05]  /*14c0*/  @!P0 BRA `(.L_x_19) ;  /* 0x00000000000c8947 */ /* 0x000fea0003800000 */
[----:B------:R-:W-:Y:S01]  /*14d0*/  UCGABAR_WAIT ;  /* 0x0000000000007dc7 */ /* 0x000fe20008000000 */
[----:B------:R-:W-:Y:S01]  /*14e0*/  CCTL.IVALL ;  /* 0x00000000ff00798f */ /* 0x000fe20002000000 */
[----:B------:R-:W-:Y:S05]  /*14f0*/  BRA `(.L_x_20) ;  /* 0x0000000000047947 */ /* 0x000fea0003800000 */
.L_x_19:
[----:B------:R-:W-:Y:S06]  /*1500*/  BAR.SYNC.DEFER_BLOCKING 0x0 ;  /* 0x0000000000007b1d */ /* 0x000fec0000010000 */
.L_x_20:
[----:B------:R-:W-:Y:S05]  /*1510*/  @P6 BRA `(.L_x_21) ;  /* 0x0000007800006947 */ /* 0x000fea0003800000 */
[----:B------:R-:W1:Y:S01]  /*1520*/  LDC R8, c[0x0][0x388] ;  /* 0x0000e200ff087b82 */ /* 0x000e620000000800 */
[----:B------:R-:W-:Y:S01]  /*1530*/  ISETP.NE.AND P5, PT, R12, RZ, PT ;  /* 0x000000ff0c00720c */ /* 0x000fe20003fa5270 */
[C---:B------:R-:W-:Y:S01]  /*1540*/  IMAD.SHL.U32 R22, R7.reuse, 0x20, RZ ;  /* 0x0000002007167824 */ /* 0x040fe200078e00ff */
[----:B------:R-:W-:Y:S01]  /*1550*/  ISETP.NE.AND P0, PT, R0, RZ, PT ;  /* 0x000000ff0000720c */ /* 0x000fe20003f05270 */
[----:B------:R-:W-:Y:S01]  /*1560*/  HFMA2 R18, -RZ, RZ, 0, 0 ;  /* 0x00000000ff127431 */ /* 0x000fe200000001ff */
[----:B------:R-:W-:Y:S01]  /*1570*/  ISETP.EQ.OR P2, PT, R6, RZ, P1 ;  /* 0x000000ff0600720c */ /* 0x000fe20000f42670 */
[----:B------:R-:W-:Y:S01]  /*1580*/  IMAD.SHL.U32 R21, R7, 0x80, RZ ;  /* 0x0000008007157824 */ /* 0x000fe200078e00ff */
[----:B------:R-:W-:Y:S01]  /*1590*/  PLOP3.LUT P3, PT, P5, PT, PT, 0x8, 0x80 ;  /* 0x000000000080781c */ /* 0x000fe20002f6e170 */
[----:B------:R-:W2:Y:S01]  /*15a0*/  LDC R4, c[0x0][0x38c] ;  /* 0x0000e300ff047b82 */ /* 0x000ea20000000800 */
[----:B------:R-:W-:Y:S01]  /*15b0*/  IMAD.MOV.U32 R20, RZ, RZ, 0x1 ;  /* 0x00000001ff147424 */ /* 0x000fe200078e00ff */
[----:B------:R-:W-:Y:S01]  /*15c0*/  MOV R25, RZ ;  /* 0x000000ff00197202 */ /* 0x000fe20000000f00 */
[----:B------:R-:W-:Y:S01]  /*15d0*/  IMAD.MOV.U32 R27, RZ, RZ, RZ ;  /* 0x000000ffff1b7224 */ /* 0x000fe200078e00ff */
[----:B------:R-:W-:Y:S01]  /*15e0*/  SEL R11, R17, 0x2, P0 ;  /* 0x00000002110b7807 */ /* 0x000fe20000000000 */
[----:B------:R-:W-:Y:S01]  /*15f0*/  IMAD.MOV.U32 R14, RZ, RZ, RZ ;  /* 0x000000ffff0e7224 */ /* 0x000fe200078e00ff */
[----:B------:R-:W-:-:S02]  /*1600*/  LOP3.LUT R22, R22, 0x20, RZ, 0xc0, !PT ;  /* 0x0000002016167812 */ /* 0x000fc400078ec0ff */
[----:B------:R-:W3:Y:S01]  /*1610*/  LDC.64 R2, c[0x0][0x390] ;  /* 0x0000e400ff027b82 */ /* 0x000ee20000000a00 */
[----:B-1----:R-:W-:-:S07]  /*1620*/  VIADD R8, R8, 0x3f ;  /* 0x0000003f08087836 */ /* 0x002fce0000000000 */
[----:B------:R-:W1:Y:S01]  /*1630*/  LDC R13, c[0x0][0x370] ;  /* 0x0000dc00ff0d7b82 */ /* 0x000e620000000800 */
[----:B------:R-:W-:-:S04]  /*1640*/  SHF.R.S32.HI R5, RZ, 0x1f, R8 ;  /* 0x0000001fff057819 */ /* 0x000fc80000011408 */
[----:B------:R-:W-:-:S03]  /*1650*/  LEA.HI R5, R5, R8, RZ, 0x6 ;  /* 0x0000000805057211 */ /* 0x000fc600078f30ff */
[----:B------:R-:W4:Y:S01]  /*1660*/  LDC.64 R28, c[0x0][0x348] ;  /* 0x0000d200ff1c7b82 */ /* 0x000f220000000a00 */
[----:B------:R-:W-:-:S05]  /*1670*/  SHF.R.S32.HI R5, RZ, 0x6, R5 ;  /* 0x00000006ff057819 */ /* 0x000fca0000011405 */
[----:B--2---:R-:W-:Y:S02]  /*1680*/  IMAD R5, R5, R4, RZ ;  /* 0x0000000405057224 */ /* 0x004fe400078e02ff */
[----:B------:R-:W2:Y:S02]  /*1690*/  LDC R12, c[0x0][0x374] ;  /* 0x0000dd00ff0c7b82 */ /* 0x000ea40000000800 */
[----:B---3--:R-:W-:-:S04]  /*16a0*/  IMAD R2, R5, R2, RZ ;  /* 0x0000000205027224 */ /* 0x008fc800078e02ff */
[----:B------:R-:W-:-:S05]  /*16b0*/  IMAD R24, R2, R3, RZ ;  /* 0x0000000302187224 */ /* 0x000fca00078e02ff */
[C---:B------:R-:W-:Y:S02]  /*16c0*/  ISETP.NE.AND P4, PT, R24.reuse, RZ, PT ;  /* 0x000000ff1800720c */ /* 0x040fe40003f85270 */
[----:B------:R-:W-:-:S05]  /*16d0*/  VIMNMX.U32 R23, PT, PT, R24, 0x4, PT ;  /* 0x0000000418177848 */ /* 0x000fca0003fe0000 */
[----:B------:R-:W-:-:S06]  /*16e0*/  VIADD R10, R23, 0xffffffff ;  /* 0xffffffff170a7836 */ /* 0x000fcc0000000000 */
[----:B------:R-:W-:Y:S01]  /*16f0*/  @!P4 IMAD.MOV R10, RZ, RZ, R23 ;  /* 0x000000ffff0ac224 */ /* 0x000fe200078e0217 */
[----:B------:R-:W-:-:S03]  /*1700*/  IADD3 R23, PT, PT, R24, -R23, RZ ;  /* 0x8000001718177210 */ /* 0x000fc60007ffe0ff */
[----:B------:R-:W-:-:S07]  /*1710*/  VIADD R10, R10, 0x1 ;  /* 0x000000010a0a7836 */ /* 0x000fce0000000000 */
.L_x_39:
[----:B------:R-:W3:Y:S01]  /*1720*/  S2R R4, SR_CgaCtaId ;  /* 0x0000000000047919 */ /* 0x000ee20000008800 */
[----:B------:R-:W-:Y:S01]  /*1730*/  MOV R3, 0x400 ;  /* 0x0000040000037802 */ /* 0x000fe20000000f00 */
[----:B------:R-:W-:Y:S01]  /*1740*/  UMOV UR46, URZ ;  /* 0x000000ff002e7c82 */ /* 0x000fe20008000000 */
[----:B------:R-:W-:Y:S01]  /*1750*/  R2UR UR4, R16 ;  /* 0x00000000100472ca */ /* 0x000fe200000e0000 */
[----:B------:R-:W-:Y:S01]  /*1760*/  UMOV UR45, URZ ;  /* 0x000000ff002d7c82 */ /* 0x000fe20008000000 */
[----:B------:R-:W-:Y:S01]  /*1770*/  R2UR UR43, R22 ;  /* 0x00000000162b72ca */ /* 0x000fe200000e0000 */
[----:B------:R-:W-:Y:S01]  /*1780*/  UMOV UR44, URZ ;  /* 0x000000ff002c7c82 */ /* 0x000fe20008000000 */
[----:B------:R-:W-:Y:S01]  /*1790*/  ISETP.NE.AND P0, PT, R24, RZ, PT ;  /* 0x000000ff1800720c */ /* 0x000fe20003f05270 */
[----:B------:R-:W-:Y:S01]  /*17a0*/  IMAD.MOV.U32 R16, RZ, RZ, RZ ;  /* 0x000000ffff107224 */ /* 0x000fe200078e00ff */
[----:B------:R-:W-:Y:S02]  /*17b0*/  LEA.HI R30, R19, R19, RZ, 0x1 ;  /* 0x00000013131e7211 */ /* 0x000fe400078f08ff */
[----:B------:R-:W-:-:S03]  /*17c0*/  SHF.L.U32 R0, R20, 0x1f, RZ ;  /* 0x0000001f14007819 */ /* 0x000fc600000006ff */
[----:B------:R-:W-:-:S04]  /*17d0*/  IMAD.SHL.U32 R30, R30, 0x80, RZ ;  /* 0x000000801e1e7824 */ /* 0x000fc800078e00ff */
[----:B------:R-:W-:Y:S01]  /*17e0*/  ULEA UR43, UR4, UR43, 0x6 ;  /* 0x0000002b042b7291 */ /* 0x000fe2000f8e30ff */
[----:B------:R-:W-:-:S04]  /*17f0*/  LOP3.LUT R30, R30, 0xffffff00, RZ, 0xc0, !PT ;  /* 0xffffff001e1e7812 */ /* 0x000fc800078ec0ff */
[----:B------:R-:W-:Y:S02]  /*1800*/  LOP3.LUT R30, R30, 0x80, R21, 0xf8, !PT ;  /* 0x000000801e1e7812 */ /* 0x000fe400078ef815 */
[----:B---3--:R-:W-:-:S05]  /*1810*/  LEA R4, R4, R3, 0x18 ;  /* 0x0000000304047211 */ /* 0x008fca00078ec0ff */
[----:B------:R-:W-:-:S04]  /*1820*/  IMAD R3, R27, 0x8, R4 ;  /* 0x000000081b037824 */ /* 0x000fc800078e0204 */
[----:B-1----:R3:W1:Y:S01]  /*1830*/  SYNCS.PHASECHK.TRANS64.TRYWAIT P4, [R3+URZ+0x20], R0 ;  /* 0x00002000030075a7 */ /* 0x00266200080811ff */
[----:B------:R-:W-:Y:S05]  /*1840*/  @!P0 BRA `(.L_x_22) ;  /* 0x00000034009c8947 */ /* 0x000fea0003800000 */
[----:B---3--:R-:W3:Y:S01]  /*1850*/  LDC.64 R2, c[0x0][0x480] ;  /* 0x00012000ff027b82 */ /* 0x008ee20000000a00 */
[C---:B------:R-:W-:Y:S01]  /*1860*/  VIADD R44, R30.reuse, 0x8 ;  /* 0x000000081e2c7836 */ /* 0x040fe20000000000 */
[C---:B------:R-:W-:Y:S01]  /*1870*/  IADD3 R6, PT, PT, R30.reuse, 0x50, RZ ;  /* 0x000000501e067810 */ /* 0x040fe20007ffe0ff */
[C---:B------:R-:W-:Y:S01]  /*1880*/  VIADD R41, R30.reuse, 0x20 ;  /* 0x000000201e297836 */ /* 0x040fe20000000000 */
[C---:B------:R-:W-:Y:S01]  /*1890*/  IADD3 R40, PT, PT, R30.reuse, 0x28, RZ ;  /* 0x000000281e287810 */ /* 0x040fe20007ffe0ff */
[C---:B------:R-:W-:Y:S01]  /*18a0*/  VIADD R39, R30.reuse, 0x30 ;  /* 0x000000301e277836 */ /* 0x040fe20000000000 */
[C---:B------:R-:W-:Y:S01]  /*18b0*/  IADD3 R0, PT, PT, R30.reuse, 0x78, RZ ;  /* 0x000000781e007810 */ /* 0x040fe20007ffe0ff */
[C---:B------:R-:W-:Y:S01]  /*18c0*/  VIADD R9, R30.reuse, 0x60 ;  /* 0x000000601e097836 */ /* 0x040fe20000000000 */
[----:B-----5:R-:W2:Y:S01]  /*18d0*/  LDC.64 R34, c[0x0][0x488] ;  /* 0x00012200ff227b82 */ /* 0x020ea20000000a00 */
[C---:B------:R-:W-:Y:S02]  /*18e0*/  VIADD R37, R30.reuse, 0x40 ;  /* 0x000000401e257836 */ /* 0x040fe40000000000 */
[----:B------:R-:W-:-:S02]  /*18f0*/  VIADD R32, R30, 0x58 ;  /* 0x000000581e207836 */ /* 0x000fc40000000000 */
[C---:B------:R-:W-:Y:S02]  /*1900*/  VIADD R43, R30.reuse, 0x10 ;  /* 0x000000101e2b7836 */ /* 0x040fe40000000000 */
[C---:B------:R-:W-:Y:S02]  /*1910*/  VIADD R42, R30.reuse, 0x18 ;  /* 0x000000181e2a7836 */ /* 0x040fe40000000000 */
[C---:B------:R-:W-:Y:S02]  /*1920*/  VIADD R38, R30.reuse, 0x38 ;  /* 0x000000381e267836 */ /* 0x040fe40000000000 */
[C---:B------:R-:W-:Y:S02]  /*1930*/  VIADD R36, R30.reuse, 0x48 ;  /* 0x000000481e247836 */ /* 0x040fe40000000000 */
[C---:B------:R-:W-:Y:S02]  /*1940*/  VIADD R8, R30.reuse, 0x68 ;  /* 0x000000681e087836 */ /* 0x040fe40000000000 */
[----:B------:R-:W-:Y:S01]  /*1950*/  VIADD R5, R30, 0x70 ;  /* 0x000000701e057836 */ /* 0x000fe20000000000 */
[----:B---3--:R-:W-:Y:S01]  /*1960*/  ISETP.NE.AND P0, PT, R2, 0x1, PT ;  /* 0x000000010200780c */ /* 0x008fe20003f05270 */
[----:B------:R-:W-:-:S04]  /*1970*/  IMAD.HI.U32 R59, R44, R3, RZ ;  /* 0x000000032c3b7227 */ /* 0x000fc800078e00ff */
[----:B------:R-:W-:Y:S01]  /*1980*/  IMAD.HI.U32 R65, R41, R3, RZ ;  /* 0x0000000329417227 */ /* 0x000fe200078e00ff */
[----:B--2---:R-:W-:-:S03]  /*1990*/  SHF.R.U32.HI R59, RZ, R34, R59 ;  /* 0x00000022ff3b7219 */ /* 0x004fc6000001163b */
[----:B------:R-:W-:Y:S01]  /*19a0*/  IMAD.HI.U32 R63, R39, R3, RZ ;  /* 0x00000003273f7227 */ /* 0x000fe200078e00ff */
[-C--:B------:R-:W-:Y:S02]  /*19b0*/  SHF.R.U32.HI R56, RZ, R34.reuse, R65 ;  /* 0x00000022ff387219 */ /* 0x080fe40000011641 */
[----:B------:R-:W-:Y:S01]  /*19c0*/  SEL R59, R44, R59, !P0 ;  /* 0x0000003b2c3b7207 */ /* 0x000fe20004000000 */
[-C--:B------:R-:W-:Y:S01]  /*19d0*/  IMAD.HI.U32 R31, R9, R3.reuse, RZ ;  /* 0x00000003091f7227 */ /* 0x080fe200078e00ff */
[----:B------:R-:W-:Y:S02]  /*19e0*/  SHF.R.U32.HI R54, RZ, R34, R63 ;  /* 0x00000022ff367219 */ /* 0x000fe4000001163f */
[----:B------:R-:W-:Y:S01]  /*19f0*/  SEL R56, R41, R56, !P0 ;  /* 0x0000003829387207 */ /* 0x000fe20004000000 */
[-C--:B------:R-:W-:Y:S01]  /*1a00*/  IMAD.HI.U32 R61, R37, R3.reuse, RZ ;  /* 0x00000003253d7227 */ /* 0x080fe200078e00ff */
[----:B------:R-:W-:Y:S02]  /*1a10*/  SHF.R.U32.HI R16, RZ, R34, R31 ;  /* 0x00000022ff107219 */ /* 0x000fe4000001161f */
[----:B------:R-:W-:Y:S01]  /*1a20*/  SEL R54, R39, R54, !P0 ;  /* 0x0000003627367207 */ /* 0x000fe20004000000 */
[----:B------:R-:W-:Y:S01]  /*1a30*/  IMAD.HI.U32 R49, R32, R3, RZ ;  /* 0x0000000320317227 */ /* 0x000fe200078e00ff */
[----:B------:R-:W-:-:S03]  /*1a40*/  SHF.R.U32.HI R52, RZ, R34, R61 ;  /* 0x00000022ff347219 */ /* 0x000fc6000001163d */
[-C--:B------:R-:W-:Y:S01]  /*1a50*/  IMAD.HI.U32 R7, R6, R3.reuse, RZ ;  /* 0x0000000306077227 */ /* 0x080fe200078e00ff */
[----:B------:R-:W-:Y:S02]  /*1a60*/  SHF.R.U32.HI R49, RZ, R34, R49 ;  /* 0x00000022ff317219 */ /* 0x000fe40000011631 */
[----:B------:R-:W-:Y:S01]  /*1a70*/  SEL R52, R37, R52, !P0 ;  /* 0x0000003425347207 */ /* 0x000fe20004000000 */
[----:B------:R-:W-:Y:S01]  /*1a80*/  IMAD.HI.U32 R67, R43, R3, RZ ;  /* 0x000000032b437227 */ /* 0x000fe200078e00ff */
[-C--:B------:R-:W-:Y:S02]  /*1a90*/  SHF.R.U32.HI R7, RZ, R34.reuse, R7 ;  /* 0x00000022ff077219 */ /* 0x080fe40000011607 */
[----:B------:R-:W-:Y:S01]  /*1aa0*/  SEL R49, R32, R49, !P0 ;  /* 0x0000003120317207 */ /* 0x000fe20004000000 */
[----:B------:R-:W-:Y:S01]  /*1ab0*/  IMAD.HI.U32 R57, R42, R3, RZ ;  /* 0x000000032a397227 */ /* 0x000fe200078e00ff */
[-C--:B------:R-:W-:Y:S02]  /*1ac0*/  SHF.R.U32.HI R58, RZ, R34.reuse, R67 ;  /* 0x00000022ff3a7219 */ /* 0x080fe40000011643 */
[----:B------:R-:W-:Y:S01]  /*1ad0*/  SEL R50, R6, R7, !P0 ;  /* 0x0000000706327207 */ /* 0x000fe20004000000 */
[----:B------:R-:W-:Y:S01]  /*1ae0*/  IMAD.HI.U32 R55, R40, R3, RZ ;  /* 0x0000000328377227 */ /* 0x000fe200078e00ff */
[----:B------:R-:W-:-:S02]  /*1af0*/  SHF.R.U32.HI R57, RZ, R34, R57 ;  /* 0x00000022ff397219 */ /* 0x000fc40000011639 */
        /* <DEDUP_REMOVED lines=11> */
[----:B------:R-:W-:-:S03]  /*1bb0*/  SEL R51, R36, R51, !P0 ;  /* 0x0000003324337207 */ /* 0x000fc60004000000 */
[-C--:B------:R-:W-:Y:S01]  /*1bc0*/  IMAD.HI.U32 R19, R30, R3.reuse, RZ ;  /* 0x000000031e137227 */ /* 0x080fe200078e00ff */
[-C--:B------:R-:W-:Y:S02]  /*1bd0*/  SHF.R.U32.HI R14, RZ, R34.reuse, R33 ;  /* 0x00000022ff0e7219 */ /* 0x080fe40000011621 */
[----:B------:R-:W-:Y:S01]  /*1be0*/  IADD3 R33, PT, PT, -R55, RZ, RZ ;  /* 0x000000ff37217210 */ /* 0x000fe20007ffe1ff */
[----:B------:R-:W-:Y:S01]  /*1bf0*/  IMAD.HI.U32 R45, R0, R3, RZ ;  /* 0x00000003002d7227 */ /* 0x000fe200078e00ff */
[-C--:B------:R-:W-:Y:S02]  /*1c00*/  SHF.R.U32.HI R3, RZ, R34.reuse, R47 ;  /* 0x00000022ff037219 */ /* 0x080fe4000001162f */
[-C--:B------:R-:W-:Y:S01]  /*1c10*/  SHF.R.U32.HI R19, RZ, R34.reuse, R19 ;  /* 0x00000022ff137219 */ /* 0x080fe20000011613 */
[----:B------:R-:W-:Y:S01]  /*1c20*/  IMAD.MOV R31, RZ, RZ, -R59 ;  /* 0x000000ffff1f7224 */ /* 0x000fe200078e0a3b */
[----:B------:R-:W-:Y:S01]  /*1c30*/  SHF.R.U32.HI R45, RZ, R34, R45 ;  /* 0x00000022ff2d7219 */ /* 0x000fe2000001162d */
[----:B------:R-:W-:Y:S01]  /*1c40*/  IMAD.MOV R34, RZ, RZ, -R56 ;  /* 0x000000ffff227224 */ /* 0x000fe200078e0a38 */
[----:B------:R-:W-:Y:S01]  /*1c50*/  SEL R60, R30, R19, !P0 ;  /* 0x000000131e3c7207 */ /* 0x000fe20004000000 */
[----:B------:R-:W-:Y:S01]  /*1c60*/  IMAD R44, R2, R31, R44 ;  /* 0x0000001f022c7224 */ /* 0x000fe200078e022c */
[----:B------:R-:W-:Y:S01]  /*1c70*/  SEL R45, R0, R45, !P0 ;  /* 0x0000002d002d7207 */ /* 0x000fe20004000000 */
[----:B------:R-:W-:-:S02]  /*1c80*/  IMAD.MOV R31, RZ, RZ, -R54 ;  /* 0x000000ffff1f7224 */ /* 0x000fc400078e0a36 */
[C---:B------:R-:W-:Y:S01]  /*1c90*/  IMAD R41, R2.reuse, R34, R41 ;  /* 0x0000002202297224 */ /* 0x040fe200078e0229 */
[----:B------:R-:W-:Y:S01]  /*1ca0*/  IADD3 R19, PT, PT, -R45, RZ, RZ ;  /* 0x000000ff2d137210 */ /* 0x000fe20007ffe1ff */
[----:B------:R-:W-:Y:S01]  /*1cb0*/  IMAD R39, R2, R31, R39 ;  /* 0x0000001f02277224 */ /* 0x000fe200078e0227 */
[----:B------:R-:W-:Y:S01]  /*1cc0*/  IADD3 R31, PT, PT, -R50, RZ, RZ ;  /* 0x000000ff321f7210 */ /* 0x000fe20007ffe1ff */
[----:B------:R-:W-:Y:S01]  /*1cd0*/  IMAD.MOV R34, RZ, RZ, -R52 ;  /* 0x000000ffff227224 */ /* 0x000fe200078e0a34 */
[----:B------:R-:W-:Y:S01]  /*1ce0*/  R2UR UR47, R44 ;  /* 0x000000002c2f72ca */ /* 0x000fe200000e0000 */
[----:B------:R-:W-:Y:S01]  /*1cf0*/  IMAD.MOV R7, RZ, RZ, -R49 ;  /* 0x000000ffff077224 */ /* 0x000fe200078e0a31 */
[----:B------:R-:W-:Y:S01]  /*1d00*/  R2UR UR39, R39 ;  /* 0x00000000272772ca */ /* 0x000fe200000e0000 */
[C---:B------:R-:W-:Y:S01]  /*1d10*/  IMAD R37, R2.reuse, R34, R37 ;  /* 0x0000002202257224 */ /* 0x040fe200078e0225 */
[----:B------:R-:W-:Y:S01]  /*1d20*/  R2UR UR37, R41 ;  /* 0x00000000292572ca */ /* 0x000fe200000e0000 */
[----:B------:R-:W-:-:S02]  /*1d30*/  IMAD R34, R2, R31, R6 ;  /* 0x0000001f02227224 */ /* 0x000fc400078e0206 */
[----:B------:R-:W-:Y:S01]  /*1d40*/  IMAD R32, R2, R7, R32 ;  /* 0x0000000702207224 */ /* 0x000fe200078e0220 */
[----:B------:R-:W-:Y:S01]  /*1d50*/  R2UR UR34, R37 ;  /* 0x00000000252272ca */ /* 0x000fe200000e0000 */
[----:B------:R-:W2:Y:S01]  /*1d60*/  LDC.64 R6, c[0x0][0x490] ;  /* 0x00012400ff067b82 */ /* 0x000ea20000000a00 */
[----:B------:R-:W-:Y:S01]  /*1d70*/  IMAD.MOV R47, RZ, RZ, -R57 ;  /* 0x000000ffff2f7224 */ /* 0x000fe200078e0a39 */
[----:B------:R-:W-:Y:S01]  /*1d80*/  R2UR UR29, R34 ;  /* 0x00000000221d72ca */ /* 0x000fe200000e0000 */
[----:B------:R-:W-:Y:S01]  /*1d90*/  IMAD.MOV R46, RZ, RZ, -R58 ;  /* 0x000000ffff2e7224 */ /* 0x000fe200078e0a3a */
[----:B------:R-:W-:Y:S01]  /*1da0*/  R2UR UR28, R32 ;  /* 0x00000000201c72ca */ /* 0x000fe200000e0000 */
[C---:B------:R-:W-:Y:S02]  /*1db0*/  IMAD R42, R2.reuse, R47, R42 ;  /* 0x0000002f022a7224 */ /* 0x040fe400078e022a */
[----:B------:R-:W-:Y:S02]  /*1dc0*/  IMAD.MOV R47, RZ, RZ, -R53 ;  /* 0x000000ffff2f7224 */ /* 0x000fe400078e0a35 */
[----:B------:R-:W-:Y:S01]  /*1dd0*/  IMAD R43, R2, R46, R43 ;  /* 0x0000002e022b7224 */ /* 0x000fe200078e022b */
[----:B------:R-:W-:Y:S01]  /*1de0*/  SEL R46, R8, R3, !P0 ;  /* 0x00000003082e7207 */ /* 0x000fe20004000000 */
[----:B------:R-:W-:Y:S01]  /*1df0*/  IMAD R40, R2, R33, R40 ;  /* 0x0000002102287224 */ /* 0x000fe200078e0228 */
[----:B------:R-:W-:Y:S01]  /*1e00*/  SEL R3, R5, R14, !P0 ;  /* 0x0000000e05037207 */ /* 0x000fe20004000000 */
[----:B------:R-:W-:Y:S01]  /*1e10*/  IMAD.MOV R33, RZ, RZ, -R51 ;  /* 0x000000ffff217224 */ /* 0x000fe200078e0a33 */
[----:B------:R-:W-:Y:S01]  /*1e20*/  R2UR UR45, R42 ;  /* 0x000000002a2d72ca */ /* 0x000fe200000e0000 */
[C---:B------:R-:W-:Y:S01]  /*1e30*/  IMAD R38, R2.reuse, R47, R38 ;  /* 0x0000002f02267224 */ /* 0x040fe200078e0226 */
[----:B------:R-:W-:Y:S01]  /*1e40*/  SEL R47, R9, R16, !P0 ;  /* 0x00000010092f7207 */ /* 0x000fe20004000000 */
[----:B------:R-:W-:Y:S01]  /*1e50*/  IMAD R36, R2, R33, R36 ;  /* 0x0000002102247224 */ /* 0x000fe200078e0224 */
[----:B------:R-:W-:Y:S01]  /*1e60*/  R2UR UR40, R40 ;  /* 0x00000000282872ca */ /* 0x000fe200000e0000 */
[----:B------:R-:W-:Y:S01]  /*1e70*/  IMAD.MOV R14, RZ, RZ, -R3 ;  /* 0x000000ffff0e7224 */ /* 0x000fe200078e0a03 */
[----:B------:R-:W-:Y:S01]  /*1e80*/  ISETP.NE.AND P0, PT, R35, 0x1, PT ;  /* 0x000000012300780c */ /* 0x000fe20003f05270 */
[----:B------:R-:W-:Y:S01]  /*1e90*/  IMAD.MOV R16, RZ, RZ, -R47 ;  /* 0x000000ffff107224 */ /* 0x000fe200078e0a2f */
[----:B------:R-:W-:Y:S01]  /*1ea0*/  R2UR UR25, R36 ;  /* 0x00000000241972ca */ /* 0x000fe200000e0000 */
[----:B------:R-:W-:Y:S01]  /*1eb0*/  IMAD R14, R2, R14, R5 ;  /* 0x0000000e020e7224 */ /* 0x000fe200078e0205 */
[----:B------:R-:W-:Y:S01]  /*1ec0*/  R2UR UR38, R38 ;  /* 0x00000000262672ca */ /* 0x000fe200000e0000 */
[----:B--2---:R-:W-:Y:S01]  /*1ed0*/  IMAD.HI.U32 R66, R60, R6, RZ ;  /* 0x000000063c427227 */ /* 0x004fe200078e00ff */
[----:B------:R-:W-:-:S02]  /*1ee0*/  R2UR UR46, R43 ;  /* 0x000000002b2e72ca */ /* 0x000fc400000e0000 */
[----:B------:R-:W-:Y:S01]  /*1ef0*/  R2UR UR59, R14 ;  /* 0x000000000e3b72ca */ /* 0x000fe200000e0000 */
[----:B------:R-:W-:Y:S01]  /*1f00*/  IMAD R16, R2, R16, R9 ;  /* 0x0000001002107224 */ /* 0x000fe200078e0209 */
[-C--:B------:R-:W-:Y:S01]  /*1f10*/  SHF.R.U32.HI R37, RZ, R7.reuse, R66 ;  /* 0x00000007ff257219 */ /* 0x080fe20000011642 */
[-C--:B------:R-:W-:Y:S01]  /*1f20*/  IMAD.HI.U32 R36, R59, R6.reuse, RZ ;  /* 0x000000063b247227 */ /* 0x080fe200078e00ff */
[----:B------:R-:W2:Y:S02]  /*1f30*/  LDC R43, c[0x0][0x4ec] ;  /* 0x00013b00ff2b7b82 */ /* 0x000ea40000000800 */
[----:B------:R-:W-:Y:S01]  /*1f40*/  R2UR UR26, R16 ;  /* 0x00000000101a72ca */ /* 0x000fe200000e0000 */
[----:B------:R-:W-:Y:S01]  /*1f50*/  IMAD.MOV R31, RZ, RZ, -R46 ;  /* 0x000000ffff1f7224 */ /* 0x000fe200078e0a2e */
[----:B------:R-:W-:Y:S01]  /*1f60*/  SHF.R.U32.HI R36, RZ, R7, R36 ;  /* 0x00000007ff247219 */ /* 0x000fe20000011624 */
[----:B------:R-:W-:Y:S02]  /*1f70*/  IMAD.MOV R33, RZ, RZ, -R60 ;  /* 0x000000ffff217224 */ /* 0x000fe400078e0a3c */
[----:B------:R-:W-:-:S04]  /*1f80*/  IMAD.HI.U32 R64, R58, R6, RZ ;  /* 0x000000063a407227 */ /* 0x000fc800078e00ff */
[----:B------:R-:W-:Y:S01]  /*1f90*/  IMAD.HI.U32 R40, R49, R6, RZ ;  /* 0x0000000631287227 */ /* 0x000fe200078e00ff */
[----:B------:R-:W-:-:S03]  /*1fa0*/  SHF.R.U32.HI R9, RZ, R7, R64 ;  /* 0x00000007ff097219 */ /* 0x000fc60000011640 */
[C---:B------:R-:W-:Y:S02]  /*1fb0*/  IMAD R31, R2.reuse, R31, R8 ;  /* 0x0000001f021f7224 */ /* 0x040fe400078e0208 */
[C---:B------:R-:W-:Y:S02]  /*1fc0*/  IMAD R19, R2.reuse, R19, R0 ;  /* 0x0000001302137224 */ /* 0x040fe400078e0200 */
[----:B------:R-:W-:Y:S01]  /*1fd0*/  IMAD R33, R2, R33, R30 ;  /* 0x0000002102217224 */ /* 0x000fe200078e021e */
[----:B------:R-:W-:Y:S01]  /*1fe0*/  R2UR UR67, R31 ;  /* 0x000000001f4372ca */ /* 0x000fe200000e0000 */
[-C--:B------:R-:W-:Y:S01]  /*1ff0*/  IMAD.HI.U32 R34, R57, R6.reuse, RZ ;  /* 0x0000000639227227 */ /* 0x080fe200078e00ff */
[----:B------:R-:W-:Y:S02]  /*2000*/  R2UR UR51, R19 ;  /* 0x00000000133372ca */ /* 0x000fe400000e0000 */
[----:B------:R-:W-:Y:S01]  /*2010*/  R2UR UR48, R33 ;  /* 0x00000000213072ca */ /* 0x000fe200000e0000 */
[----:B------:R-:W-:Y:S01]  /*2020*/  IMAD.HI.U32 R62, R56, R6, RZ ;  /* 0x00000006383e7227 */ /* 0x000fe200078e00ff */
[----:B------:R-:W-:-:S02]  /*2030*/  SHF.R.U32.HI R34, RZ, R7, R34 ;  /* 0x00000007ff227219 */ /* 0x000fc40000011622 */
[----:B--2---:R-:W-:Y:S01]  /*2040*/  R2UR UR21, R43 ;  /* 0x000000002b1572ca */ /* 0x004fe200000e0000 */
[----:B------:R-:W-:Y:S01]  /*2050*/  IMAD.HI.U32 R32, R55, R6, RZ ;  /* 0x0000000637207227 */ /* 0x000fe200078e00ff */
[----:B------:R-:W-:-:S03]  /*2060*/  SHF.R.U32.HI R31, RZ, R7, R62 ;  /* 0x00000007ff1f7219 */ /* 0x000fc6000001163e */
[----:B------:R-:W-:Y:S01]  /*2070*/  IMAD.HI.U32 R48, R54, R6, RZ ;  /* 0x0000000636307227 */ /* 0x000fe200078e00ff */
[----:B------:R-:W-:-:S03]  /*2080*/  SHF.R.U32.HI R32, RZ, R7, R32 ;  /* 0x00000007ff207219 */ /* 0x000fc60000011620 */
[----:B------:R-:W-:Y:S01]  /*2090*/  IMAD.HI.U32 R14, R53, R6, RZ ;  /* 0x00000006350e7227 */ /* 0x000fe200078e00ff */
[----:B------:R-:W-:-:S03]  /*20a0*/  SHF.R.U32.HI R19, RZ, R7, R48 ;  /* 0x00000007ff137219 */ /* 0x000fc60000011630 */
[-C--:B------:R-:W-:Y:S01]  /*20b0*/  IMAD.HI.U32 R44, R52, R6.reuse, RZ ;  /* 0x00000006342c7227 */ /* 0x080fe200078e00ff */
[----:B------:R-:W-:Y:S02]  /*20c0*/  SEL R19, R54, R19, !P0 ;  /* 0x0000001336137207 */ /* 0x000fe40004000000 */
[-C--:B------:R-:W-:Y:S01]  /*20d0*/  SHF.R.U32.HI R14, RZ, R7.reuse, R14 ;  /* 0x00000007ff0e7219 */ /* 0x080fe2000001160e */
[----:B------:R-:W-:Y:S01]  /*20e0*/  IMAD.HI.U32 R16, R51, R6, RZ ;  /* 0x0000000633107227 */ /* 0x000fe200078e00ff */
[-C--:B------:R-:W-:Y:S02]  /*20f0*/  SHF.R.U32.HI R33, RZ, R7.reuse, R44 ;  /* 0x00000007ff217219 */ /* 0x080fe4000001162c */
[----:B------:R-:W-:Y:S01]  /*2100*/  SEL R14, R53, R14, !P0 ;  /* 0x0000000e350e7207 */ /* 0x000fe20004000000 */
[----:B------:R-:W-:Y:S01]  /*2110*/  IMAD.HI.U32 R42, R50, R6, RZ ;  /* 0x00000006322a7227 */ /* 0x000fe200078e00ff */
[----:B------:R-:W-:-:S03]  /*2120*/  SHF.R.U32.HI R16, RZ, R7, R16 ;  /* 0x00000007ff107219 */ /* 0x000fc60000011610 */
[----:B------:R-:W-:Y:S01]  /*2130*/  IMAD.HI.U32 R8, R47, R6, RZ ;  /* 0x000000062f087227 */ /* 0x000fe200078e00ff */
[-C--:B------:R-:W-:Y:S02]  /*2140*/  SHF.R.U32.HI R5, RZ, R7.reuse, R42 ;  /* 0x00000007ff057219 */ /* 0x080fe4000001162a */
[----:B------:R-:W-:Y:S01]  /*2150*/  SEL R16, R51, R16, !P0 ;  /* 0x0000001033107207 */ /* 0x000fe20004000000 */
[----:B------:R-:W-:Y:S01]  /*2160*/  IMAD.HI.U32 R38, R46, R6, RZ ;  /* 0x000000062e267227 */ /* 0x000fe200078e00ff */
[----:B------:R-:W-:-:S03]  /*2170*/  SHF.R.U32.HI R8, RZ, R7, R8 ;  /* 0x00000007ff087219 */ /* 0x000fc60000011608 */
[----:B------:R-:W-:-:S04]  /*2180*/  IMAD.HI.U32 R0, R3, R6, RZ ;  /* 0x0000000603007227 */ /* 0x000fc800078e00ff */
[----:B------:R-:W-:Y:S01]  /*2190*/  IMAD.HI.U32 R2, R45, R6, RZ ;  /* 0x000000062d027227 */ /* 0x000fe200078e00ff */
[----:B------:R-:W-:Y:S02]  /*21a0*/  SHF.R.U32.HI R6, RZ, R7, R40 ;  /* 0x00000007ff067219 */ /* 0x000fe40000011628 */
[----:B------:R-:W-:Y:S02]  /*21b0*/  SEL R40, R60, R37, !P0 ;  /* 0x000000253c287207 */ /* 0x000fe40004000000 */
[----:B------:R-:W-:Y:S02]  /*21c0*/  SEL R37, R59, R36, !P0 ;  /* 0x000000243b257207 */ /* 0x000fe40004000000 */
[----:B------:R-:W-:Y:S01]  /*21d0*/  SEL R36, R58, R9, !P0 ;  /* 0x000000093a247207 */ /* 0x000fe20004000000 */
[----:B------:R-:W-:Y:S01]  /*21e0*/  IMAD.MOV R39, RZ, RZ, -R40 ;  /* 0x000000ffff277224 */ /* 0x000fe200078e0a28 */
[-C--:B------:R-:W-:Y:S01]  /*21f0*/  SHF.R.U32.HI R9, RZ, R7.reuse, R38 ;  /* 0x00000007ff097219 */ /* 0x080fe20000011626 */
[----:B------:R-:W-:Y:S01]  /*2200*/  IMAD.MOV R42, RZ, RZ, -R37 ;  /* 0x000000ffff2a7224 */ /* 0x000fe200078e0a25 */
[-C--:B------:R-:W-:Y:S01]  /*2210*/  SHF.R.U32.HI R0, RZ, R7.reuse, R0 ;  /* 0x00000007ff007219 */ /* 0x080fe20000011600 */
[----:B------:R-:W-:Y:S01]  /*2220*/  IMAD.MOV R38, RZ, RZ, -R36 ;  /* 0x000000ffff267224 */ /* 0x000fe200078e0a24 */
[----:B------:R-:W-:Y:S01]  /*2230*/  SHF.R.U32.HI R2, RZ, R7, R2 ;  /* 0x00000007ff027219 */ /* 0x000fe20000011602 */
[----:B------:R-:W-:Y:S01]  /*2240*/  IMAD R60, R35, R39, R60 ;  /* 0x00000027233c7224 */ /* 0x000fe200078e023c */
[----:B------:R-:W-:Y:S01]  /*2250*/  SEL R39, R57, R34, !P0 ;  /* 0x0000002239277207 */ /* 0x000fe20004000000 */
[C---:B------:R-:W-:Y:S01]  /*2260*/  IMAD R58, R35.reuse, R38, R58 ;  /* 0x00000026233a7224 */ /* 0x040fe200078e023a */
[----:B------:R-:W-:Y:S01]  /*2270*/  SEL R38, R56, R31, !P0 ;  /* 0x0000001f38267207 */ /* 0x000fe20004000000 */
[----:B------:R-:W-:Y:S01]  /*2280*/  IMAD R59, R35, R42, R59 ;  /* 0x0000002a233b7224 */ /* 0x000fe200078e023b */
[----:B------:R-:W-:Y:S01]  /*2290*/  SEL R31, R55, R32, !P0 ;  /* 0x00000020371f7207 */ /* 0x000fe20004000000 */
[----:B------:R-:W-:Y:S01]  /*22a0*/  IMAD.MOV R7, RZ, RZ, -R19 ;  /* 0x000000ffff077224 */ /* 0x000fe200078e0a13 */
[----:B------:R-:W-:Y:S01]  /*22b0*/  IADD3 R42, PT, PT, -R39, RZ, RZ ;  /* 0x000000ff272a7210 */ /* 0x000fe20007ffe1ff */
[----:B------:R-:W-:Y:S01]  /*22c0*/  IMAD.MOV R41, RZ, RZ, -R38 ;  /* 0x000000ffff297224 */ /* 0x000fe200078e0a26 */
[----:B------:R-:W-:Y:S01]  /*22d0*/  SEL R48, R46, R9, !P0 ;  /* 0x000000092e307207 */ /* 0x000fe20004000000 */
[----:B------:R-:W-:Y:S01]  /*22e0*/  IMAD.MOV R34, RZ, RZ, -R31 ;  /* 0x000000ffff227224 */ /* 0x000fe200078e0a1f */
[----:B------:R-:W-:Y:S01]  /*22f0*/  SEL R0, R3, R0, !P0 ;  /* 0x0000000003007207 */ /* 0x000fe20004000000 */
[----:B------:R-:W-:Y:S01]  /*2300*/  IMAD R56, R35, R41, R56 ;  /* 0x0000002923387224 */ /* 0x000fe200078e0238 */
[----:B------:R-:W-:Y:S01]  /*2310*/  SEL R6, R49, R6, !P0 ;  /* 0x0000000631067207 */ /* 0x000fe20004000000 */
[C---:B------:R-:W-:Y:S01]  /*2320*/  IMAD R55, R35.reuse, R34, R55 ;  /* 0x0000002223377224 */ /* 0x040fe200078e0237 */
[----:B------:R-:W-:Y:S01]  /*2330*/  SEL R34, R52, R33, !P0 ;  /* 0x0000002134227207 */ /* 0x000fe20004000000 */
[C---:B------:R-:W-:Y:S01]  /*2340*/  IMAD R54, R35.reuse, R7, R54 ;  /* 0x0000000723367224 */ /* 0x040fe200078e0236 */
[----:B------:R-:W-:Y:S01]  /*2350*/  SEL R7, R50, R5, !P0 ;  /* 0x0000000532077207 */ /* 0x000fe20004000000 */
[----:B------:R-:W-:Y:S01]  /*2360*/  IMAD R57, R35, R42, R57 ;  /* 0x0000002a23397224 */ /* 0x000fe200078e0239 */
[----:B------:R-:W-:Y:S01]  /*2370*/  IADD3 R41, PT, PT, -R34, RZ, RZ ;  /* 0x000000ff22297210 */ /* 0x000fe20007ffe1ff */
[----:B------:R-:W-:Y:S01]  /*2380*/  IMAD.MOV R32, RZ, RZ, -R14 ;  /* 0x000000ffff207224 */ /* 0x000fe200078e0a0e */
[----:B------:R-:W-:Y:S01]  /*2390*/  SEL R5, R47, R8, !P0 ;  /* 0x000000082f057207 */ /* 0x000fe20004000000 */
[----:B------:R-:W-:Y:S01]  /*23a0*/  IMAD.MOV R42, RZ, RZ, -R16 ;  /* 0x000000ffff2a7224 */ /* 0x000fe200078e0a10 */
[----:B------:R-:W-:Y:S01]  /*23b0*/  R2UR UR53, R40 ;  /* 0x00000000283572ca */ /* 0x000fe200000e0000 */
[----:B------:R-:W-:Y:S01]  /*23c0*/  IMAD R52, R35, R41, R52 ;  /* 0x0000002923347224 */ /* 0x000fe200078e0234 */
[----:B------:R-:W-:Y:S01]  /*23d0*/  SEL R41, R45, R2, !P0 ;  /* 0x000000022d297207 */ /* 0x000fe20004000000 */
[----:B------:R-:W-:Y:S01]  /*23e0*/  IMAD.MOV R44, RZ, RZ, -R0 ;  /* 0x000000ffff2c7224 */ /* 0x000fe200078e0a00 */
[----:B------:R-:W-:Y:S01]  /*23f0*/  IADD3 R2, PT, PT, -R48, RZ, RZ ;  /* 0x000000ff30027210 */ /* 0x000fe20007ffe1ff */
[C---:B------:R-:W-:Y:S01]  /*2400*/  IMAD R53, R35.reuse, R32, R53 ;  /* 0x0000002023357224 */ /* 0x040fe200078e0235 */
[----:B------:R-:W-:Y:S01]  /*2410*/  R2UR UR18, R60 ;  /* 0x000000003c1272ca */ /* 0x000fe200000e0000 */
[----:B------:R-:W-:Y:S01]  /*2420*/  IMAD R51, R35, R42, R51 ;  /* 0x0000002a23337224 */ /* 0x000fe200078e0233 */
[----:B------:R-:W-:Y:S01]  /*2430*/  R2UR UR49, R37 ;  /* 0x00000000253172ca */ /* 0x000fe200000e0000 */
[C---:B------:R-:W-:Y:S01]  /*2440*/  IMAD R46, R35.reuse, R2, R46 ;  /* 0x00000002232e7224 */ /* 0x040fe200078e022e */
[----:B------:R-:W-:Y:S01]  /*2450*/  R2UR UR16, R58 ;  /* 0x000000003a1072ca */ /* 0x000fe200000e0000 */
[C---:B------:R-:W-:Y:S01]  /*2460*/  IMAD R44, R35.reuse, R44, R3 ;  /* 0x0000002c232c7224 */ /* 0x040fe200078e0203 */
[----:B------:R-:W-:Y:S01]  /*2470*/  R2UR UR14, R56 ;  /* 0x00000000380e72ca */ /* 0x000fe200000e0000 */
[----:B------:R-:W-:Y:S01]  /*2480*/  IMAD.MOV R33, RZ, RZ, -R7 ;  /* 0x000000ffff217224 */ /* 0x000fe200078e0a07 */
[----:B------:R-:W2:Y:S01]  /*2490*/  LDC.64 R2, c[0x0][0x498] ;  /* 0x00012600ff027b82 */ /* 0x000ea20000000a00 */
[----:B------:R-:W-:Y:S01]  /*24a0*/  IMAD.MOV R32, RZ, RZ, -R6 ;  /* 0x000000ffff207224 */ /* 0x000fe200078e0a06 */
[----:B------:R-:W-:Y:S01]  /*24b0*/  R2UR UR27, R36 ;  /* 0x00000000241b72ca */ /* 0x000fe200000e0000 */
[----:B------:R-:W-:Y:S01]  /*24c0*/  IMAD.MOV R8, RZ, RZ, -R5 ;  /* 0x000000ffff087224 */ /* 0x000fe200078e0a05 */
[----:B------:R-:W-:Y:S01]  /*24d0*/  R2UR UR12, R54 ;  /* 0x00000000360c72ca */ /* 0x000fe200000e0000 */
[----:B------:R-:W-:Y:S01]  /*24e0*/  IMAD.MOV R42, RZ, RZ, -R41 ;  /* 0x000000ffff2a7224 */ /* 0x000fe200078e0a29 */
[----:B------:R-:W-:Y:S01]  /*24f0*/  R2UR UR68, R46 ;  /* 0x000000002e4472ca */ /* 0x000fe200000e0000 */
[C---:B------:R-:W-:Y:S01]  /*2500*/  IMAD R50, R35.reuse, R33, R50 ;  /* 0x0000002123327224 */ /* 0x040fe200078e0232 */
[----:B------:R-:W-:Y:S01]  /*2510*/  R2UR UR10, R52 ;  /* 0x00000000340a72ca */ /* 0x000fe200000e0000 */
[C---:B------:R-:W-:Y:S01]  /*2520*/  IMAD R49, R35.reuse, R32, R49 ;  /* 0x0000002023317224 */ /* 0x040fe200078e0231 */
[----:B------:R-:W-:Y:S01]  /*2530*/  R2UR UR60, R44 ;  /* 0x000000002c3c72ca */ /* 0x000fe200000e0000 */
[C---:B------:R-:W-:Y:S01]  /*2540*/  IMAD R47, R35.reuse, R8, R47 ;  /* 0x00000008232f7224 */ /* 0x040fe200078e022f */
[----:B------:R-:W3:Y:S01]  /*2550*/  LDC.64 R32, c[0x0][0x4c0] ;  /* 0x00013000ff207b82 */ /* 0x000ee20000000a00 */
[----:B------:R-:W-:Y:S01]  /*2560*/  IMAD R42, R35, R42, R45 ;  /* 0x0000002a232a7224 */ /* 0x000fe200078e022d */
[----:B------:R-:W-:-:S02]  /*2570*/  R2UR UR9, R50 ;  /* 0x00000000320972ca */ /* 0x000fc400000e0000 */
[----:B------:R-:W-:Y:S02]  /*2580*/  R2UR UR17, R59 ;  /* 0x000000003b1172ca */ /* 0x000fe400000e0000 */
[----:B------:R-:W-:Y:S02]  /*2590*/  R2UR UR52, R42 ;  /* 0x000000002a3472ca */ /* 0x000fe400000e0000 */
[----:B------:R-:W4:Y:S01]  /*25a0*/  LDC R35, c[0x0][0x4a0] ;  /* 0x00012800ff237b82 */ /* 0x000f220000000800 */
[----:B------:R-:W-:Y:S02]  /*25b0*/  R2UR UR15, R57 ;  /* 0x00000000390f72ca */ /* 0x000fe400000e0000 */
[----:B------:R-:W-:Y:S01]  /*25c0*/  R2UR UR13, R55 ;  /* 0x00000000370d72ca */ /* 0x000fe200000e0000 */
[-C--:B--2---:R-:W-:Y:S01]  /*25d0*/  IMAD.HI.U32 R68, R40, R3.reuse, RZ ;  /* 0x0000000328447227 */ /* 0x084fe200078e00ff */
[----:B------:R-:W-:Y:S02]  /*25e0*/  ISETP.NE.AND P0, PT, R2, 0x1, PT ;  /* 0x000000010200780c */ /* 0x000fe40003f05270 */
[----:B------:R-:W-:Y:S01]  /*25f0*/  R2UR UR11, R53 ;  /* 0x00000000350b72ca */ /* 0x000fe200000e0000 */
[----:B------:R-:W-:Y:S01]  /*2600*/  IMAD.HI.U32 R66, R37, R3, RZ ;  /* 0x0000000325427227 */ /* 0x000fe200078e00ff */
[----:B------:R-:W2:Y:S01]  /*2610*/  LDC.64 R8, c[0x0][0x4f0] ;  /* 0x00013c00ff087b82 */ /* 0x000ea20000000a00 */
[----:B------:R-:W-:-:S02]  /*2620*/  R2UR UR5, R51 ;  /* 0x00000000330572ca */ /* 0x000fc400000e0000 */
[-C--:B------:R-:W-:Y:S01]  /*2630*/  IMAD.HI.U32 R62, R39, R3.reuse, RZ ;  /* 0x00000003273e7227 */ /* 0x080fe200078e00ff */
[----:B------:R-:W-:Y:S02]  /*2640*/  R2UR UR8, R49 ;  /* 0x00000000310872ca */ /* 0x000fe400000e0000 */
[----:B------:R-:W-:Y:S01]  /*2650*/  R2UR UR7, R47 ;  /* 0x000000002f0772ca */ /* 0x000fe200000e0000 */
[-C--:B------:R-:W-:Y:S01]  /*2660*/  IMAD.HI.U32 R60, R38, R3.reuse, RZ ;  /* 0x00000003263c7227 */ /* 0x080fe200078e00ff */
[----:B---3--:R-:W-:Y:S01]  /*2670*/  R2UR UR22, R32 ;  /* 0x00000000201672ca */ /* 0x008fe200000e0000 */
[----:B------:R-:W-:Y:S01]  /*2680*/  VOTEU.ANY UP0, P0 ;  /* 0x0000000000ff7886 */ /* 0x000fe20000000100 */
[----:B------:R-:W-:Y:S01]  /*2690*/  R2UR UR20, R33 ;  /* 0x00000000211472ca */ /* 0x000fe200000e0000 */
[----:B------:R-:W-:Y:S01]  /*26a0*/  IMAD.HI.U32 R64, R36, R3, RZ ;  /* 0x0000000324407227 */ /* 0x000fe200078e00ff */
[----:B----4-:R-:W-:-:S03]  /*26b0*/  SHF.R.U32.HI R68, RZ, R35, R68 ;  /* 0x00000023ff447219 */ /* 0x010fc60000011644 */
[----:B------:R-:W-:Y:S01]  /*26c0*/  IMAD.HI.U32 R58, R31, R3, RZ ;  /* 0x000000031f3a7227 */ /* 0x000fe200078e00ff */
[----:B------:R-:W-:Y:S02]  /*26d0*/  SHF.R.U32.HI R66, RZ, R35, R66 ;  /* 0x00000023ff427219 */ /* 0x000fe40000011642 */
[----:B------:R-:W-:Y:S01]  /*26e0*/  R2UR UR50, R68 ;  /* 0x00000000443272ca */ /* 0x000fe200000e0000 */
[----:B------:R-:W-:Y:S01]  /*26f0*/  IMAD.HI.U32 R56, R19, R3, RZ ;  /* 0x0000000313387227 */ /* 0x000fe200078e00ff */
[----:B------:R-:W-:Y:S01]  /*2700*/  SHF.R.U32.HI R62, RZ, R35, R62 ;  /* 0x00000023ff3e7219 */ /* 0x000fe2000001163e */
[----:B------:R-:W-:Y:S01]  /*2710*/  UIMAD UR47, UR47, UR22, UR21 ;  /* 0x000000162f2f72a4 */ /* 0x000fe2000f8e0215 */
        /* <DEDUP_REMOVED lines=9> */
[----:B------:R-:W-:Y:S01]  /*27b0*/  USEL UR57, UR53, UR50, !UP0 ;  /* 0x0000003235397287 */ /* 0x000fe2000c000000 */
[----:B------:R-:W-:Y:S01]  /*27c0*/  R2UR UR53, R39 ;  /* 0x00000000273572ca */ /* 0x000fe200000e0000 */
[----:B------:R-:W-:Y:S01]  /*27d0*/  IMAD.HI.U32 R46, R7, R3, RZ ;  /* 0x00000003072e7227 */ /* 0x000fe200078e00ff */
[----:B------:R-:W-:Y:S01]  /*27e0*/  R2UR UR50, R38 ;  /* 0x00000000263272ca */ /* 0x000fe200000e0000 */
[----:B------:R-:W-:Y:S01]  /*27f0*/  USEL UR56, UR49, UR35, !UP0 ;  /* 0x0000002331387287 */ /* 0x000fe2000c000000 */
[----:B------:R-:W-:Y:S01]  /*2800*/  R2UR UR19, R64 ;  /* 0x00000000401372ca */ /* 0x000fe200000e0000 */
[----:B------:R-:W-:Y:S01]  /*2810*/  IMAD.U32 R78, RZ, RZ, UR47 ;  /* 0x0000002fff4e7e24 */ /* 0x000fe2000f8e00ff */
[----:B------:R-:W-:Y:S01]  /*2820*/  SHF.R.U32.HI R58, RZ, R35, R58 ;  /* 0x00000023ff3a7219 */ /* 0x000fe2000001163a */
[----:B------:R-:W-:Y:S01]  /*2830*/  IMAD.HI.U32 R52, R34, R3, RZ ;  /* 0x0000000322347227 */ /* 0x000fe200078e00ff */
[-C--:B------:R-:W-:Y:S01]  /*2840*/  SHF.R.U32.HI R56, RZ, R35.reuse, R56 ;  /* 0x00000023ff387219 */ /* 0x080fe20000011638 */
[----:B------:R-:W-:Y:S01]  /*2850*/  UIMAD UR47, UR46, UR22, UR21 ;  /* 0x000000162e2f72a4 */ /* 0x000fe2000f8e0215 */
[----:B------:R-:W-:Y:S01]  /*2860*/  R2UR UR41, R58 ;  /* 0x000000003a2972ca */ /* 0x000fe200000e0000 */
[----:B------:R-:W-:Y:S01]  /*2870*/  UIMAD UR46, UR45, UR22, UR21 ;  /* 0x000000162d2e72a4 */ /* 0x000fe2000f8e0215 */
[----:B------:R-:W-:Y:S01]  /*2880*/  R2UR UR49, R31 ;  /* 0x000000001f3172ca */ /* 0x000fe200000e0000 */
[----:B------:R-:W-:Y:S01]  /*2890*/  USEL UR53, UR53, UR44, !UP0 ;  /* 0x0000002c35357287 */ /* 0x000fe2000c000000 */
[----:B------:R-:W-:Y:S01]  /*28a0*/  SHF.R.U32.HI R54, RZ, R35, R54 ;  /* 0x00000023ff367219 */ /* 0x000fe20000011636 */
[----:B------:R-:W-:Y:S01]  /*28b0*/  USEL UR50, UR50, UR42, !UP0 ;  /* 0x0000002a32327287 */ /* 0x000fe2000c000000 */
[----:B------:R-:W-:Y:S01]  /*28c0*/  R2UR UR33, R56 ;  /* 0x00000000382172ca */ /* 0x000fe200000e0000 */
[----:B------:R-:W-:Y:S01]  /*28d0*/  USEL UR55, UR27, UR19, !UP0 ;  /* 0x000000131b377287 */ /* 0x000fe2000c000000 */
[----:B------:R-:W-:Y:S01]  /*28e0*/  R2UR UR44, R19 ;  /* 0x00000000132c72ca */ /* 0x000fe200000e0000 */
[----:B------:R-:W-:Y:S01]  /*28f0*/  UIMAD UR45, UR37, UR22, UR21 ;  /* 0x00000016252d72a4 */ /* 0x000fe2000f8e0215 */
[----:B------:R-:W-:Y:S01]  /*2900*/  R2UR UR32, R54 ;  /* 0x00000000362072ca */ /* 0x000fe200000e0000 */
[----:B------:R-:W-:Y:S01]  /*2910*/  IMAD.HI.U32 R44, R6, R3, RZ ;  /* 0x00000003062c7227 */ /* 0x000fe200078e00ff */
[----:B------:R-:W-:Y:S01]  /*2920*/  R2UR UR42, R14 ;  /* 0x000000000e2a72ca */ /* 0x000fe200000e0000 */
[----:B------:R-:W-:Y:S01]  /*2930*/  UIMAD UR40, UR40, UR22, UR21 ;  /* 0x00000016282872a4 */ /* 0x000fe2000f8e0215 */
[----:B------:R-:W-:Y:S01]  /*2940*/  SHF.R.U32.HI R50, RZ, R35, R50 ;  /* 0x00000023ff327219 */ /* 0x000fe20000011632 */
[-C--:B------:R-:W-:Y:S01]  /*2950*/  IMAD.HI.U32 R42, R5, R3.reuse, RZ ;  /* 0x00000003052a7227 */ /* 0x080fe200078e00ff */
[----:B--2---:R-:W-:Y:S01]  /*2960*/  R2UR UR6, R8 ;  /* 0x00000000080672ca */ /* 0x004fe200000e0000 */
[----:B------:R-:W-:Y:S01]  /*2970*/  USEL UR49, UR49, UR41, !UP0 ;  /* 0x0000002931317287 */ /* 0x000fe2000c000000 */
[----:B------:R-:W-:Y:S01]  /*2980*/  R2UR UR36, R50 ;  /* 0x00000000322472ca */ /* 0x000fe200000e0000 */
[----:B------:R-:W-:Y:S01]  /*2990*/  IMAD.HI.U32 R32, R48, R3, RZ ;  /* 0x0000000330207227 */ /* 0x000fe200078e00ff */
[----:B------:R-:W-:Y:S01]  /*29a0*/  R2UR UR37, R16 ;  /* 0x00000000102572ca */ /* 0x000fe200000e0000 */
[----:B------:R-:W-:Y:S01]  /*29b0*/  USEL UR44, UR44, UR33, !UP0 ;  /* 0x000000212c2c7287 */ /* 0x000fe2000c000000 */
[----:B------:R-:W-:Y:S01]  /*29c0*/  SHF.R.U32.HI R46, RZ, R35, R46 ;  /* 0x00000023ff2e7219 */ /* 0x000fe2000001162e */
[----:B------:R-:W-:Y:S01]  /*29d0*/  IMAD.HI.U32 R8, R0, R3, RZ ;  /* 0x0000000300087227 */ /* 0x000fe200078e00ff */
[----:B------:R-:W-:Y:S01]  /*29e0*/  SHF.R.U32.HI R52, RZ, R35, R52 ;  /* 0x00000023ff347219 */ /* 0x000fe20000011634 */
[----:B------:R-:W-:Y:S01]  /*29f0*/  USEL UR42, UR42, UR32, !UP0 ;  /* 0x000000202a2a7287 */ /* 0x000fe2000c000000 */
[----:B------:R-:W-:Y:S01]  /*2a00*/  R2UR UR24, R46 ;  /* 0x000000002e1872ca */ /* 0x000fe200000e0000 */
[----:B------:R-:W-:Y:S01]  /*2a10*/  IMAD.HI.U32 R70, R41, R3, RZ ;  /* 0x0000000329467227 */ /* 0x000fe200078e00ff */
[----:B------:R-:W-:Y:S01]  /*2a20*/  R2UR UR33, R7 ;  /* 0x00000000072172ca */ /* 0x000fe200000e0000 */
[----:B------:R-:W-:Y:S01]  /*2a30*/  UIMAD UR39, UR39, UR22, UR21 ;  /* 0x00000016272772a4 */ /* 0x000fe2000f8e0215 */
[----:B------:R-:W-:Y:S01]  /*2a40*/  R2UR UR31, R52 ;  /* 0x00000000341f72ca */ /* 0x000fe200000e0000 */
[----:B------:R-:W-:Y:S01]  /*2a50*/  IMAD R3, RZ, RZ, -UR55 ;  /* 0x80000037ff037e24 */ /* 0x000fe2000f8e02ff */
[----:B------:R-:W-:Y:S01]  /*2a60*/  R2UR UR41, R34 ;  /* 0x00000000222972ca */ /* 0x000fe200000e0000 */
[----:B------:R-:W-:Y:S01]  /*2a70*/  USEL UR36, UR37, UR36, !UP0 ;  /* 0x0000002425247287 */ /* 0x000fe2000c000000 */
[----:B------:R-:W-:Y:S01]  /*2a80*/  SHF.R.U32.HI R8, RZ, R35, R8 ;  /* 0x00000023ff087219 */ /* 0x000fe20000011608 */
[----:B------:R-:W-:Y:S01]  /*2a90*/  IMAD R36, R2, R3, R36 ;  /* 0x0000000302247224 */ /* 0x000fe200078e0224 */
[----:B------:R-:W-:Y:S01]  /*2aa0*/  IADD3 R3, PT, PT, RZ, -UR49, RZ ;  /* 0x80000031ff037c10 */ /* 0x000fe2000fffe0ff */
[----:B------:R-:W-:Y:S01]  /*2ab0*/  UIMAD UR38, UR38, UR22, UR21 ;  /* 0x00000016262672a4 */ /* 0x000fe2000f8e0215 */
[----:B------:R-:W-:Y:S01]  /*2ac0*/  SHF.R.U32.HI R44, RZ, R35, R44 ;  /* 0x00000023ff2c7219 */ /* 0x000fe2000001162c */
[----:B------:R-:W-:Y:S01]  /*2ad0*/  UIMAD UR29, UR29, UR22, UR21 ;  /* 0x000000161d1d72a4 */ /* 0x000fe2000f8e0215 */
[----:B------:R-:W-:Y:S01]  /*2ae0*/  R2UR UR62, R8 ;  /* 0x00000000083e72ca */ /* 0x000fe200000e0000 */
[----:B------:R-:W-:Y:S01]  /*2af0*/  IMAD R31, R2, R3, R31 ;  /* 0x00000003021f7224 */ /* 0x000fe200078e021f */
[----:B------:R-:W-:Y:S01]  /*2b00*/  R2UR UR23, R44 ;  /* 0x000000002c1772ca */ /* 0x000fe200000e0000 */
[----:B------:R-:W-:Y:S01]  /*2b10*/  IMAD R8, RZ, RZ, -UR56 ;  /* 0x80000038ff087e24 */ /* 0x000fe2000f8e02ff */
[----:B------:R-:W-:Y:S01]  /*2b20*/  R2UR UR32, R6 ;  /* 0x00000000062072ca */ /* 0x000fe200000e0000 */
[----:B------:R-:W-:Y:S01]  /*2b30*/  USEL UR33, UR33, UR24, !UP0 ;  /* 0x0000001821217287 */ /* 0x000fe2000c000000 */
[----:B------:R-:W-:Y:S01]  /*2b40*/  IADD3 R3, PT, PT, RZ, -UR42, RZ ;  /* 0x8000002aff037c10 */ /* 0x000fe2000fffe0ff */
[C---:B------:R-:W-:Y:S01]  /*2b50*/  IMAD R37, R2.reuse, R8, R37 ;  /* 0x0000000802257224 */ /* 0x040fe200078e0225 */
[----:B------:R-:W-:Y:S01]  /*2b60*/  SHF.R.U32.HI R42, RZ, R35, R42 ;  /* 0x00000023ff2a7219 */ /* 0x000fe2000001162a */
[----:B------:R-:W-:Y:S01]  /*2b70*/  IMAD R8, RZ, RZ, -UR44 ;  /* 0x8000002cff087e24 */ /* 0x000fe2000f8e02ff */
[----:B------:R-:W-:Y:S01]  /*2b80*/  USEL UR41, UR41, UR31, !UP0 ;  /* 0x0000001f29297287 */ /* 0x000fe2000c000000 */
[----:B------:R-:W-:Y:S01]  /*2b90*/  IMAD R14, R2, R3, R14 ;  /* 0x00000003020e7224 */ /* 0x000fe200078e020e */
[----:B------:R-:W-:Y:S01]  /*2ba0*/  R2UR UR30, R42 ;  /* 0x000000002a1e72ca */ /* 0x000fe200000e0000 */
[----:B------:R-:W-:Y:S01]  /*2bb0*/  IMAD R3, RZ, RZ, -UR36 ;  /* 0x80000024ff037e24 */ /* 0x000fe2000f8e02ff */
[----:B------:R-:W-:Y:S01]  /*2bc0*/  R2UR UR31, R5 ;  /* 0x00000000051f72ca */ /* 0x000fe200000e0000 */
[C---:B------:R-:W-:Y:S01]  /*2bd0*/  IMAD R19, R2.reuse, R8, R19 ;  /* 0x0000000802137224 */ /* 0x040fe200078e0213 */
[----:B------:R-:W-:Y:S01]  /*2be0*/  SHF.R.U32.HI R32, RZ, R35, R32 ;  /* 0x00000023ff207219 */ /* 0x000fe20000011620 */
[----:B------:R-:W-:Y:S01]  /*2bf0*/  IMAD R8, R2, R3, R16 ;  /* 0x0000000302087224 */ /* 0x000fe200078e0210 */
[----:B------:R-:W-:Y:S01]  /*2c00*/  SHF.R.U32.HI R70, RZ, R35, R70 ;  /* 0x00000023ff467219 */ /* 0x000fe20000011646 */
[----:B------:R-:W-:Y:S01]  /*2c10*/  USEL UR32, UR32, UR23, !UP0 ;  /* 0x0000001720207287 */ /* 0x000fe2000c000000 */
[----:B------:R-:W-:Y:S01]  /*2c20*/  MOV R50, UR34 ;  /* 0x0000002200327c02 */ /* 0x000fe20008000f00 */
[----:B------:R-:W-:Y:S01]  /*2c30*/  UIMAD UR34, UR25, UR22, UR21 ;  /* 0x00000016192272a4 */ /* 0x000fe2000f8e0215 */
[----:B------:R-:W-:Y:S01]  /*2c40*/  IADD3 R16, PT, PT, RZ, -UR33, RZ ;  /* 0x80000021ff107c10 */ /* 0x000fe2000fffe0ff */
[----:B------:R-:W-:Y:S01]  /*2c50*/  UIMAD UR28, UR28, UR22, UR21 ;  /* 0x000000161c1c72a4 */ /* 0x000fe2000f8e0215 */
[----:B------:R-:W-:Y:S01]  /*2c60*/  R2UR UR70, R32 ;  /* 0x00000000204672ca */ /* 0x000fe200000e0000 */
[----:B------:R-:W-:Y:S01]  /*2c70*/  UIMAD UR26, UR26, UR22, UR21 ;  /* 0x000000161a1a72a4 */ /* 0x000fe2000f8e0215 */
[----:B------:R-:W-:Y:S01]  /*2c80*/  R2UR UR25, R48 ;  /* 0x00000000301972ca */ /* 0x000fe200000e0000 */
[----:B------:R-:W-:Y:S01]  /*2c90*/  IMAD R7, R2, R16, R7 ;  /* 0x0000001002077224 */ /* 0x000fe200078e0207 */
[----:B------:R-:W-:Y:S01]  /*2ca0*/  R2UR UR24, R0 ;  /* 0x00000000001872ca */ /* 0x000fe200000e0000 */
[----:B------:R-:W2:Y:S01]  /*2cb0*/  LDC R16, c[0x0][0x4c8] ;  /* 0x00013200ff107b82 */ /* 0x000ea20000000800 */
[----:B------:R-:W-:Y:S01]  /*2cc0*/  R2UR UR54, R70 ;  /* 0x00000000463672ca */ /* 0x000fe200000e0000 */
[----:B------:R-:W-:Y:S01]  /*2cd0*/  USEL UR30, UR31, UR30, !UP0 ;  /* 0x0000001e1f1e7287 */ /* 0x000fe2000c000000 */
[----:B------:R-:W-:Y:S01]  /*2ce0*/  R2UR UR23, R41 ;  /* 0x00000000291772ca */ /* 0x000fe200000e0000 */
[----:B------:R-:W-:Y:S01]  /*2cf0*/  UIMAD UR67, UR67, UR22, UR21 ;  /* 0x00000016434372a4 */ /* 0x000fe2000f8e0215 */
[----:B------:R-:W-:Y:S01]  /*2d00*/  R2UR UR4, R9 ;  /* 0x00000000090472ca */ /* 0x000fe200000e0000 */
[----:B------:R-:W-:Y:S01]  /*2d10*/  UIMAD UR59, UR59, UR22, UR21 ;  /* 0x000000163b3b72a4 */ /* 0x000fe2000f8e0215 */
[----:B------:R-:W-:Y:S01]  /*2d20*/  IADD3 R9, PT, PT, RZ, -UR57, RZ ;  /* 0x80000039ff097c10 */ /* 0x000fe2000fffe0ff */
[----:B------:R-:W-:Y:S01]  /*2d30*/  UIMAD UR51, UR51, UR22, UR21 ;  /* 0x00000016333372a4 */ /* 0x000fe2000f8e0215 */
[----:B------:R-:W-:Y:S01]  /*2d40*/  IADD3 R3, PT, PT, RZ, -UR30, RZ ;  /* 0x8000001eff037c10 */ /* 0x000fe2000fffe0ff */
[----:B------:R-:W-:Y:S01]  /*2d50*/  UIMAD UR21, UR18, UR20, UR6 ;  /* 0x00000014121572a4 */ /* 0x000fe2000f8e0206 */
[----:B------:R-:W-:Y:S01]  /*2d60*/  IMAD R45, RZ, RZ, -UR32 ;  /* 0x80000020ff2d7e24 */ /* 0x000fe2000f8e02ff */
[----:B------:R-:W-:Y:S01]  /*2d70*/  UIMAD UR18, UR17, UR20, UR6 ;  /* 0x00000014111272a4 */ /* 0x000fe2000f8e0206 */
[C---:B------:R-:W-:Y:S01]  /*2d80*/  IMAD R40, R2.reuse, R9, R40 ;  /* 0x0000000902287224 */ /* 0x040fe200078e0228 */
[----:B------:R-:W-:Y:S01]  /*2d90*/  UIMAD UR17, UR16, UR20, UR6 ;  /* 0x00000014101172a4 */ /* 0x000fe2000f8e0206 */
[----:B------:R-:W-:Y:S01]  /*2da0*/  IMAD R9, RZ, RZ, -UR50 ;  /* 0x80000032ff097e24 */ /* 0x000fe2000f8e02ff */
[----:B------:R-:W-:Y:S01]  /*2db0*/  USEL UR70, UR25, UR70, !UP0 ;  /* 0x0000004619467287 */ /* 0x000fe2000c000000 */
[----:B------:R-:W-:Y:S01]  /*2dc0*/  IMAD R33, RZ, RZ, -UR53 ;  /* 0x80000035ff217e24 */ /* 0x000fe2000f8e02ff */
[----:B------:R-:W-:Y:S01]  /*2dd0*/  USEL UR62, UR24, UR62, !UP0 ;  /* 0x0000003e183e7287 */ /* 0x000fe2000c000000 */
[C---:B------:R-:W-:Y:S01]  /*2de0*/  IMAD R32, R2.reuse, R9, R38 ;  /* 0x0000000902207224 */ /* 0x040fe200078e0226 */
[----:B------:R-:W-:Y:S01]  /*2df0*/  UIMAD UR16, UR15, UR20, UR6 ;  /* 0x000000140f1072a4 */ /* 0x000fe2000f8e0206 */
[----:B------:R-:W-:Y:S01]  /*2e00*/  IMAD R9, RZ, RZ, -UR41 ;  /* 0x80000029ff097e24 */ /* 0x000fe2000f8e02ff */
[----:B------:R-:W-:Y:S01]  /*2e10*/  USEL UR54, UR23, UR54, !UP0 ;  /* 0x0000003617367287 */ /* 0x000fe2000c000000 */
[C---:B------:R-:W-:Y:S01]  /*2e20*/  IMAD R6, R2.reuse, R45, R6 ;  /* 0x0000002d02067224 */ /* 0x040fe200078e0206 */
[----:B------:R-:W-:Y:S01]  /*2e30*/  UIMAD UR15, UR14, UR20, UR6 ;  /* 0x000000140e0f72a4 */ /* 0x000fe2000f8e0206 */
[C---:B------:R-:W-:Y:S01]  /*2e40*/  IMAD R5, R2.reuse, R3, R5 ;  /* 0x0000000302057224 */ /* 0x040fe200078e0205 */
[----:B------:R-:W-:Y:S01]  /*2e50*/  UIMAD UR14, UR13, UR20, UR6 ;  /* 0x000000140d0e72a4 */ /* 0x000fe2000f8e0206 */
[----:B------:R-:W-:Y:S01]  /*2e60*/  IMAD R3, RZ, RZ, -UR70 ;  /* 0x80000046ff037e24 */ /* 0x000fe2000f8e02ff */
[----:B------:R-:W-:Y:S01]  /*2e70*/  UIMAD UR13, UR12, UR20, UR6 ;  /* 0x000000140c0d72a4 */ /* 0x000fe2000f8e0206 */
[----:B------:R-:W-:Y:S01]  /*2e80*/  IMAD R45, RZ, RZ, -UR62 ;  /* 0x8000003eff2d7e24 */ /* 0x000fe2000f8e02ff */
[----:B------:R-:W-:Y:S01]  /*2e90*/  UIMAD UR12, UR11, UR20, UR6 ;  /* 0x000000140b0c72a4 */ /* 0x000fe2000f8e0206 */
[----:B------:R-:W-:Y:S01]  /*2ea0*/  IMAD R44, RZ, RZ, -UR54 ;  /* 0x80000036ff2c7e24 */ /* 0x000fe2000f8e02ff */
[----:B------:R-:W-:Y:S01]  /*2eb0*/  UIMAD UR11, UR10, UR20, UR6 ;  /* 0x000000140a0b72a4 */ /* 0x000fe2000f8e0206 */
[C---:B------:R-:W-:Y:S01]  /*2ec0*/  IMAD R33, R2.reuse, R33, R39 ;  /* 0x0000002102217224 */ /* 0x040fe200078e0227 */
[----:B------:R-:W-:Y:S01]  /*2ed0*/  UIMAD UR10, UR5, UR20, UR6 ;  /* 0x00000014050a72a4 */ /* 0x000fe2000f8e0206 */
[C---:B------:R-:W-:Y:S01]  /*2ee0*/  IMAD R9, R2.reuse, R9, R34 ;  /* 0x0000000902097224 */ /* 0x040fe200078e0222 */
[----:B------:R-:W-:Y:S01]  /*2ef0*/  UIMAD UR9, UR9, UR20, UR6 ;  /* 0x00000014090972a4 */ /* 0x000fe2000f8e0206 */
[C---:B------:R-:W-:Y:S01]  /*2f00*/  IMAD R3, R2.reuse, R3, R48 ;  /* 0x0000000302037224 */ /* 0x040fe200078e0230 */
[----:B------:R-:W-:Y:S01]  /*2f10*/  UIMAD UR8, UR8, UR20, UR6 ;  /* 0x00000014080872a4 */ /* 0x000fe2000f8e0206 */
[C---:B------:R-:W-:Y:S01]  /*2f20*/  IMAD R0, R2.reuse, R45, R0 ;  /* 0x0000002d02007224 */ /* 0x040fe200078e0200 */
[----:B------:R-:W-:Y:S01]  /*2f30*/  UIMAD UR7, UR7, UR20, UR6 ;  /* 0x00000014070772a4 */ /* 0x000fe2000f8e0206 */
[----:B------:R-:W-:Y:S01]  /*2f40*/  IMAD R2, R2, R44, R41 ;  /* 0x0000002c02027224 */ /* 0x000fe200078e0229 */
[----:B------:R-:W-:Y:S01]  /*2f50*/  MOV R41, UR9 ;  /* 0x0000000900297c02 */ /* 0x000fe20008000f00 */
[----:B------:R-:W-:Y:S01]  /*2f60*/  IMAD.U32 R73, RZ, RZ, UR17 ;  /* 0x00000011ff497e24 */ /* 0x000fe2000f8e00ff */
[----:B------:R-:W-:Y:S01]  /*2f70*/  R2UR UR17, R37 ;  /* 0x00000000251172ca */ /* 0x000fe200000e0000 */
        /* <DEDUP_REMOVED lines=9> */
[----:B------:R-:W-:Y:S01]  /*3010*/  MOV R61, UR14 ;  /* 0x0000000e003d7c02 */ /* 0x000fe20008000f00 */
[----:B------:R-:W-:Y:S01]  /*3020*/  IMAD.U32 R57, RZ, RZ, UR13 ;  /* 0x0000000dff397e24 */ /* 0x000fe2000f8e00ff */
[----:B------:R-:W-:Y:S01]  /*3030*/  UIMAD UR68, UR68, UR20, UR6 ;  /* 0x00000014444472a4 */ /* 0x000fe2000f8e0206 */
[----:B------:R-:W-:Y:S01]  /*3040*/  IMAD.U32 R49, RZ, RZ, UR11 ;  /* 0x0000000bff317e24 */ /* 0x000fe2000f8e00ff */
[----:B------:R-:W-:Y:S01]  /*3050*/  UIMAD UR60, UR60, UR20, UR6 ;  /* 0x000000143c3c72a4 */ /* 0x000fe2000f8e0206 */
[----:B------:R-:W-:Y:S01]  /*3060*/  IMAD.U32 R37, RZ, RZ, UR8 ;  /* 0x00000008ff257e24 */ /* 0x000fe2000f8e00ff */
[----:B------:R-:W-:Y:S01]  /*3070*/  UIMAD UR52, UR52, UR20, UR6 ;  /* 0x00000014343472a4 */ /* 0x000fe2000f8e0206 */
[----:B------:R-:W-:Y:S01]  /*3080*/  IMAD.U32 R33, RZ, RZ, UR7 ;  /* 0x00000007ff217e24 */ /* 0x000fe2000f8e00ff */
[----:B------:R-:W3:Y:S01]  /*3090*/  LDC R19, c[0x0][0x38c] ;  /* 0x0000e300ff137b82 */ /* 0x000ee20000000800 */
[----:B------:R-:W-:Y:S01]  /*30a0*/  R2UR UR18, R40 ;  /* 0x00000000281272ca */ /* 0x000fe200000e0000 */
[----:B------:R-:W-:Y:S01]  /*30b0*/  IMAD.U32 R71, RZ, RZ, UR53 ;  /* 0x00000035ff477e24 */ /* 0x000fe2000f8e00ff */
[----:B------:R-:W-:Y:S01]  /*30c0*/  R2UR UR16, R36 ;  /* 0x00000000241072ca */ /* 0x000fe200000e0000 */
[----:B------:R-:W-:Y:S01]  /*30d0*/  IMAD.U32 R83, RZ, RZ, UR57 ;  /* 0x00000039ff537e24 */ /* 0x000fe2000f8e00ff */
[----:B------:R-:W-:Y:S01]  /*30e0*/  R2UR UR14, R32 ;  /* 0x00000000200e72ca */ /* 0x000fe200000e0000 */
[----:B------:R-:W-:Y:S01]  /*30f0*/  IMAD.U32 R79, RZ, RZ, UR56 ;  /* 0x00000038ff4f7e24 */ /* 0x000fe2000f8e00ff */
[----:B------:R-:W-:Y:S01]  /*3100*/  R2UR UR13, R31 ;  /* 0x000000001f0d72ca */ /* 0x000fe200000e0000 */
[----:B------:R-:W4:Y:S01]  /*3110*/  LDC.64 R8, c[0x0][0x390] ;  /* 0x0000e400ff087b82 */ /* 0x000f220000000a00 */
[----:B--2---:R-:W-:Y:S01]  /*3120*/  R2UR UR5, R16 ;  /* 0x00000000100572ca */ /* 0x004fe200000e0000 */
        /* <DEDUP_REMOVED lines=12> */
[----:B------:R-:W-:Y:S01]  /*31f0*/  UIMAD UR18, UR18, UR5, UR4 ;  /* 0x00000005121272a4 */ /* 0x000fe2000f8e0204 */
[----:B------:R-:W-:Y:S01]  /*3200*/  R2UR UR53, R2 ;  /* 0x00000000023572ca */ /* 0x000fe200000e0000 */
[----:B------:R-:W-:Y:S01]  /*3210*/  UIMAD UR17, UR17, UR5, UR4 ;  /* 0x00000005111172a4 */ /* 0x000fe2000f8e0204 */
[----:B------:R-:W-:Y:S01]  /*3220*/  MOV R67, UR50 ;  /* 0x0000003200437c02 */ /* 0x000fe20008000f00 */
[----:B------:R-:W-:Y:S01]  /*3230*/  UIMAD UR16, UR16, UR5, UR4 ;  /* 0x00000005101072a4 */ /* 0x000fe2000f8e0204 */
[----:B------:R-:W-:Y:S01]  /*3240*/  IMAD.U32 R62, RZ, RZ, UR40 ;  /* 0x00000028ff3e7e24 */ /* 0x000fe2000f8e00ff */
        /* <DEDUP_REMOVED lines=20> */
[----:B------:R-:W-:Y:S01]  /*3390*/  MOV R81, UR21 ;  /* 0x0000001500517c02 */ /* 0x000fe20008000f00 */
[----:B------:R-:W-:Y:S01]  /*33a0*/  IMAD.U32 R80, RZ, RZ, UR18 ;  /* 0x00000012ff507e24 */ /* 0x000fe2000f8e00ff */
[----:B------:R-:W-:Y:S01]  /*33b0*/  MOV R76, UR17 ;  /* 0x00000011004c7c02 */ /* 0x000fe20008000f00 */
[----:B------:R-:W-:Y:S01]  /*33c0*/  IMAD.U32 R72, RZ, RZ, UR16 ;  /* 0x00000010ff487e24 */ /* 0x000fe2000f8e00ff */
[----:B------:R-:W-:Y:S01]  /*33d0*/  MOV R60, UR13 ;  /* 0x0000000d003c7c02 */ /* 0x000fe20008000f00 */
[----:B------:R-:W-:Y:S01]  /*33e0*/  IMAD.U32 R68, RZ, RZ, UR15 ;  /* 0x0000000fff447e24 */ /* 0x000fe2000f8e00ff */
[----:B------:R-:W-:Y:S01]  /*33f0*/  MOV R44, UR9 ;  /* 0x00000009002c7c02 */ /* 0x000fe20008000f00 */
[----:B------:R-:W-:Y:S01]  /*3400*/  IMAD.U32 R64, RZ, RZ, UR14 ;  /* 0x0000000eff407e24 */ /* 0x000fe2000f8e00ff */
[----:B------:R-:W-:Y:S01]  /*3410*/  MOV R31, R27 ;  /* 0x0000001b001f7202 */ /* 0x000fe20000000f00 */
[----:B------:R-:W-:Y:S01]  /*3420*/  IMAD.U32 R56, RZ, RZ, UR12 ;  /* 0x0000000cff387e24 */ /* 0x000fe2000f8e00ff */
[----:B------:R-:W-:Y:S01]  /*3430*/  MOV R59, UR44 ;  /* 0x0000002c003b7c02 */ /* 0x000fe20008000f00 */
[----:B------:R-:W-:Y:S01]  /*3440*/  IMAD.U32 R52, RZ, RZ, UR11 ;  /* 0x0000000bff347e24 */ /* 0x000fe2000f8e00ff */
[----:B------:R-:W-:Y:S01]  /*3450*/  UIADD3 UR35, UPT, UPT, UR43, 0x8, URZ ;  /* 0x000000082b237890 */ /* 0x000fe2000fffe0ff */
[----:B------:R-:W-:Y:S01]  /*3460*/  IMAD.U32 R48, RZ, RZ, UR10 ;  /* 0x0000000aff307e24 */ /* 0x000fe2000f8e00ff */
[----:B------:R-:W-:Y:S01]  /*3470*/  UIADD3 UR27, UPT, UPT, UR43, 0x10, URZ ;  /* 0x000000102b1b7890 */ /* 0x000fe2000fffe0ff */
[----:B------:R-:W-:Y:S01]  /*3480*/  IMAD.U32 R40, RZ, RZ, UR8 ;  /* 0x00000008ff287e24 */ /* 0x000fe2000f8e00ff */
[----:B------:R-:W-:Y:S01]  /*3490*/  UIADD3 UR19, UPT, UPT, UR43, 0x18, URZ ;  /* 0x000000182b137890 */ /* 0x000fe2000fffe0ff */
[----:B------:R-:W-:Y:S01]  /*34a0*/  IMAD.U32 R36, RZ, RZ, UR7 ;  /* 0x00000007ff247e24 */ /* 0x000fe2000f8e00ff */
[----:B------:R-:W-:Y:S01]  /*34b0*/  UIMAD UR69, UR69, UR5, UR4 ;  /* 0x00000005454572a4 */ /* 0x000fe2000f8e0204 */
[----:B------:R-:W-:Y:S01]  /*34c0*/  IMAD.U32 R32, RZ, RZ, UR6 ;  /* 0x00000006ff207e24 */ /* 0x000fe2000f8e00ff */
[----:B------:R-:W-:Y:S01]  /*34d0*/  UIMAD UR61, UR61, UR5, UR4 ;  /* 0x000000053d3d72a4 */ /* 0x000fe2000f8e0204 */
[----:B------:R-:W-:Y:S01]  /*34e0*/  IMAD.IADD R14, R10, 0x1, R25 ;  /* 0x000000010a0e7824 */ /* 0x000fe200078e0219 */
[----:B------:R-:W-:Y:S01]  /*34f0*/  UIMAD UR53, UR53, UR5, UR4 ;  /* 0x00000005353572a4 */ /* 0x000fe2000f8e0204 */
[----:B------:R-:W-:Y:S01]  /*3500*/  IMAD.MOV.U32 R16, RZ, RZ, RZ ;  /* 0x000000ffff107224 */ /* 0x000fe200078e00ff */
[----:B------:R-:W-:Y:S01]  /*3510*/  UMOV UR44, URZ ;  /* 0x000000ff002c7c82 */ /* 0x000fe20008000000 */
[----:B------:R-:W-:Y:S01]  /*3520*/  IMAD.U32 R70, RZ, RZ, UR46 ;  /* 0x0000002eff467e24 */ /* 0x000fe2000f8e00ff */
[----:B------:R-:W-:Y:S01]  /*3530*/  UMOV UR46, URZ ;  /* 0x000000ff002e7c82 */ /* 0x000fe20008000000 */
[----:B------:R-:W-:Y:S01]  /*3540*/  IMAD.U32 R66, RZ, RZ, UR45 ;  /* 0x0000002dff427e24 */ /* 0x000fe2000f8e00ff */
[----:B---34-:R-:W-:-:S06]  /*3550*/  UMOV UR45, URZ ;  /* 0x000000ff002d7c82 */ /* 0x018fcc0008000000 */
.L_x_28:
[----:B------:R-:W-:Y:S02]  /*3560*/  @!P1 MOV R0, 0x14000 ;  /* 0x0001400000009802 */ /* 0x000fe40000000f00 */
[----:B------:R-:W-:Y:S01]  /*3570*/  LEA R27, R31, R4, 0x3 ;  /* 0x000000041f1b7211 */ /* 0x000fe200078e18ff */
[----:B-1----:R-:W-:Y:S06]  /*3580*/  @P4 BRA `(.L_x_23) ;  /* 0x00000000000c4947 */ /* 0x002fec0003800000 */
[----:B------:R-:W-:Y:S04]  /*3590*/  SHF.L.U32 R2, R20, 0x1f, RZ ;  /* 0x0000001f14027819 */ /* 0x000fe800000006ff */
[----:B------:R-:W1:Y:S02]  /*35a0*/  SYNCS.PHASECHK.TRANS64.TRYWAIT P0, [R27+URZ+0x20], R2 ;  /* 0x000020021b0075a7 */ /* 0x000e6400080011ff */
[----:B-1----:R-:W-:Y:S05]  /*35b0*/  @!P0 BRA `(.L_x_24) ;  /* 0x000000bc00748947 */ /* 0x002fea0003800000 */
.L_x_23:
[----:B------:R2:W-:Y:S02]  /*35c0*/  @!P1 SYNCS.ARRIVE.TRANS64 RZ, [R27+URZ], R0 ;  /* 0x000000001bff99a7 */ /* 0x0005e400080000ff */
[----:B--2---:R-:W-:Y:S04]  /*35d0*/  LOP3.LUT R0, R11, 0x2, RZ, 0xfc, !PT ;  /* 0x000000020b007812 */ /* 0x004fe800078efcff */
[----:B------:R-:W-:Y:S11]  /*35e0*/  ISETP.NE.AND P0, PT, R0, 0x2, PT ;  /* 0x000000020000780c */ /* 0x000ff60003f05270 */
[----:B------:R-:W-:Y:S02]  /*35f0*/  @!UPT UIADD3 URZ, UPT, UPT, URZ, URZ, URZ ;  /* 0x000000fffffff290 */ /* 0x000fe4000fffe0ff */
[----:B------:R-:W-:Y:S05]  /*3600*/  @P0 BRA `(.L_x_25) ;  /* 0x0000000000040947 */ /* 0x000fea0003800000 */
[----:B------:R-:W-:Y:S05]  /*3610*/  BPT.TRAP 0x1 ;  /* 0x000000040000795c */ /* 0x000fea0000300000 */
.L_x_25:
[----:B------:R-:W-:Y:S04]  /*3620*/  BSSY.RECONVERGENT B0, `(.L_x_26) ;  /* 0x0000003000007945 */ /* 0x000fe80003800200 */
[----:B------:R-:W-:Y:S05]  /*3630*/  @P2 BRA `(.L_x_27) ;  /* 0x0000000000042947 */ /* 0x000fea0003800000 */
[----:B------:R-:W-:Y:S05]  /*3640*/  BPT.TRAP 0x1 ;  /* 0x000000040000795c */ /* 0x000fea0000300000 */
.L_x_27:
[----:B------:R-:W-:Y:S05]  /*3650*/  BSYNC.RECONVERGENT B0 ;  /* 0x0000000000007941 */ /* 0x000fea0003800200 */
.L_x_26:
[----:B------:R-:W-:Y:S02]  /*3660*/  ELECT P0, URZ, PT ;  /* 0x0000000000ff782f */ /* 0x000fe40003800000 */
[----:B------:R-:W-:Y:S01]  /*3670*/  MOV.SPILL R85, UR27 ;  /* 0x0000001b00557c02 */ /* 0x000fe20009000f00 */
[----:B------:R-:W-:Y:S01]  /*3680*/  UMOV UR20, UR44 ;  /* 0x0000002c00147c82 */ /* 0x000fe20008000000 */
[----:B------:R-:W-:Y:S01]  /*3690*/  R2UR UR27, R82 ;  /* 0x00000000521b72ca */ /* 0x000fe200000e0000 */
[----:B------:R-:W-:Y:S01]  /*36a0*/  UMOV UR21, UR45 ;  /* 0x0000002d00157c82 */ /* 0x000fe20008000000 */
[----:B------:R-:W-:Y:S01]  /*36b0*/  R2UR UR28, R81 ;  /* 0x00000000511c72ca */ /* 0x000fe200000e0000 */
[----:B------:R-:W-:Y:S01]  /*36c0*/  UMOV UR22, UR46 ;  /* 0x0000002e00167c82 */ /* 0x000fe20008000000 */
[----:B------:R-:W-:Y:S01]  /*36d0*/  R2UR UR29, R80 ;  /* 0x00000000501d72ca */ /* 0x000fe200000e0000 */
[----:B------:R-:W-:Y:S01]  /*36e0*/  VIADD R25, R25, 0x1 ;  /* 0x0000000119197836 */ /* 0x000fe20000000000 */
[----:B------:R-:W-:Y:S02]  /*36f0*/  R2UR UR30, R83 ;  /* 0x00000000531e72ca */ /* 0x000fe400000e0000 */
[----:B------:R-:W-:Y:S01]  /*3700*/  MOV.SPILL R91, UR54 ;  /* 0x00000036005b7c02 */ /* 0x000fe20009000f00 */
[----:B------:R-:W2:Y:S01]  /*3710*/  @P0 LDC R5, c[0x0][0x4cc] ;  /* 0x00013300ff050b82 */ /* 0x000ea20000000800 */
[----:B------:R-:W-:Y:S01]  /*3720*/  @P0 IADD3 R92, P4, PT, R28, 0x80, RZ ;  /* 0x000000801c5c0810 */ /* 0x000fe20007f9e0ff */
[--C-:B------:R-:W-:Y:S01]  /*3730*/  @P0 IMAD R96, R31, 0x8000, R4.reuse ;  /* 0x000080001f600824 */ /* 0x100fe200078e0204 */
[----:B-1----:R-:W-:Y:S01]  /*3740*/  @P0 LOP3.LUT R27, R27, 0xfefffff8, RZ, 0xc0, !PT ;  /* 0xfefffff81b1b0812 */ /* 0x002fe200078ec0ff */
[----:B------:R-:W-:Y:S01]  /*3750*/  @P0 IMAD.SHL.U32 R94, R16, 0x40, RZ ;  /* 0x00000040105e0824 */ /* 0x000fe200078e00ff */
[----:B------:R-:W-:Y:S01]  /*3760*/  @P0 R2UR UR6, R92 ;  /* 0x000000005c0602ca */ /* 0x000fe200000e0000 */
[----:B------:R-:W-:Y:S01]  /*3770*/  @P0 IMAD.X R93, RZ, RZ, R29, P4 ;  /* 0x000000ffff5d0224 */ /* 0x000fe200020e061d */
[----:B------:R-:W-:Y:S01]  /*3780*/  @P0 R2UR UR25, R27 ;  /* 0x000000001b1902ca */ /* 0x000fe200000e0000 */
[----:B------:R-:W2:Y:S01]  /*3790*/  @P0 LDC.64 R2, c[0x0][0x4f8] ;  /* 0x00013e00ff020b82 */ /* 0x000ea20000000a00 */
[----:B------:R-:W-:Y:S01]  /*37a0*/  VIADD R92, R31, 0x1 ;  /* 0x000000011f5c7836 */ /* 0x000fe20000000000 */
[----:B------:R-:W-:Y:S01]  /*37b0*/  @P0 R2UR UR26, R94 ;  /* 0x000000005e1a02ca */ /* 0x000fe200000e0000 */
[----:B------:R-:W-:Y:S01]  /*37c0*/  UMOV UR9, UR29 ;  /* 0x0000001d00097c82 */ /* 0x000fe20008000000 */
[----:B------:R-:W-:Y:S01]  /*37d0*/  @P0 R2UR UR4, R93 ;  /* 0x000000005d0402ca */ /* 0x000fe200000e0000 */
[----:B------:R-:W-:Y:S01]  /*37e0*/  UMOV UR7, UR30 ;  /* 0x0000001e00077c82 */ /* 0x000fe20008000000 */
[C---:B------:R-:W-:Y:S01]  /*37f0*/  ISETP.NE.AND P4, PT, R92.reuse, 0x4, PT ;  /* 0x000000045c00780c */ /* 0x040fe20003f85270 */
[----:B------:R-:W-:Y:S01]  /*3800*/  UMOV UR13, UR9 ;  /* 0x00000009000d7c82 */ /* 0x000fe20008000000 */
[----:B------:R-:W1:Y:S01]  /*3810*/  @P0 LDC.64 R6, c[0x0][0x4d0] ;  /* 0x00013400ff060b82 */ /* 0x000e620000000a00 */
[----:B------:R-:W-:Y:S01]  /*3820*/  UMOV UR11, UR27 ;  /* 0x0000001b000b7c82 */ /* 0x000fe20008000000 */
[----:B------:R-:W-:Y:S01]  /*3830*/  SEL R93, RZ, 0x1, P4 ;  /* 0x00000001ff5d7807 */ /* 0x000fe20002000000 */
[----:B------:R-:W-:Y:S01]  /*3840*/  IMAD.U32 R100, RZ, RZ, UR6 ;  /* 0x00000006ff647e24 */ /* 0x000fe2000f8e00ff */
[----:B------:R-:W-:Y:S01]  /*3850*/  SEL R27, R92, RZ, P4 ;  /* 0x000000ff5c1b7207 */ /* 0x000fe20002000000 */
[----:B------:R-:W-:Y:S01]  /*3860*/  @P0 VIADD R92, R96, 0x8400 ;  /* 0x00008400605c0836 */ /* 0x000fe20000000000 */
[----:B------:R-:W-:Y:S01]  /*3870*/  LOP3.LUT R20, R20, R93, RZ, 0x3c, !PT ;  /* 0x0000005d14147212 */ /* 0x000fe200078e3cff */
[----:B------:R-:W-:Y:S01]  /*3880*/  UMOV UR18, UR26 ;  /* 0x0000001a00127c82 */ /* 0x000fe20008000000 */
[----:B------:R-:W3:Y:S01]  /*3890*/  @P0 LDC R0, c[0x0][0x500] ;  /* 0x00014000ff000b82 */ /* 0x000ee20000000800 */
[----:B------:R-:W-:Y:S01]  /*38a0*/  IMAD.U32 R101, RZ, RZ, UR4 ;  /* 0x00000004ff657e24 */ /* 0x000fe2000f8e00ff */
[----:B------:R-:W-:Y:S01]  /*38b0*/  @P0 R2UR UR24, R92 ;  /* 0x000000005c1802ca */ /* 0x000fe200000e0000 */
[----:B------:R-:W-:Y:S01]  /*38c0*/  @P0 VIADD R92, R96, 0x8800 ;  /* 0x00008800605c0836 */ /* 0x000fe20000000000 */
[----:B------:R-:W-:Y:S01]  /*38d0*/  @P0 R2UR UR16, R100 ;  /* 0x00000000641002ca */ /* 0x000fe200000e0000 */
[----:B------:R-:W-:Y:S01]  /*38e0*/  IMAD R98, R27, 0x8, R4 ;  /* 0x000000081b627824 */ /* 0x000fe200078e0204 */
[----:B------:R-:W-:Y:S01]  /*38f0*/  @P0 R2UR UR17, R101 ;  /* 0x00000000651102ca */ /* 0x000fe200000e0000 */
[----:B------:R-:W-:Y:S01]  /*3900*/  UMOV UR4, 0x0 ;  /* 0x0000000000047882 */ /* 0x000fe20000000000 */
[----:B------:R-:W-:Y:S01]  /*3910*/  @P0 R2UR UR8, R92 ;  /* 0x000000005c0802ca */ /* 0x000fe200000e0000 */
[----:B------:R-:W-:Y:S01]  /*3920*/  UIADD3 UR10, UPT, UPT, UR18, 0x20, URZ ;  /* 0x00000020120a7890 */ /* 0x000fe2000fffe0ff */
[----:B------:R-:W-:Y:S01]  /*3930*/  SHF.L.U32 R95, R20, 0x1f, RZ ;  /* 0x0000001f145f7819 */ /* 0x000fe200000006ff */
[----:B------:R-:W-:Y:S01]  /*3940*/  UMOV UR15, UR25 ;  /* 0x00000019000f7c82 */ /* 0x000fe20008000000 */
[----:B------:R-:W-:Y:S01]  /*3950*/  UMOV UR12, UR28 ;  /* 0x0000001c000c7c82 */ /* 0x000fe20008000000 */
[----:B------:R-:W-:Y:S01]  /*3960*/  UMOV UR14, UR7 ;  /* 0x00000007000e7c82 */ /* 0x000fe20008000000 */
[----:B------:R4:W4:Y:S01]  /*3970*/  SYNCS.PHASECHK.TRANS64.TRYWAIT P4, [R98+URZ+0x20], R95 ;  /* 0x0000205f620075a7 */ /* 0x00092200080811ff */
[----:B------:R-:W-:Y:S01]  /*3980*/  UMOV UR9, UR15 ;  /* 0x0000000f00097c82 */ /* 0x000fe20008000000 */
[----:B------:R-:W-:Y:S01]  /*3990*/  @P0 VIADD R92, R96, 0x8c00 ;  /* 0x00008c00605c0836 */ /* 0x000fe20000000000 */
[----:B------:R-:W-:Y:S01]  /*39a0*/  MOV.SPILL R90, UR53 ;  /* 0x00000035005a7c02 */ /* 0x000fe20009000f00 */
[----:B------:R-:W-:Y:S01]  /*39b0*/  UMOV UR49, UR15 ;  /* 0x0000000f00317c82 */ /* 0x000fe20008000000 */
[----:B------:R-:W-:Y:S01]  /*39c0*/  MOV.SPILL R89, UR52 ;  /* 0x0000003400597c02 */ /* 0x000fe20009000f00 */
[----:B------:R-:W-:Y:S01]  /*39d0*/  UMOV UR50, UR18 ;  /* 0x0000001200327c82 */ /* 0x000fe20008000000 */
[----:B------:R-:W-:Y:S01]  /*39e0*/  MOV.SPILL R88, UR51 ;  /* 0x0000003300587c02 */ /* 0x000fe20009000f00 */
[----:B------:R-:W-:Y:S01]  /*39f0*/  UMOV UR33, UR15 ;  /* 0x0000000f00217c82 */ /* 0x000fe20008000000 */
[----:B------:R-:W-:Y:S01]  /*3a00*/  R2UR UR51, R78 ;  /* 0x000000004e3372ca */ /* 0x000fe200000e0000 */
[----:B--2---:R-:W-:Y:S01]  /*3a10*/  @P0 IMAD R2, R5, UR44, R2 ;  /* 0x0000002c05020c24 */ /* 0x004fe2000f8e0202 */
[----:B------:R-:W-:Y:S01]  /*3a20*/  R2UR UR52, R77 ;  /* 0x000000004d3472ca */ /* 0x000fe200000e0000 */
[----:B-1----:R-:W-:Y:S01]  /*3a30*/  @P0 IMAD R3, R6, UR45, R3 ;  /* 0x0000002d06030c24 */ /* 0x002fe2000f8e0203 */
[----:B------:R-:W-:Y:S01]  /*3a40*/  R2UR UR53, R76 ;  /* 0x000000004c3572ca */ /* 0x000fe200000e0000 */
[----:B---3--:R-:W-:Y:S01]  /*3a50*/  @P0 IMAD R0, R7, UR46, R0 ;  /* 0x0000002e07000c24 */ /* 0x008fe2000f8e0200 */
[----:B------:R-:W-:Y:S01]  /*3a60*/  R2UR UR54, R79 ;  /* 0x000000004f3672ca */ /* 0x000fe200000e0000 */
[----:B------:R-:W-:Y:S01]  /*3a70*/  @P0 IMAD.U32 R97, R3, 0x20, R2 ;  /* 0x0000002003610824 */ /* 0x000fe200078e0002 */
[----:B------:R-:W-:Y:S01]  /*3a80*/  @P0 R2UR UR48, R92 ;  /* 0x000000005c3002ca */ /* 0x000fe200000e0000 */
[----:B------:R-:W-:Y:S01]  /*3a90*/  @P0 VIADD R92, R96, 0x9000 ;  /* 0x00009000605c0836 */ /* 0x000fe20000000000 */
[----:B------:R-:W-:Y:S01]  /*3aa0*/  MOV.SPILL R87, UR35 ;  /* 0x0000002300577c02 */ /* 0x000fe20009000f00 */
[----:B------:R-:W-:Y:S01]  /*3ab0*/  @P0 IMAD.U32 R97, R0, 0x400, R97 ;  /* 0x0000040000610824 */ /* 0x000fe200078e0061 */
[----:B------:R-:W-:Y:S01]  /*3ac0*/  R2UR UR35, R74 ;  /* 0x000000004a2372ca */ /* 0x000fe200000e0000 */
[----:B------:R-:W-:Y:S01]  /*3ad0*/  UMOV UR34, UR18 ;  /* 0x0000001200227c82 */ /* 0x000fe20008000000 */
[----:B------:R-:W-:Y:S01]  /*3ae0*/  R2UR UR36, R73 ;  /* 0x00000000492472ca */ /* 0x000fe200000e0000 */
[----:B------:R-:W-:Y:S01]  /*3af0*/  UMOV UR65, UR15 ;  /* 0x0000000f00417c82 */ /* 0x000fe20008000000 */
[----:B------:R-:W-:Y:S01]  /*3b00*/  @P0 R2UR UR5, R97 ;  /* 0x00000000610502ca */ /* 0x000fe200000e0000 */
[----:B------:R-:W-:Y:S01]  /*3b10*/  UMOV UR66, UR18 ;  /* 0x0000001200427c82 */ /* 0x000fe20008000000 */
[----:B------:R-:W-:Y:S01]  /*3b20*/  R2UR UR37, R72 ;  /* 0x00000000482572ca */ /* 0x000fe200000e0000 */
[----:B------:R-:W-:Y:S01]  /*3b30*/  UMOV UR7, UR54 ;  /* 0x0000003600077c82 */ /* 0x000fe20008000000 */
[----:B------:R-:W-:Y:S01]  /*3b40*/  R2UR UR38, R75 ;  /* 0x000000004b2672ca */ /* 0x000fe200000e0000 */
[----:B------:R-:W-:Y:S01]  /*3b50*/  UMOV UR57, UR15 ;  /* 0x0000000f00397c82 */ /* 0x000fe20008000000 */
[----:B------:R-:W-:Y:S01]  /*3b60*/  UMOV UR58, UR18 ;  /* 0x00000012003a7c82 */ /* 0x000fe20008000000 */
[----:B------:R-:W-:Y:S01]  /*3b70*/  UMOV UR41, UR15 ;  /* 0x0000000f00297c82 */ /* 0x000fe20008000000 */
[----:B------:R-:W-:Y:S05]  /*3b80*/  UMOV UR42, UR18 ;  /* 0x00000012002a7c82 */ /* 0x000fea0008000000 */
[----:B------:R-:W-:Y:S01]  /*3b90*/  IMAD.U32 R93, RZ, RZ, UR5 ;  /* 0x00000005ff5d7e24 */ /* 0x000fe2000f8e00ff */
[----:B------:R-:W-:Y:S04]  /*3ba0*/  UMOV UR5, 0x10000000 ;  /* 0x1000000000057882 */ /* 0x000fe80000000000 */
[----:B------:R-:W-:Y:S04]  /*3bb0*/  @P0 PRMT R93, R93, 0x5410, RZ ;  /* 0x000054105d5d0816 */ /* 0x000fe800000000ff */
[----:B------:R-:W-:Y:S11]  /*3bc0*/  @P0 R2UR UR6, R93 ;  /* 0x000000005d0602ca */ /* 0x000ff600000e0000 */
[----:B------:R-:W-:Y:S02]  /*3bd0*/  @!UPT UIADD3 URZ, UPT, UPT, URZ, URZ, URZ ;  /* 0x000000fffffff290 */ /* 0x000fe4000fffe0ff */
[----:B------:R1:W-:Y:S01]  /*3be0*/  UTMALDG.5D.IM2COL.2CTA [UR24], [UR16], UR6, desc[UR4] ;  /* 0x00000418100073b4 */ /* 0x0003e20008261006 */
[----:B------:R2:W-:Y:S01]  /*3bf0*/  UTMALDG.5D.IM2COL.2CTA [UR8], [UR16], UR6, desc[UR4] ;  /* 0x00000408100073b4 */ /* 0x0005e20008261006 */
[----:B------:R3:W-:Y:S01]  /*3c00*/  UTMALDG.5D.IM2COL.2CTA [UR48], [UR16], UR6, desc[UR4] ;  /* 0x00000430100073b4 */ /* 0x0007e20008261006 */
[----:B-1----:R-:W-:Y:S01]  /*3c10*/  R2UR UR27, R70 ;  /* 0x00000000461b72ca */ /* 0x002fe200000e0000 */
[----:B------:R-:W-:Y:S01]  /*3c20*/  UMOV UR25, UR15 ;  /* 0x0000000f00197c82 */ /* 0x000fe20008000000 */
[----:B------:R-:W-:Y:S01]  /*3c30*/  R2UR UR28, R69 ;  /* 0x00000000451c72ca */ /* 0x000fe200000e0000 */
[----:B------:R-:W-:Y:S01]  /*3c40*/  UMOV UR26, UR18 ;  /* 0x00000012001a7c82 */ /* 0x000fe20008000000 */
[----:B------:R-:W-:Y:S02]  /*3c50*/  R2UR UR29, R68 ;  /* 0x00000000441d72ca */ /* 0x000fe400000e0000 */
[----:B------:R-:W-:Y:S02]  /*3c60*/  R2UR UR30, R71 ;  /* 0x00000000471e72ca */ /* 0x000fe400000e0000 */
[----:B--2---:R-:W-:Y:S01]  /*3c70*/  @P0 R2UR UR8, R92 ;  /* 0x000000005c0802ca */ /* 0x004fe200000e0000 */
[----:B------:R-:W-:Y:S01]  /*3c80*/  UMOV UR9, UR53 ;  /* 0x0000003500097c82 */ /* 0x000fe20008000000 */
[----:B------:R-:W-:Y:S01]  /*3c90*/  UMOV UR11, UR51 ;  /* 0x00000033000b7c82 */ /* 0x000fe20008000000 */
[----:B------:R-:W-:Y:S01]  /*3ca0*/  UMOV UR13, UR9 ;  /* 0x00000009000d7c82 */ /* 0x000fe20008000000 */
[----:B------:R-:W-:Y:S01]  /*3cb0*/  UMOV UR12, UR52 ;  /* 0x00000034000c7c82 */ /* 0x000fe20008000000 */
[----:B------:R-:W-:Y:S01]  /*3cc0*/  UMOV UR14, UR7 ;  /* 0x00000007000e7c82 */ /* 0x000fe20008000000 */
[----:B------:R-:W-:Y:S01]  /*3cd0*/  UMOV UR9, UR15 ;  /* 0x0000000f00097c82 */ /* 0x000fe20008000000 */
[----:B------:R-:W-:Y:S01]  /*3ce0*/  @P0 VIADD R92, R96, 0x9400 ;  /* 0x00009400605c0836 */ /* 0x000fe20000000000 */
[----:B---3--:R-:W-:Y:S01]  /*3cf0*/  R2UR UR51, R66 ;  /* 0x00000000423372ca */ /* 0x008fe200000e0000 */
[----:B------:R-:W-:Y:S01]  /*3d00*/  UMOV UR7, UR38 ;  /* 0x0000002600077c82 */ /* 0x000fe20008000000 */
[----:B------:R-:W-:Y:S02]  /*3d10*/  R2UR UR52, R65 ;  /* 0x00000000413472ca */ /* 0x000fe400000e0000 */
[----:B------:R-:W-:Y:S01]  /*3d20*/  @P0 R2UR UR32, R92 ;  /* 0x000000005c2002ca */ /* 0x000fe200000e0000 */
[----:B------:R1:W-:Y:S01]  /*3d30*/  UTMALDG.5D.IM2COL.2CTA [UR8], [UR16], UR6, desc[UR4] ;  /* 0x00000408100073b4 */ /* 0x0003e20008261006 */
[----:B------:R-:W-:Y:S01]  /*3d40*/  @P0 VIADD R92, R96, 0x9800 ;  /* 0x00009800605c0836 */ /* 0x000fe20000000000 */
[----:B------:R-:W-:Y:S02]  /*3d50*/  R2UR UR53, R64 ;  /* 0x00000000403572ca */ /* 0x000fe400000e0000 */
[----:B------:R-:W-:Y:S08]  /*3d60*/  R2UR UR54, R67 ;  /* 0x00000000433672ca */ /* 0x000ff000000e0000 */
[----:B------:R2:W-:Y:S01]  /*3d70*/  UTMALDG.5D.IM2COL.2CTA [UR32], [UR16], UR6, desc[UR4] ;  /* 0x00000420100073b4 */ /* 0x0005e20008261006 */
[----:B-1----:R-:W-:Y:S01]  /*3d80*/  @P0 R2UR UR8, R92 ;  /* 0x000000005c0802ca */ /* 0x002fe200000e0000 */
[----:B------:R-:W-:Y:S01]  /*3d90*/  UMOV UR9, UR37 ;  /* 0x0000002500097c82 */ /* 0x000fe20008000000 */
[----:B------:R-:W-:Y:S01]  /*3da0*/  UMOV UR11, UR35 ;  /* 0x00000023000b7c82 */ /* 0x000fe20008000000 */
[----:B------:R-:W-:Y:S01]  /*3db0*/  UMOV UR13, UR9 ;  /* 0x00000009000d7c82 */ /* 0x000fe20008000000 */
[----:B------:R-:W-:Y:S01]  /*3dc0*/  UMOV UR12, UR36 ;  /* 0x00000024000c7c82 */ /* 0x000fe20008000000 */
[----:B------:R-:W-:Y:S01]  /*3dd0*/  UMOV UR14, UR7 ;  /* 0x00000007000e7c82 */ /* 0x000fe20008000000 */
[----:B------:R-:W-:Y:S01]  /*3de0*/  UMOV UR9, UR15 ;  /* 0x0000000f00097c82 */ /* 0x000fe20008000000 */
[----:B------:R-:W-:Y:S01]  /*3df0*/  @P0 VIADD R92, R96, 0x9c00 ;  /* 0x00009c00605c0836 */ /* 0x000fe20000000000 */
[----:B------:R-:W-:Y:S04]  /*3e00*/  UMOV UR7, UR30 ;  /* 0x0000001e00077c82 */ /* 0x000fe80008000000 */
[----:B------:R-:W-:Y:S01]  /*3e10*/  @P0 R2UR UR24, R92 ;  /* 0x000000005c1802ca */ /* 0x000fe200000e0000 */
[----:B------:R1:W-:Y:S01]  /*3e20*/  UTMALDG.5D.IM2COL.2CTA [UR8], [UR16], UR6, desc[UR4] ;  /* 0x00000408100073b4 */ /* 0x0003e20008261006 */
[----:B------:R-:W-:Y:S01]  /*3e30*/  @P0 VIADD R92, R96, 0xa000 ;  /* 0x0000a000605c0836 */ /* 0x000fe20000000000 */
[----:B--2---:R-:W-:Y:S02]  /*3e40*/  R2UR UR35, R62 ;  /* 0x000000003e2372ca */ /* 0x004fe400000e0000 */
[----:B------:R-:W-:Y:S02]  /*3e50*/  R2UR UR36, R61 ;  /* 0x000000003d2472ca */ /* 0x000fe400000e0000 */
[----:B------:R-:W-:Y:S02]  /*3e60*/  R2UR UR37, R60 ;  /* 0x000000003c2572ca */ /* 0x000fe400000e0000 */
[----:B------:R-:W-:Y:S04]  /*3e70*/  R2UR UR38, R63 ;  /* 0x000000003f2672ca */ /* 0x000fe800000e0000 */
        /* <DEDUP_REMOVED lines=104> */
[----:B------:R-:W-:Y:S01]  /*4500*/  @P0 VIADD R92, R96, 0xd400 ;  /* 0x0000d400605c0836 */ /* 0x000fe20000000000 */
[----:B------:R-:W-:Y:S01]  /*4510*/  UMOV UR9, UR29 ;  /* 0x0000001d00097c82 */ /* 0x000fe20008000000 */
[----:B------:R-:W-:Y:S01]  /*4520*/  UMOV UR11, UR27 ;  /* 0x0000001b000b7c82 */ /* 0x000fe20008000000 */
[----:B------:R-:W-:Y:S01]  /*4530*/  UMOV UR13, UR9 ;  /* 0x00000009000d7c82 */ /* 0x000fe20008000000 */
[----:B------:R-:W-:Y:S01]  /*4540*/  UMOV UR12, UR28 ;  /* 0x0000001c000c7c82 */ /* 0x000fe20008000000 */
[----:B------:R-:W-:Y:S01]  /*4550*/  @P0 R2UR UR48, R92 ;  /* 0x000000005c3002ca */ /* 0x000fe200000e0000 */
[----:B------:R-:W-:Y:S01]  /*4560*/  UMOV UR14, UR7 ;  /* 0x00000007000e7c82 */ /* 0x000fe20008000000 */
[----:B------:R-:W-:Y:S01]  /*4570*/  UMOV UR9, UR15 ;  /* 0x0000000f00097c82 */ /* 0x000fe20008000000 */
[----:B------:R-:W-:Y:S01]  /*4580*/  UMOV UR7, UR54 ;  /* 0x0000003600077c82 */ /* 0x000fe20008000000 */
[----:B--2---:R-:W-:Y:S03]  /*4590*/  R2UR UR27, R34 ;  /* 0x00000000221b72ca */ /* 0x004fe600000e0000 */
[----:B------:R1:W-:Y:S01]  /*45a0*/  UTMALDG.5D.IM2COL.2CTA [UR8], [UR16], UR6, desc[UR4] ;  /* 0x00000408100073b4 */ /* 0x0003e20008261006 */
[----:B------:R-:W-:Y:S02]  /*45b0*/  R2UR UR28, R33 ;  /* 0x00000000211c72ca */ /* 0x000fe400000e0000 */
[----:B------:R-:W-:Y:S02]  /*45c0*/  R2UR UR29, R32 ;  /* 0x00000000201d72ca */ /* 0x000fe400000e0000 */
[----:B------:R-:W-:Y:S01]  /*45d0*/  R2UR UR30, R35 ;  /* 0x00000000231e72ca */ /* 0x000fe200000e0000 */
[----:B------:R2:W-:Y:S01]  /*45e0*/  UTMALDG.5D.IM2COL.2CTA [UR48], [UR16], UR6, desc[UR4] ;  /* 0x00000430100073b4 */ /* 0x0005e20008261006 */
[----:B-1----:R-:W-:Y:S01]  /*45f0*/  UMOV UR11, UR51 ;  /* 0x00000033000b7c82 */ /* 0x002fe20008000000 */
[----:B------:R-:W-:Y:S01]  /*4600*/  UMOV UR9, UR53 ;  /* 0x0000003500097c82 */ /* 0x000fe20008000000 */
[----:B------:R-:W-:Y:S01]  /*4610*/  UMOV UR12, UR52 ;  /* 0x00000034000c7c82 */ /* 0x000fe20008000000 */
[----:B------:R-:W-:Y:S01]  /*4620*/  UMOV UR13, UR9 ;  /* 0x00000009000d7c82 */ /* 0x000fe20008000000 */
[----:B------:R-:W-:Y:S01]  /*4630*/  UMOV UR14, UR7 ;  /* 0x00000007000e7c82 */ /* 0x000fe20008000000 */
[----:B------:R-:W-:Y:S01]  /*4640*/  UMOV UR9, UR15 ;  /* 0x0000000f00097c82 */ /* 0x000fe20008000000 */
[----:B------:R-:W-:Y:S01]  /*4650*/  UMOV UR7, UR38 ;  /* 0x0000002600077c82 */ /* 0x000fe20008000000 */
[----:B--2---:R-:W-:Y:S01]  /*4660*/  R2UR.FILL UR51, R88 ;  /* 0x00000000583372ca */ /* 0x004fe200004e0000 */
[----:B------:R-:W-:Y:S01]  /*4670*/  @P0 VIADD R88, R96, 0xd800 ;  /* 0x0000d80060580836 */ /* 0x000fe20000000000 */
[----:B------:R-:W-:Y:S02]  /*4680*/  R2UR.FILL UR54, R91 ;  /* 0x000000005b3672ca */ /* 0x000fe400004e0000 */
[----:B------:R-:W-:Y:S02]  /*4690*/  R2UR.FILL UR53, R90 ;  /* 0x000000005a3572ca */ /* 0x000fe400004e0000 */
[----:B------:R-:W-:Y:S01]  /*46a0*/  @P0 R2UR UR8, R88 ;  /* 0x00000000580802ca */ /* 0x000fe200000e0000 */
[----:B------:R-:W-:Y:S01]  /*46b0*/  @P0 VIADD R88, R96, 0xdc00 ;  /* 0x0000dc0060580836 */ /* 0x000fe20000000000 */
[----:B------:R-:W-:Y:S04]  /*46c0*/  R2UR.FILL UR52, R89 ;  /* 0x00000000593472ca */ /* 0x000fe800004e0000 */
[----:B------:R-:W-:Y:S07]  /*46d0*/  @P0 R2UR UR32, R88 ;  /* 0x00000000582002ca */ /* 0x000fee00000e0000 */
[----:B------:R1:W-:Y:S06]  /*46e0*/  UTMALDG.5D.IM2COL.2CTA [UR8], [UR16], UR6, desc[UR4] ;  /* 0x00000408100073b4 */ /* 0x0003ec0008261006 */
        /* <DEDUP_REMOVED lines=9> */
[C---:B------:R-:W-:Y:S01]  /*4780*/  @P0 VIADD R87, R96.reuse, 0xe000 ;  /* 0x0000e00060570836 */ /* 0x040fe20000000000 */
[----:B------:R-:W-:Y:S01]  /*4790*/  UMOV UR36, UR44 ;  /* 0x0000002c00247c82 */ /* 0x000fe20008000000 */
[----:B------:R-:W-:Y:S01]  /*47a0*/  UMOV UR37, UR45 ;  /* 0x0000002d00257c82 */ /* 0x000fe20008000000 */
[----:B------:R-:W-:Y:S02]  /*47b0*/  UMOV UR38, UR46 ;  /* 0x0000002e00267c82 */ /* 0x000fe40008000000 */
[----:B------:R-:W-:Y:S01]  /*47c0*/  @P0 R2UR UR8, R87 ;  /* 0x00000000570802ca */ /* 0x000fe200000e0000 */
[C---:B------:R-:W-:Y:S05]  /*47d0*/  @P0 VIADD R87, R96.reuse, 0xe400 ;  /* 0x0000e40060570836 */ /* 0x040fea0000000000 */
        /* <DEDUP_REMOVED lines=16> */
[----:B------:R-:W-:Y:S01]  /*48e0*/  @P0 R2UR UR64, R85 ;  /* 0x00000000554002ca */ /* 0x000fe200000e0000 */
[C---:B------:R-:W-:Y:S06]  /*48f0*/  @P0 VIADD R85, R96.reuse, 0xf000 ;  /* 0x0000f00060550836 */ /* 0x040fec0000000000 */
[----:B------:R1:W-:Y:S06]  /*4900*/  UTMALDG.5D.IM2COL.2CTA [UR8], [UR16], UR6, desc[UR4] ;  /* 0x00000408100073b4 */ /* 0x0003ec0008261006 */
[----:B------:R-:W-:Y:S01]  /*4910*/  UTMALDG.5D.IM2COL.2CTA [UR64], [UR16], UR6, desc[UR4] ;  /* 0x00000440100073b4 */ /* 0x000fe20008261006 */
[----:B-1----:R-:W-:Y:S01]  /*4920*/  @P0 R2UR UR8, R85 ;  /* 0x00000000550802ca */ /* 0x002fe200000e0000 */
[----:B------:R-:W-:Y:S01]  /*4930*/  UMOV UR11, UR67 ;  /* 0x00000043000b7c82 */ /* 0x000fe20008000000 */
[----:B------:R-:W-:Y:S01]  /*4940*/  UMOV UR12, UR68 ;  /* 0x00000044000c7c82 */ /* 0x000fe20008000000 */
[----:B------:R-:W-:Y:S01]  /*4950*/  UMOV UR13, UR69 ;  /* 0x00000045000d7c82 */ /* 0x000fe20008000000 */
[----:B------:R-:W-:Y:S01]  /*4960*/  UMOV UR14, UR70 ;  /* 0x00000046000e7c82 */ /* 0x000fe20008000000 */
[C---:B------:R-:W-:Y:S05]  /*4970*/  @P0 VIADD R85, R96.reuse, 0xf400 ;  /* 0x0000f40060550836 */ /* 0x040fea0000000000 */
[----:B------:R-:W-:Y:S01]  /*4980*/  @P0 R2UR UR56, R85 ;  /* 0x00000000553802ca */ /* 0x000fe200000e0000 */
[C---:B------:R-:W-:Y:S02]  /*4990*/  @P0 VIADD R85, R96.reuse, 0xf800 ;  /* 0x0000f80060550836 */ /* 0x040fe40000000000 */
[----:B------:R1:W-:Y:S10]  /*49a0*/  UTMALDG.5D.IM2COL.2CTA [UR8], [UR16], UR6, desc[UR4] ;  /* 0x00000408100073b4 */ /* 0x0003f40008261006 */
[----:B------:R-:W-:Y:S01]  /*49b0*/  UTMALDG.5D.IM2COL.2CTA [UR56], [UR16], UR6, desc[UR4] ;  /* 0x00000438100073b4 */ /* 0x000fe20008261006 */
[----:B-1----:R-:W-:Y:S01]  /*49c0*/  @P0 R2UR UR8, R85 ;  /* 0x00000000550802ca */ /* 0x002fe200000e0000 */
[----:B------:R-:W-:Y:S01]  /*49d0*/  UMOV UR11, UR59 ;  /* 0x0000003b000b7c82 */ /* 0x000fe20008000000 */
[----:B------:R-:W-:Y:S01]  /*49e0*/  UMOV UR12, UR60 ;  /* 0x0000003c000c7c82 */ /* 0x000fe20008000000 */
[----:B------:R-:W-:Y:S01]  /*49f0*/  UMOV UR13, UR61 ;  /* 0x0000003d000d7c82 */ /* 0x000fe20008000000 */
[----:B------:R-:W-:Y:S01]  /*4a00*/  UMOV UR14, UR62 ;  /* 0x0000003e000e7c82 */ /* 0x000fe20008000000 */
[C---:B------:R-:W-:Y:S02]  /*4a10*/  @P0 VIADD R85, R96.reuse, 0xfc00 ;  /* 0x0000fc0060550836 */ /* 0x040fe40000000000 */
[----:B------:R-:W-:Y:S03]  /*4a20*/  @P0 VIADD R96, R96, 0x10000 ;  /* 0x0001000060600836 */ /* 0x000fe60000000000 */
[----:B------:R-:W-:Y:S02]  /*4a30*/  @P0 R2UR UR48, R85 ;  /* 0x00000000553002ca */ /* 0x000fe400000e0000 */
[----:B------:R-:W-:Y:S01]  /*4a40*/  @P0 IADD3 R85, P5, PT, R28, 0x200, RZ ;  /* 0x000002001c550810 */ /* 0x000fe20007fbe0ff */
[----:B------:R1:W-:Y:S10]  /*4a50*/  UTMALDG.5D.IM2COL.2CTA [UR8], [UR16], UR6, desc[UR4] ;  /* 0x00000408100073b4 */ /* 0x0003f40008261006 */
[----:B------:R-:W-:Y:S01]  /*4a60*/  UTMALDG.5D.IM2COL.2CTA [UR48], [UR16], UR6, desc[UR4] ;  /* 0x00000430100073b4 */ /* 0x000fe20008261006 */
[----:B-1----:R-:W-:Y:S01]  /*4a70*/  @P0 R2UR UR8, R96 ;  /* 0x00000000600802ca */ /* 0x002fe200000e0000 */
[----:B------:R-:W-:Y:S01]  /*4a80*/  UMOV UR11, UR51 ;  /* 0x00000033000b7c82 */ /* 0x000fe20008000000 */
[----:B------:R-:W-:Y:S01]  /*4a90*/  UMOV UR12, UR52 ;  /* 0x00000034000c7c82 */ /* 0x000fe20008000000 */
[----:B------:R-:W-:Y:S01]  /*4aa0*/  UMOV UR13, UR53 ;  /* 0x00000035000d7c82 */ /* 0x000fe20008000000 */
[----:B------:R-:W-:Y:S09]  /*4ab0*/  UMOV UR14, UR54 ;  /* 0x00000036000e7c82 */ /* 0x000ff20008000000 */
[----:B------:R1:W-:Y:S02]  /*4ac0*/  UTMALDG.5D.IM2COL.2CTA [UR8], [UR16], UR6, desc[UR4] ;  /* 0x00000408100073b4 */ /* 0x0003e40008261006 */
[----:B-1----:R-:W-:Y:S01]  /*4ad0*/  @P0 R2UR UR6, R85 ;  /* 0x00000000550602ca */ /* 0x002fe200000e0000 */
[----:B------:R-:W-:Y:S01]  /*4ae0*/  @P0 IMAD.X R85, RZ, RZ, R29, P5 ;  /* 0x000000ffff550224 */ /* 0x000fe200028e061d */
[----:B------:R-:W-:Y:S01]  /*4af0*/  UMOV UR11, UR43 ;  /* 0x0000002b000b7c82 */ /* 0x000fe20008000000 */
[----:B------:R-:W-:Y:S01]  /*4b00*/  UMOV UR12, UR44 ;  /* 0x0000002c000c7c82 */ /* 0x000fe20008000000 */
[----:B------:R-:W-:Y:S01]  /*4b10*/  UMOV UR13, UR45 ;  /* 0x0000002d000d7c82 */ /* 0x000fe20008000000 */
[----:B------:R-:W-:Y:S01]  /*4b20*/  UMOV UR14, UR46 ;  /* 0x0000002e000e7c82 */ /* 0x000fe20008000000 */
[----:B------:R-:W-:Y:S07]  /*4b30*/  UMOV UR17, UR15 ;  /* 0x0000000f00117c82 */ /* 0x000fee0008000000 */
[----:B------:R-:W-:Y:S01]  /*4b40*/  IMAD.U32 R88, RZ, RZ, UR6 ;  /* 0x00000006ff587e24 */ /* 0x000fe2000f8e00ff */
[----:B------:R-:W-:Y:S01]  /*4b50*/  @P0 R2UR UR6, R85 ;  /* 0x00000000550602ca */ /* 0x000fe200000e0000 */
[----:B------:R-:W-:Y:S04]  /*4b60*/  @P0 IMAD R85, R31, 0x2000, R4 ;  /* 0x000020001f550824 */ /* 0x000fe800078e0204 */
[----:B------:R-:W-:Y:S05]  /*4b70*/  @P0 VIADD R31, R85, 0x28400 ;  /* 0x00028400551f0836 */ /* 0x000fea0000000000 */
[----:B------:R-:W-:Y:S01]  /*4b80*/  @P0 R2UR UR40, R31 ;  /* 0x000000001f2802ca */ /* 0x000fe200000e0000 */
[----:B------:R-:W-:Y:S02]  /*4b90*/  @P0 VIADD R31, R85, 0x28800 ;  /* 0x00028800551f0836 */ /* 0x000fe40000000000 */
[----:B------:R-:W-:Y:S01]  /*4ba0*/  IMAD.U32 R89, RZ, RZ, UR6 ;  /* 0x00000006ff597e24 */ /* 0x000fe2000f8e00ff */
[----:B------:R-:W-:Y:S01]  /*4bb0*/  @P0 R2UR UR6, R88 ;  /* 0x00000000580602ca */ /* 0x000fe200000e0000 */
[----:B------:R-:W-:Y:S01]  /*4bc0*/  IMAD.U32 R88, RZ, RZ, UR44 ;  /* 0x0000002cff587e24 */ /* 0x000fe2000f8e00ff */
[----:B------:R-:W-:Y:S01]  /*4bd0*/  @P0 R2UR UR8, R31 ;  /* 0x000000001f0802ca */ /* 0x000fe200000e0000 */
[----:B------:R-:W-:Y:S01]  /*4be0*/  @P0 VIADD R31, R85, 0x28c00 ;  /* 0x00028c00551f0836 */ /* 0x000fe20000000000 */
[----:B------:R-:W-:Y:S01]  /*4bf0*/  @P0 R2UR UR7, R89 ;  /* 0x00000000590702ca */ /* 0x000fe200000e0000 */
[----:B------:R-:W-:Y:S03]  /*4c00*/  VIADD R88, R88, 0x1 ;  /* 0x0000000158587836 */ /* 0x000fe60000000000 */
[----:B------:R-:W-:Y:S01]  /*4c10*/  @P0 R2UR UR32, R31 ;  /* 0x000000001f2002ca */ /* 0x000fe200000e0000 */
[----:B------:R-:W-:Y:S01]  /*4c20*/  @P0 VIADD R31, R85, 0x29000 ;  /* 0x00029000551f0836 */ /* 0x000fe20000000000 */
[C---:B------:R-:W-:Y:S04]  /*4c30*/  ISETP.NE.AND P6, PT, R88.reuse, R19, PT ;  /* 0x000000135800720c */ /* 0x040fe80003fc5270 */
[----:B------:R-:W-:Y:S03]  /*4c40*/  SEL R88, R88, RZ, P6 ;  /* 0x000000ff58587207 */ /* 0x000fe60003000000 */
[----:B------:R1:W-:Y:S01]  /*4c50*/  UTMALDG.5D.2CTA [UR40], [UR6], desc[UR4] ;  /* 0x00000428060075b4 */ /* 0x0003e20008221000 */
[----:B------:R2:W-:Y:S03]  /*4c60*/  UTMALDG.5D.2CTA [UR8], [UR6], desc[UR4] ;  /* 0x00000408060075b4 */ /* 0x0005e60008221000 */
[----:B------:R-:W-:Y:S01]  /*4c70*/  UTMALDG.5D.2CTA [UR32], [UR6], desc[UR4] ;  /* 0x00000420060075b4 */ /* 0x000fe20008221000 */
[----:B-1----:R-:W-:Y:S02]  /*4c80*/  R2UR UR44, R88 ;  /* 0x00000000582c72ca */ /* 0x002fe400000e0000 */
[----:B--2---:R-:W-:Y:S01]  /*4c90*/  @P0 R2UR UR8, R31 ;  /* 0x000000001f0802ca */ /* 0x004fe200000e0000 */
[----:B------:R-:W-:Y:S01]  /*4ca0*/  UMOV UR11, UR35 ;  /* 0x00000023000b7c82 */ /* 0x000fe20008000000 */
[----:B------:R-:W-:Y:S05]  /*4cb0*/  @P0 VIADD R31, R85, 0x29400 ;  /* 0x00029400551f0836 */ /* 0x000fea0000000000 */
[----:B------:R-:W-:Y:S01]  /*4cc0*/  @P0 R2UR UR24, R31 ;  /* 0x000000001f1802ca */ /* 0x000fe200000e0000 */
[----:B------:R-:W-:Y:S05]  /*4cd0*/  @P0 VIADD R31, R85, 0x29800 ;  /* 0x00029800551f0836 */ /* 0x000fea0000000000 */
[----:B------:R1:W-:Y:S07]  /*4ce0*/  UTMALDG.5D.2CTA [UR8], [UR6], desc[UR4] ;  /* 0x00000408060075b4 */ /* 0x0003ee0008221000 */
[----:B------:R-:W-:Y:S01]  /*4cf0*/  UTMALDG.5D.2CTA [UR24], [UR6], desc[UR4] ;  /* 0x00000418060075b4 */ /* 0x000fe20008221000 */
[----:B-1----:R-:W-:Y:S01]  /*4d00*/  @P0 R2UR UR8, R31 ;  /* 0x000000001f0802ca */ /* 0x002fe200000e0000 */
[----:B------:R-:W-:Y:S01]  /*4d10*/  UMOV UR11, UR27 ;  /* 0x0000001b000b7c82 */ /* 0x000fe20008000000 */
[C---:B------:R-:W-:Y:S02]  /*4d20*/  @P0 VIADD R31, R85.reuse, 0x29c00 ;  /* 0x00029c00551f0836 */ /* 0x040fe40000000000 */
[----:B------:R-:W-:Y:S03]  /*4d30*/  @P0 VIADD R85, R85, 0x2a000 ;  /* 0x0002a00055550836 */ /* 0x000fe60000000000 */
[----:B------:R-:W-:Y:S01]  /*4d40*/  @P0 R2UR UR16, R31 ;  /* 0x000000001f1002ca */ /* 0x000fe200000e0000 */
[----:B------:R-:W-:Y:S04]  /*4d50*/  IMAD.U32 R31, RZ, RZ, UR46 ;  /* 0x0000002eff1f7e24 */ /* 0x000fe8000f8e00ff */
[----:B------:R-:W-:Y:S01]  /*4d60*/  VIADD R90, R31, 0x1 ;  /* 0x000000011f5a7836 */ /* 0x000fe20000000000 */
[----:B------:R1:W-:Y:S01]  /*4d70*/  UTMALDG.5D.2CTA [UR8], [UR6], desc[UR4] ;  /* 0x00000408060075b4 */ /* 0x0003e20008221000 */
[----:B------:R-:W-:Y:S06]  /*4d80*/  IMAD.MOV.U32 R31, RZ, RZ, R27 ;  /* 0x000000ffff1f7224 */ /* 0x000fec00078e001b */
[----:B------:R2:W-:Y:S01]  /*4d90*/  UTMALDG.5D.2CTA [UR16], [UR6], desc[UR4] ;  /* 0x00000410060075b4 */ /* 0x0005e20008221000 */
[----:B-1----:R-:W-:Y:S01]  /*4da0*/  @P0 R2UR UR8, R85 ;  /* 0x00000000550802ca */ /* 0x002fe200000e0000 */
[----:B------:R-:W-:Y:S01]  /*4db0*/  IMAD.U32 R85, RZ, RZ, UR45 ;  /* 0x0000002dff557e24 */ /* 0x000fe2000f8e00ff */
[----:B------:R-:W-:Y:S03]  /*4dc0*/  UMOV UR11, UR19 ;  /* 0x00000013000b7c82 */ /* 0x000fe60008000000 */
[----:B------:R-:W-:Y:S02]  /*4dd0*/  VIADD R85, R85, 0x1 ;  /* 0x0000000155557836 */ /* 0x000fe40000000000 */
[----:B------:R-:W-:Y:S05]  /*4de0*/  @P6 IMAD R85, RZ, RZ, UR45 ;  /* 0x0000002dff556e24 */ /* 0x000fea000f8e02ff */
[C---:B------:R-:W-:Y:S01]  /*4df0*/  ISETP.NE.AND P5, PT, R85.reuse, R8, PT ;  /* 0x000000085500720c */ /* 0x040fe20003fa5270 */
[----:B------:R2:W-:Y:S03]  /*4e00*/  UTMALDG.5D.2CTA [UR8], [UR6], desc[UR4] ;  /* 0x00000408060075b4 */ /* 0x0005e60008221000 */
[----:B------:R-:W-:Y:S04]  /*4e10*/  SEL R85, R85, RZ, P5 ;  /* 0x000000ff55557207 */ /* 0x000fe80002800000 */
[----:B------:R-:W-:Y:S01]  /*4e20*/  R2UR UR45, R85 ;  /* 0x00000000552d72ca */ /* 0x000fe200000e0000 */
[----:B------:R-:W-:Y:S04]  /*4e30*/  VIADD R85, R16, 0x1 ;  /* 0x0000000110557836 */ /* 0x000fe80000000000 */
[----:B------:R-:W-:Y:S01]  /*4e40*/  @P5 IMAD R90, RZ, RZ, UR46 ;  /* 0x0000002eff5a5e24 */ /* 0x000fe2000f8e02ff */
[----:B------:R-:W-:Y:S04]  /*4e50*/  ISETP.NE.AND P5, PT, R25, R14, PT ;  /* 0x0000000e1900720c */ /* 0x000fe80003fa5270 */
[C---:B------:R-:W-:Y:S04]  /*4e60*/  ISETP.NE.AND P0, PT, R90.reuse, R9, PT ;  /* 0x000000095a00720c */ /* 0x040fe80003f05270 */
[----:B------:R-:W-:Y:S04]  /*4e70*/  SEL R90, R90, RZ, P0 ;  /* 0x000000ff5a5a7207 */ /* 0x000fe80000000000 */
[----:B------:R-:W-:Y:S05]  /*4e80*/  R2UR UR46, R90 ;  /* 0x000000005a2e72ca */ /* 0x000fea00000e0000 */
[----:B------:R-:W-:Y:S04]  /*4e90*/  @P0 IMAD.MOV R85, RZ, RZ, R16 ;  /* 0x000000ffff550224 */ /* 0x000fe800078e0210 */
[----:B------:R-:W-:Y:S01]  /*4ea0*/  IMAD.MOV.U32 R16, RZ, RZ, R85 ;  /* 0x000000ffff107224 */ /* 0x000fe200078e0055 */
[----:B--2-4-:R-:W-:Y:S06]  /*4eb0*/  @P5 BRA `(.L_x_28) ;  /* 0xffffffe400a85947 */ /* 0x014fec000383ffff */
.L_x_22:
[----:B------:R-:W-:Y:S01]  /*4ec0*/  ISETP.GE.AND P0, PT, R23, 0x1, PT ;  /* 0x000000011700780c */ /* 0x000fe20003f06270 */
[----:B---3--:R-:W-:Y:S01]  /*4ed0*/  IMAD R3, R27, 0x8, R4 ;  /* 0x000000081b037824 */ /* 0x008fe200078e0204 */
[----:B------:R-:W-:Y:S01]  /*4ee0*/  SHF.L.U32 R0, R20, 0x1f, RZ ;  /* 0x0000001f14007819 */ /* 0x000fe200000006ff */
[----:B------:R3:W-:Y:S03]  /*4ef0*/  @!P3 SYNCS.ARRIVE.TRANS64.A1T0 RZ, [R4+URZ+0x88], RZ ;  /* 0x000088ff04ffb9a7 */ /* 0x0007e600081000ff */
[----:B------:R3:W1:Y:S07]  /*4f00*/  SYNCS.PHASECHK.TRANS64.TRYWAIT P3, [R3+URZ+0x20], R0 ;  /* 0x00002000030075a7 */ /* 0x00066e00080611ff */
[----:B------:R-:W-:Y:S05]  /*4f10*/  @!P0 BRA `(.L_x_29) ;  /* 0x00000034008c8947 */ /* 0x000fea0003800000 */
[----:B------:R-:W2:Y:S01]  /*4f20*/  LDC.64 R6, c[0x0][0x480] ;  /* 0x00012000ff067b82 */ /* 0x000ea20000000a00 */
[C---:B------:R-:W-:Y:S01]  /*4f30*/  VIADD R49, R30.reuse, 0x10 ;  /* 0x000000101e317836 */ /* 0x040fe20000000000 */
[C---:B------:R-:W-:Y:S01]  /*4f40*/  IADD3 R40, PT, PT, R30.reuse, 0x28, RZ ;  /* 0x000000281e287810 */ /* 0x040fe20007ffe0ff */
[C---:B------:R-:W-:Y:S01]  /*4f50*/  VIADD R43, R30.reuse, 0x20 ;  /* 0x000000201e2b7836 */ /* 0x040fe20000000000 */
[C---:B------:R-:W-:Y:S01]  /*4f60*/  IADD3 R34, PT, PT, R30.reuse, 0x50, RZ ;  /* 0x000000501e227810 */ /* 0x040fe20007ffe0ff */
[C---:B-----5:R-:W-:Y:S01]  /*4f70*/  VIADD R35, R30.reuse, 0x48 ;  /* 0x000000481e237836 */ /* 0x060fe20000000000 */
[C---:B---3--:R-:W-:Y:S01]  /*4f80*/  IADD3 R0, PT, PT, R30.reuse, 0x78, RZ ;  /* 0x000000781e007810 */ /* 0x048fe20007ffe0ff */
[C---:B------:R-:W-:Y:S01]  /*4f90*/  VIADD R2, R30.reuse, 0x58 ;  /* 0x000000581e027836 */ /* 0x040fe20000000000 */
[----:B------:R-:W3:Y:S01]  /*4fa0*/  LDC.64 R32, c[0x0][0x488] ;  /* 0x00012200ff207b82 */ /* 0x000ee20000000a00 */
[C---:B------:R-:W-:Y:S01]  /*4fb0*/  VIADD R55, R30.reuse, 0x8 ;  /* 0x000000081e377836 */ /* 0x040fe20000000000 */
[----:B------:R-:W-:Y:S01]  /*4fc0*/  IADD3 R14, PT, PT, R23, R14, RZ ;  /* 0x0000000e170e7210 */ /* 0x000fe20007ffe0ff */
[----:B------:R-:W-:-:S02]  /*4fd0*/  VIADD R46, R30, 0x18 ;  /* 0x000000181e2e7836 */ /* 0x000fc40000000000 */
[C---:B------:R-:W-:Y:S02]  /*4fe0*/  VIADD R39, R30.reuse, 0x30 ;  /* 0x000000301e277836 */ /* 0x040fe40000000000 */
[C---:B------:R-:W-:Y:S02]  /*4ff0*/  VIADD R37, R30.reuse, 0x38 ;  /* 0x000000381e257836 */ /* 0x040fe40000000000 */
[C---:B------:R-:W-:Y:S02]  /*5000*/  VIADD R36, R30.reuse, 0x40 ;  /* 0x000000401e247836 */ /* 0x040fe40000000000 */
[C---:B------:R-:W-:Y:S02]  /*5010*/  VIADD R9, R30.reuse, 0x60 ;  /* 0x000000601e097836 */ /* 0x040fe40000000000 */
[C---:B------:R-:W-:Y:S02]  /*5020*/  VIADD R8, R30.reuse, 0x68 ;  /* 0x000000681e087836 */ /* 0x040fe40000000000 */
[----:B------:R-:W-:Y:S01]  /*5030*/  VIADD R5, R30, 0x70 ;  /* 0x000000701e057836 */ /* 0x000fe20000000000 */
[----:B--2---:R-:W-:Y:S01]  /*5040*/  ISETP.NE.AND P0, PT, R6, 0x1, PT ;  /* 0x000000010600780c */ /* 0x004fe20003f05270 */
[----:B------:R-:W-:-:S04]  /*5050*/  IMAD.HI.U32 R65, R49, R7, RZ ;  /* 0x0000000731417227 */ /* 0x000fc800078e00ff */
[----:B------:R-:W-:Y:S01]  /*5060*/  IMAD.HI.U32 R63, R43, R7, RZ ;  /* 0x000000072b3f7227 */ /* 0x000fe200078e00ff */
[----:B---3--:R-:W-:-:S03]  /*5070*/  SHF.R.U32.HI R50, RZ, R32, R65 ;  /* 0x00000020ff327219 */ /* 0x008fc60000011641 */
[----:B------:R-:W-:Y:S01]  /*5080*/  IMAD.HI.U32 R57, R35, R7, RZ ;  /* 0x0000000723397227 */ /* 0x000fe200078e00ff */
[----:B------:R-:W-:-:S03]  /*5090*/  SHF.R.U32.HI R54, RZ, R32, R63 ;  /* 0x00000020ff367219 */ /* 0x000fc6000001163f */
[-C--:B------:R-:W-:Y:S01]  /*50a0*/  IMAD.HI.U32 R45, R2, R7.reuse, RZ ;  /* 0x00000007022d7227 */ /* 0x080fe200078e00ff */
[----:B------:R-:W-:Y:S02]  /*50b0*/  SHF.R.U32.HI R48, RZ, R32, R57 ;  /* 0x00000020ff307219 */ /* 0x000fe40000011639 */
[----:B------:R-:W-:Y:S01]  /*50c0*/  SEL R57, R49, R50, !P0 ;  /* 0x0000003231397207 */ /* 0x000fe20004000000 */
[-C--:B------:R-:W-:Y:S01]  /*50d0*/  IMAD.HI.U32 R67, R55, R7.reuse, RZ ;  /* 0x0000000737437227 */ /* 0x080fe200078e00ff */
[----:B------:R-:W-:Y:S02]  /*50e0*/  SEL R54, R43, R54, !P0 ;  /* 0x000000362b367207 */ /* 0x000fe40004000000 */
[-C--:B------:R-:W-:Y:S01]  /*50f0*/  SHF.R.U32.HI R45, RZ, R32.reuse, R45 ;  /* 0x00000020ff2d7219 */ /* 0x080fe2000001162d */
[-C--:B------:R-:W-:Y:S01]  /*5100*/  IMAD.HI.U32 R31, R46, R7.reuse, RZ ;  /* 0x000000072e1f7227 */ /* 0x080fe200078e00ff */
[----:B------:R-:W-:Y:S02]  /*5110*/  SHF.R.U32.HI R58, RZ, R32, R67 ;  /* 0x00000020ff3a7219 */ /* 0x000fe40000011643 */
[----:B------:R-:W-:Y:S01]  /*5120*/  SEL R48, R35, R48, !P0 ;  /* 0x0000003023307207 */ /* 0x000fe20004000000 */
[----:B------:R-:W-:Y:S01]  /*5130*/  IMAD.HI.U32 R53, R40, R7, RZ ;  /* 0x0000000728357227 */ /* 0x000fe200078e00ff */
[----:B------:R-:W-:-:S02]  /*5140*/  SHF.R.U32.HI R31, RZ, R32, R31 ;  /* 0x00000020ff1f7219 */ /* 0x000fc4000001161f */
[----:B------:R-:W-:Y:S01]  /*5150*/  SEL R45, R2, R45, !P0 ;  /* 0x0000002d022d7207 */ /* 0x000fe20004000000 */
[-C--:B------:R-:W-:Y:S01]  /*5160*/  IMAD.HI.U32 R61, R39, R7.reuse, RZ ;  /* 0x00000007273d7227 */ /* 0x080fe200078e00ff */
[----:B------:R-:W-:Y:S02]  /*5170*/  SHF.R.U32.HI R53, RZ, R32, R53 ;  /* 0x00000020ff357219 */ /* 0x000fe40000011635 */
[----:B------:R-:W-:Y:S01]  /*5180*/  SEL R58, R55, R58, !P0 ;  /* 0x0000003a373a7207 */ /* 0x000fe20004000000 */
[----:B------:R-:W-:Y:S01]  /*5190*/  IMAD.HI.U32 R59, R37, R7, RZ ;  /* 0x00000007253b7227 */ /* 0x000fe200078e00ff */
[-C--:B------:R-:W-:Y:S02]  /*51a0*/  SHF.R.U32.HI R52, RZ, R32.reuse, R61 ;  /* 0x00000020ff347219 */ /* 0x080fe4000001163d */
        /* <DEDUP_REMOVED lines=8> */
[----:B------:R-:W-:-:S03]  /*5230*/  SHF.R.U32.HI R47, RZ, R32, R47 ;  /* 0x00000020ff2f7219 */ /* 0x000fc6000001162f */
[----:B------:R-:W-:Y:S01]  /*5240*/  IMAD.HI.U32 R25, R8, R7, RZ ;  /* 0x0000000708197227 */ /* 0x000fe200078e00ff */
[-C--:B------:R-:W-:Y:S02]  /*5250*/  SHF.R.U32.HI R44, RZ, R32.reuse, R41 ;  /* 0x00000020ff2c7219 */ /* 0x080fe40000011629 */
        /* <DEDUP_REMOVED lines=9> */
[----:B------:R-:W-:Y:S01]  /*52f0*/  IMAD.MOV R50, RZ, RZ, -R57 ;  /* 0x000000ffff327224 */ /* 0x000fe200078e0a39 */
[----:B------:R-:W-:Y:S01]  /*5300*/  SHF.R.U32.HI R7, RZ, R32, R7 ;  /* 0x00000020ff077219 */ /* 0x000fe20000011607 */
[----:B------:R-:W-:Y:S02]  /*5310*/  IMAD.MOV R32, RZ, RZ, -R54 ;  /* 0x000000ffff207224 */ /* 0x000fe400078e0a36 */
[----:B------:R-:W-:Y:S01]  /*5320*/  IMAD R49, R6, R50, R49 ;  /* 0x0000003206317224 */ /* 0x000fe200078e0231 */
[----:B------:R-:W-:Y:S01]  /*5330*/  SEL R50, R36, R3, !P0 ;  /* 0x0000000324327207 */ /* 0x000fe20004000000 */
[----:B------:R-:W-:-:S02]  /*5340*/  IMAD R43, R6, R32, R43 ;  /* 0x00000020062b7224 */ /* 0x000fc400078e022b */
[----:B------:R-:W-:Y:S01]  /*5350*/  IMAD.MOV R32, RZ, RZ, -R48 ;  /* 0x000000ffff207224 */ /* 0x000fe200078e0a30 */
[----:B------:R-:W-:Y:S01]  /*5360*/  R2UR UR49, R49 ;  /* 0x00000000313172ca */ /* 0x000fe200000e0000 */
[----:B------:R-:W-:Y:S01]  /*5370*/  IMAD.MOV R3, RZ, RZ, -R45 ;  /* 0x000000ffff037224 */ /* 0x000fe200078e0a2d */
[----:B------:R-:W-:Y:S01]  /*5380*/  R2UR UR37, R43 ;  /* 0x000000002b2572ca */ /* 0x000fe200000e0000 */
[----:B------:R-:W-:Y:S02]  /*5390*/  IMAD.MOV R41, RZ, RZ, -R58 ;  /* 0x000000ffff297224 */ /* 0x000fe400078e0a3a */
[C---:B------:R-:W-:Y:S02]  /*53a0*/  IMAD R35, R6.reuse, R32, R35 ;  /* 0x0000002006237224 */ /* 0x040fe400078e0223 */
[C---:B------:R-:W-:Y:S02]  /*53b0*/  IMAD R32, R6.reuse, R3, R2 ;  /* 0x0000000306207224 */ /* 0x040fe400078e0202 */
[----:B------:R-:W2:Y:S01]  /*53c0*/  LDC.64 R2, c[0x0][0x490] ;  /* 0x00012400ff027b82 */ /* 0x000ea20000000a00 */
        /* <DEDUP_REMOVED lines=8> */
[----:B------:R-:W-:Y:S01]  /*5450*/  IMAD R46, R6, R51, R46 ;  /* 0x00000033062e7224 */ /* 0x000fe200078e022e */
[----:B------:R-:W-:Y:S01]  /*5460*/  SEL R51, R37, R42, !P0 ;  /* 0x0000002a25337207 */ /* 0x000fe20004000000 */
[----:B------:R-:W-:Y:S01]  /*5470*/  IMAD.MOV R41, RZ, RZ, -R50 ;  /* 0x000000ffff297224 */ /* 0x000fe200078e0a32 */
[----:B------:R-:W-:Y:S01]  /*5480*/  R2UR UR40, R40 ;  /* 0x00000000282872ca */ /* 0x000fe200000e0000 */
[C---:B------:R-:W-:Y:S01]  /*5490*/  IMAD R39, R6.reuse, R31, R39 ;  /* 0x0000001f06277224 */ /* 0x040fe200078e0227 */
[----:B------:R-:W-:Y:S01]  /*54a0*/  IADD3 R31, PT, PT, -R47, RZ, RZ ;  /* 0x000000ff2f1f7210 */ /* 0x000fe20007ffe1ff */
[----:B------:R-:W-:Y:S01]  /*54b0*/  IMAD R36, R6, R41, R36 ;  /* 0x0000002906247224 */ /* 0x000fe200078e0224 */
[----:B------:R-:W-:Y:S01]  /*54c0*/  SEL R41, R5, R38, !P0 ;  /* 0x0000002605297207 */ /* 0x000fe20004000000 */
[----:B------:R-:W-:Y:S01]  /*54d0*/  IMAD.MOV R42, RZ, RZ, -R51 ;  /* 0x000000ffff2a7224 */ /* 0x000fe200078e0a33 */
[----:B------:R-:W-:Y:S01]  /*54e0*/  SEL R38, R0, R7, !P0 ;  /* 0x0000000700267207 */ /* 0x000fe20004000000 */
[C---:B------:R-:W-:Y:S01]  /*54f0*/  IMAD R34, R6.reuse, R31, R34 ;  /* 0x0000001f06227224 */ /* 0x040fe200078e0222 */
[----:B------:R-:W-:Y:S01]  /*5500*/  IADD3 R19, PT, PT, -R41, RZ, RZ ;  /* 0x000000ff29137210 */ /* 0x000fe20007ffe1ff */
[----:B------:R-:W-:Y:S01]  /*5510*/  IMAD R37, R6, R42, R37 ;  /* 0x0000002a06257224 */ /* 0x000fe200078e0225 */
[----:B------:R-:W-:Y:S01]  /*5520*/  SEL R42, R8, R25, !P0 ;  /* 0x00000019082a7207 */ /* 0x000fe20004000000 */
[----:B------:R-:W-:Y:S01]  /*5530*/  IMAD.MOV R7, RZ, RZ, -R38 ;  /* 0x000000ffff077224 */ /* 0x000fe200078e0a26 */
[----:B------:R-:W-:Y:S01]  /*5540*/  R2UR UR48, R46 ;  /* 0x000000002e3072ca */ /* 0x000fe200000e0000 */
[----:B--2---:R-:W-:Y:S01]  /*5550*/  IMAD.HI.U32 R66, R52, R2, RZ ;  /* 0x0000000234427227 */ /* 0x004fe200078e00ff */
[----:B------:R-:W-:-:S02]  /*5560*/  R2UR UR29, R34 ;  /* 0x00000000221d72ca */ /* 0x000fc400000e0000 */
[----:B------:R-:W-:Y:S01]  /*5570*/  ISETP.NE.AND P0, PT, R33, 0x1, PT ;  /* 0x000000012100780c */ /* 0x000fe20003f05270 */
[----:B------:R-:W-:Y:S01]  /*5580*/  IMAD R7, R6, R7, R0 ;  /* 0x0000000706077224 */ /* 0x000fe200078e0200 */
[----:B------:R-:W-:Y:S01]  /*5590*/  SHF.R.U32.HI R35, RZ, R3, R66 ;  /* 0x00000003ff237219 */ /* 0x000fe20000011642 */
[----:B------:R-:W-:Y:S01]  /*55a0*/  IMAD.MOV R25, RZ, RZ, -R42 ;  /* 0x000000ffff197224 */ /* 0x000fe200078e0a2a */
[----:B------:R-:W-:Y:S01]  /*55b0*/  R2UR UR34, R36 ;  /* 0x00000000242272ca */ /* 0x000fe200000e0000 */
[-C--:B------:R-:W-:Y:S01]  /*55c0*/  IMAD.HI.U32 R64, R50, R2.reuse, RZ ;  /* 0x0000000232407227 */ /* 0x080fe200078e00ff */
[----:B------:R-:W-:Y:S02]  /*55d0*/  R2UR UR51, R7 ;  /* 0x00000000073372ca */ /* 0x000fe400000e0000 */
[----:B------:R-:W-:Y:S01]  /*55e0*/  SEL R35, R52, R35, !P0 ;  /* 0x0000002334237207 */ /* 0x000fe20004000000 */
[----:B------:R-:W-:Y:S01]  /*55f0*/  IMAD.HI.U32 R72, R58, R2, RZ ;  /* 0x000000023a487227 */ /* 0x000fe200078e00ff */
[----:B------:R-:W-:-:S02]  /*5600*/  SHF.R.U32.HI R7, RZ, R3, R64 ;  /* 0x00000003ff077219 */ /* 0x000fc40000011640 */
[----:B------:R-:W-:Y:S01]  /*5610*/  R2UR UR38, R37 ;  /* 0x00000000252672ca */ /* 0x000fe200000e0000 */
[----:B------:R-:W-:Y:S01]  /*5620*/  IMAD.MOV R31, RZ, RZ, -R44 ;  /* 0x000000ffff1f7224 */ /* 0x000fe200078e0a2c */
[----:B------:R-:W-:Y:S01]  /*5630*/  SHF.R.U32.HI R43, RZ, R3, R72 ;  /* 0x00000003ff2b7219 */ /* 0x000fe20000011648 */
[----:B------:R-:W-:Y:S01]  /*5640*/  IMAD.MOV R59, RZ, RZ, -R60 ;  /* 0x000000ffff3b7224 */ /* 0x000fe200078e0a3c */
[----:B------:R-:W-:Y:S01]  /*5650*/  R2UR UR39, R39 ;  /* 0x00000000272772ca */ /* 0x000fe200000e0000 */
[----:B------:R-:W-:Y:S01]  /*5660*/  IMAD.HI.U32 R46, R47, R2, RZ ;  /* 0x000000022f2e7227 */ /* 0x000fe200078e00ff */
[----:B------:R-:W-:-:S03]  /*5670*/  SEL R43, R58, R43, !P0 ;  /* 0x0000002b3a2b7207 */ /* 0x000fc60004000000 */
[----:B------:R-:W-:Y:S01]  /*5680*/  IMAD.HI.U32 R32, R38, R2, RZ ;  /* 0x0000000226207227 */ /* 0x000fe200078e00ff */
[----:B------:R-:W-:-:S03]  /*5690*/  R2UR UR55, R43 ;  /* 0x000000002b3772ca */ /* 0x000fc600000e0000 */
[C---:B------:R-:W-:Y:S01]  /*56a0*/  IMAD R25, R6.reuse, R25, R8 ;  /* 0x0000001906197224 */ /* 0x040fe200078e0208 */
[----:B------:R-:W-:Y:S01]  /*56b0*/  SHF.R.U32.HI R49, RZ, R3, R32 ;  /* 0x00000003ff317219 */ /* 0x000fe20000011620 */
[----:B------:R-:W-:Y:S01]  /*56c0*/  IMAD R19, R6, R19, R5 ;  /* 0x0000001306137224 */ /* 0x000fe200078e0205 */
[----:B------:R-:W-:Y:S01]  /*56d0*/  SEL R32, R50, R7, !P0 ;  /* 0x0000000732207207 */ /* 0x000fe20004000000 */
[-C--:B------:R-:W-:Y:S01]  /*56e0*/  IMAD.HI.U32 R74, R60, R2.reuse, RZ ;  /* 0x000000023c4a7227 */ /* 0x080fe200078e00ff */
[----:B------:R-:W-:Y:S02]  /*56f0*/  R2UR UR67, R25 ;  /* 0x00000000194372ca */ /* 0x000fe400000e0000 */
[----:B------:R-:W-:Y:S01]  /*5700*/  R2UR UR59, R19 ;  /* 0x00000000133b72ca */ /* 0x000fe200000e0000 */
[-C--:B------:R-:W-:Y:S01]  /*5710*/  IMAD.HI.U32 R62, R48, R2.reuse, RZ ;  /* 0x00000002303e7227 */ /* 0x080fe200078e00ff */
[----:B------:R-:W-:Y:S02]  /*5720*/  SHF.R.U32.HI R19, RZ, R3, R74 ;  /* 0x00000003ff137219 */ /* 0x000fe4000001164a */
[----:B------:R-:W-:Y:S01]  /*5730*/  SEL R49, R38, R49, !P0 ;  /* 0x0000003126317207 */ /* 0x000fe20004000000 */
[----:B------:R-:W-:Y:S01]  /*5740*/  IMAD.HI.U32 R34, R44, R2, RZ ;  /* 0x000000022c227227 */ /* 0x000fe200078e00ff */
[----:B------:R-:W-:-:S03]  /*5750*/  SHF.R.U32.HI R25, RZ, R3, R62 ;  /* 0x00000003ff197219 */ /* 0x000fc6000001163e */
[C---:B------:R-:W-:Y:S01]  /*5760*/  IMAD R31, R6.reuse, R31, R9 ;  /* 0x0000001f061f7224 */ /* 0x040fe200078e0209 */
[----:B------:R-:W-:Y:S01]  /*5770*/  SHF.R.U32.HI R5, RZ, R3, R34 ;  /* 0x00000003ff057219 */ /* 0x000fe20000011622 */
[----:B------:R-:W-:Y:S01]  /*5780*/  IMAD R59, R6, R59, R30 ;  /* 0x0000003b063b7224 */ /* 0x000fe200078e021e */
[----:B------:R-:W-:Y:S01]  /*5790*/  SEL R25, R48, R25, !P0 ;  /* 0x0000001930197207 */ /* 0x000fe20004000000 */
[-C--:B------:R-:W-:Y:S01]  /*57a0*/  IMAD.HI.U32 R40, R57, R2.reuse, RZ ;  /* 0x0000000239287227 */ /* 0x080fe200078e00ff */
[----:B------:R-:W-:Y:S02]  /*57b0*/  SEL R5, R44, R5, !P0 ;  /* 0x000000052c057207 */ /* 0x000fe40004000000 */
[----:B------:R-:W-:Y:S01]  /*57c0*/  R2UR UR26, R31 ;  /* 0x000000001f1a72ca */ /* 0x000fe200000e0000 */
[-C--:B------:R-:W-:Y:S01]  /*57d0*/  IMAD.HI.U32 R70, R56, R2.reuse, RZ ;  /* 0x0000000238467227 */ /* 0x080fe200078e00ff */
[-C--:B------:R-:W-:Y:S02]  /*57e0*/  SHF.R.U32.HI R40, RZ, R3.reuse, R40 ;  /* 0x00000003ff287219 */ /* 0x080fe40000011628 */
[----:B------:R-:W-:Y:S01]  /*57f0*/  R2UR UR53, R59 ;  /* 0x000000003b3572ca */ /* 0x000fe200000e0000 */
[----:B------:R-:W-:Y:S01]  /*5800*/  IMAD.HI.U32 R68, R54, R2, RZ ;  /* 0x0000000236447227 */ /* 0x000fe200078e00ff */
[-C--:B------:R-:W-:Y:S01]  /*5810*/  SHF.R.U32.HI R37, RZ, R3.reuse, R70 ;  /* 0x00000003ff257219 */ /* 0x080fe20000011646 */
[----:B------:R-:W2:Y:S01]  /*5820*/  LDC R59, c[0x0][0x4ec] ;  /* 0x00013b00ff3b7b82 */ /* 0x000ea20000000800 */
        /* <DEDUP_REMOVED lines=12> */
[----:B------:R-:W-:Y:S01]  /*58f0*/  R2UR UR57, R37 ;  /* 0x00000000253972ca */ /* 0x000fe200000e0000 */
[----:B------:R-:W-:Y:S01]  /*5900*/  IMAD.HI.U32 R0, R41, R2, RZ ;  /* 0x0000000229007227 */ /* 0x000fe200078e00ff */
[-C--:B------:R-:W-:Y:S02]  /*5910*/  SHF.R.U32.HI R2, RZ, R3.reuse, R46 ;  /* 0x00000003ff027219 */ /* 0x080fe4000001162e */
[-C--:B------:R-:W-:Y:S01]  /*5920*/  SHF.R.U32.HI R55, RZ, R3.reuse, R30 ;  /* 0x00000003ff377219 */ /* 0x080fe2000001161e */
[----:B------:R-:W-:Y:S01]  /*5930*/  IMAD.MOV R30, RZ, RZ, -R40 ;  /* 0x000000ffff1e7224 */ /* 0x000fe200078e0a28 */
[----:B------:R-:W-:Y:S01]  /*5940*/  SEL R7, R47, R2, !P0 ;  /* 0x000000022f077207 */ /* 0x000fe20004000000 */
[----:B------:R-:W-:Y:S01]  /*5950*/  IMAD.MOV R9, RZ, RZ, -R34 ;  /* 0x000000ffff097224 */ /* 0x000fe200078e0a22 */
[----:B------:R-:W-:Y:S01]  /*5960*/  SHF.R.U32.HI R0, RZ, R3, R0 ;  /* 0x00000003ff007219 */ /* 0x000fe20000011600 */
[----:B------:R-:W-:Y:S01]  /*5970*/  IMAD.MOV R3, RZ, RZ, -R35 ;  /* 0x000000ffff037224 */ /* 0x000fe200078e0a23 */
[----:B------:R-:W-:Y:S01]  /*5980*/  IADD3 R2, PT, PT, -R32, RZ, RZ ;  /* 0x000000ff20027210 */ /* 0x000fe20007ffe1ff */
[----:B------:R-:W-:Y:S01]  /*5990*/  IMAD R57, R33, R30, R57 ;  /* 0x0000001e21397224 */ /* 0x000fe200078e0239 */
[----:B------:R-:W-:Y:S01]  /*59a0*/  SEL R46, R60, R19, !P0 ;  /* 0x000000133c2e7207 */ /* 0x000fe20004000000 */
[----:B------:R-:W-:Y:S01]  /*59b0*/  IMAD.MOV R19, RZ, RZ, -R43 ;  /* 0x000000ffff137224 */ /* 0x000fe200078e0a2b */
[----:B------:R-:W-:Y:S01]  /*59c0*/  SEL R0, R41, R0, !P0 ;  /* 0x0000000029007207 */ /* 0x000fe20004000000 */
[C---:B------:R-:W-:Y:S01]  /*59d0*/  IMAD R52, R33.reuse, R3, R52 ;  /* 0x0000000321347224 */ /* 0x040fe200078e0234 */
[----:B------:R-:W-:Y:S01]  /*59e0*/  SEL R55, R42, R55, !P0 ;  /* 0x000000372a377207 */ /* 0x000fe20004000000 */
[----:B------:R-:W-:Y:S01]  /*59f0*/  IMAD R50, R33, R2, R50 ;  /* 0x0000000221327224 */ /* 0x000fe200078e0232 */
[----:B------:R-:W-:Y:S01]  /*5a00*/  SEL R6, R45, R6, !P0 ;  /* 0x000000062d067207 */ /* 0x000fe20004000000 */
[----:B------:R-:W-:Y:S01]  /*5a10*/  IMAD R58, R33, R19, R58 ;  /* 0x00000013213a7224 */ /* 0x000fe200078e023a */
[----:B------:R-:W-:Y:S01]  /*5a20*/  SEL R19, R51, R8, !P0 ;  /* 0x0000000833137207 */ /* 0x000fe20004000000 */
[----:B------:R-:W-:Y:S01]  /*5a30*/  IMAD.MOV R3, RZ, RZ, -R25 ;  /* 0x000000ffff037224 */ /* 0x000fe200078e0a19 */
[----:B------:R-:W-:Y:S01]  /*5a40*/  R2UR UR56, R46 ;  /* 0x000000002e3872ca */ /* 0x000fe200000e0000 */
[----:B------:R-:W-:Y:S01]  /*5a50*/  IMAD.MOV R2, RZ, RZ, -R5 ;  /* 0x000000ffff027224 */ /* 0x000fe200078e0a05 */
[----:B------:R-:W-:Y:S01]  /*5a60*/  R2UR UR17, R58 ;  /* 0x000000003a1172ca */ /* 0x000fe200000e0000 */
[----:B------:R-:W-:Y:S01]  /*5a70*/  IMAD R48, R33, R3, R48 ;  /* 0x0000000321307224 */ /* 0x000fe200078e0230 */
[----:B------:R-:W-:Y:S01]  /*5a80*/  IADD3 R3, PT, PT, -R55, RZ, RZ ;  /* 0x000000ff37037210 */ /* 0x000fe20007ffe1ff */
[----:B------:R-:W-:Y:S01]  /*5a90*/  IMAD R44, R33, R2, R44 ;  /* 0x00000002212c7224 */ /* 0x000fe200078e022c */
[----:B--2---:R-:W-:Y:S01]  /*5aa0*/  R2UR UR21, R59 ;  /* 0x000000003b1572ca */ /* 0x004fe200000e0000 */
[----:B------:R-:W-:Y:S01]  /*5ab0*/  IMAD.MOV R31, RZ, RZ, -R46 ;  /* 0x000000ffff1f7224 */ /* 0x000fe200078e0a2e */
[----:B------:R-:W-:Y:S01]  /*5ac0*/  R2UR UR12, R52 ;  /* 0x00000000340c72ca */ /* 0x000fe200000e0000 */
[----:B------:R-:W-:Y:S01]  /*5ad0*/  IMAD.MOV R2, RZ, RZ, -R0 ;  /* 0x000000ffff027224 */ /* 0x000fe200078e0a00 */
[----:B------:R-:W-:Y:S01]  /*5ae0*/  R2UR UR5, R48 ;  /* 0x00000000300572ca */ /* 0x000fe200000e0000 */
[----:B------:R-:W-:Y:S01]  /*5af0*/  IMAD.MOV R30, RZ, RZ, -R36 ;  /* 0x000000ffff1e7224 */ /* 0x000fe200078e0a24 */
[----:B------:R-:W-:Y:S01]  /*5b00*/  R2UR UR10, R50 ;  /* 0x00000000320a72ca */ /* 0x000fe200000e0000 */
[----:B------:R-:W-:Y:S01]  /*5b10*/  IMAD.MOV R8, RZ, RZ, -R19 ;  /* 0x000000ffff087224 */ /* 0x000fe200078e0a13 */
[----:B------:R-:W-:Y:S01]  /*5b20*/  R2UR UR7, R44 ;  /* 0x000000002c0772ca */ /* 0x000fe200000e0000 */
[----:B------:R-:W-:Y:S01]  /*5b30*/  IMAD R60, R33, R31, R60 ;  /* 0x0000001f213c7224 */ /* 0x000fe200078e023c */
[----:B------:R-:W-:Y:S01]  /*5b40*/  IADD3 R31, PT, PT, -R37, RZ, RZ ;  /* 0x000000ff251f7210 */ /* 0x000fe20007ffe1ff */
[C---:B------:R-:W-:Y:S01]  /*5b50*/  IMAD R53, R33.reuse, R30, R53 ;  /* 0x0000001e21357224 */ /* 0x040fe200078e0235 */
[----:B------:R-:W-:Y:S01]  /*5b60*/  R2UR UR27, R40 ;  /* 0x00000000281b72ca */ /* 0x000fe200000e0000 */
[C---:B------:R-:W-:Y:S01]  /*5b70*/  IMAD R51, R33.reuse, R8, R51 ;  /* 0x0000000821337224 */ /* 0x040fe200078e0233 */
[----:B------:R-:W-:Y:S01]  /*5b80*/  R2UR UR18, R60 ;  /* 0x000000003c1272ca */ /* 0x000fe200000e0000 */
[----:B------:R-:W-:Y:S01]  /*5b90*/  IMAD R42, R33, R3, R42 ;  /* 0x00000003212a7224 */ /* 0x000fe200078e022a */
[----:B------:R-:W-:Y:S01]  /*5ba0*/  R2UR UR16, R57 ;  /* 0x00000000391072ca */ /* 0x000fe200000e0000 */
[----:B------:R-:W-:Y:S01]  /*5bb0*/  IMAD R41, R33, R2, R41 ;  /* 0x0000000221297224 */ /* 0x000fe200078e0229 */
[----:B------:R-:W-:Y:S01]  /*5bc0*/  R2UR UR13, R53 ;  /* 0x00000000350d72ca */ /* 0x000fe200000e0000 */
[----:B------:R-:W-:Y:S01]  /*5bd0*/  IMAD.MOV R30, RZ, RZ, -R7 ;  /* 0x000000ffff1e7224 */ /* 0x000fe200078e0a07 */
[----:B------:R-:W2:Y:S01]  /*5be0*/  LDC.64 R2, c[0x0][0x498] ;  /* 0x00012600ff027b82 */ /* 0x000ea20000000a00 */
[----:B------:R-:W-:Y:S01]  /*5bf0*/  IMAD.MOV R8, RZ, RZ, -R6 ;  /* 0x000000ffff087224 */ /* 0x000fe200078e0a06 */
[----:B------:R-:W-:Y:S01]  /*5c00*/  R2UR UR68, R42 ;  /* 0x000000002a4472ca */ /* 0x000fe200000e0000 */
[----:B------:R-:W-:Y:S01]  /*5c10*/  IMAD.MOV R39, RZ, RZ, -R49 ;  /* 0x000000ffff277224 */ /* 0x000fe200078e0a31 */
[----:B------:R-:W-:Y:S01]  /*5c20*/  R2UR UR11, R51 ;  /* 0x00000000330b72ca */ /* 0x000fe200000e0000 */
[----:B------:R-:W-:Y:S01]  /*5c30*/  IMAD R56, R33, R31, R56 ;  /* 0x0000001f21387224 */ /* 0x000fe200078e0238 */
[----:B------:R-:W-:Y:S01]  /*5c40*/  R2UR UR60, R41 ;  /* 0x00000000293c72ca */ /* 0x000fe200000e0000 */
[----:B------:R-:W-:-:S02]  /*5c50*/  IMAD R54, R33, R9, R54 ;  /* 0x0000000921367224 */ /* 0x000fc400078e0236 */
[C---:B------:R-:W-:Y:S01]  /*5c60*/  IMAD R47, R33.reuse, R30, R47 ;  /* 0x0000001e212f7224 */ /* 0x040fe200078e022f */
[----:B------:R-:W-:Y:S01]  /*5c70*/  R2UR UR15, R56 ;  /* 0x00000000380f72ca */ /* 0x000fe200000e0000 */
[C---:B------:R-:W-:Y:S01]  /*5c80*/  IMAD R45, R33.reuse, R8, R45 ;  /* 0x00000008212d7224 */ /* 0x040fe200078e022d */
[----:B------:R-:W3:Y:S01]  /*5c90*/  LDC.64 R30, c[0x0][0x4c0] ;  /* 0x00013000ff1e7b82 */ /* 0x000ee20000000a00 */
[----:B------:R-:W-:Y:S01]  /*5ca0*/  IMAD R39, R33, R39, R38 ;  /* 0x0000002721277224 */ /* 0x000fe200078e0226 */
[----:B------:R-:W-:Y:S02]  /*5cb0*/  R2UR UR14, R54 ;  /* 0x00000000360e72ca */ /* 0x000fe400000e0000 */
[----:B------:R-:W-:Y:S02]  /*5cc0*/  R2UR UR9, R47 ;  /* 0x000000002f0972ca */ /* 0x000fe400000e0000 */
[----:B------:R-:W-:Y:S02]  /*5cd0*/  R2UR UR8, R45 ;  /* 0x000000002d0872ca */ /* 0x000fe400000e0000 */
[----:B------:R-:W4:Y:S01]  /*5ce0*/  LDC R33, c[0x0][0x4a0] ;  /* 0x00012800ff217b82 */ /* 0x000f220000000800 */
[----:B------:R-:W-:Y:S01]  /*5cf0*/  R2UR UR52, R39 ;  /* 0x00000000273472ca */ /* 0x000fe200000e0000 */
[----:B--2---:R-:W-:Y:S01]  /*5d00*/  IMAD.HI.U32 R66, R46, R3, RZ ;  /* 0x000000032e427227 */ /* 0x004fe200078e00ff */
[----:B------:R-:W-:-:S03]  /*5d10*/  ISETP.NE.AND P0, PT, R2, 0x1, PT ;  /* 0x000000010200780c */ /* 0x000fc60003f05270 */
[-C--:B------:R-:W-:Y:S02]  /*5d20*/  IMAD.HI.U32 R64, R43, R3.reuse, RZ ;  /* 0x000000032b407227 */ /* 0x080fe400078e00ff */
[----:B------:R-:W2:Y:S02]  /*5d30*/  LDC.64 R8, c[0x0][0x4f0] ;  /* 0x00013c00ff087b82 */ /* 0x000ea40000000a00 */
[----:B------:R-:W-:-:S04]  /*5d40*/  IMAD.HI.U32 R58, R34, R3, RZ ;  /* 0x00000003223a7227 */ /* 0x000fc800078e00ff */
        /* <DEDUP_REMOVED lines=14> */
[----:B------:R-:W-:Y:S01]  /*5e30*/  R2UR UR42, R58 ;  /* 0x000000003a2a72ca */ /* 0x000fe200000e0000 */
[----:B------:R-:W-:Y:S01]  /*5e40*/  UIMAD UR34, UR34, UR22, UR21 ;  /* 0x00000016222272a4 */ /* 0x000fe2000f8e0215 */
[----:B------:R-:W-:Y:S01]  /*5e50*/  SHF.R.U32.HI R60, RZ, R33, R60 ;  /* 0x00000021ff3c7219 */ /* 0x000fe2000001163c */
[----:B------:R-:W-:Y:S01]  /*5e60*/  IMAD.HI.U32 R62, R40, R3, RZ ;  /* 0x00000003283e7227 */ /* 0x000fe200078e00ff */
[----:B------:R-:W-:Y:S01]  /*5e70*/  SHF.R.U32.HI R56, RZ, R33, R56 ;  /* 0x00000021ff387219 */ /* 0x000fe20000011638 */
[----:B------:R-:W-:Y:S01]  /*5e80*/  UIMAD UR53, UR53, UR22, UR21 ;  /* 0x00000016353572a4 */ /* 0x000fe2000f8e0215 */
[----:B------:R-:W-:Y:S01]  /*5e90*/  R2UR UR47, R60 ;  /* 0x000000003c2f72ca */ /* 0x000fe200000e0000 */
[----:B------:R-:W-:Y:S01]  /*5ea0*/  USEL UR63, UR56, UR54, !UP0 ;  /* 0x00000036383f7287 */ /* 0x000fe2000c000000 */
[----:B------:R-:W-:Y:S01]  /*5eb0*/  R2UR UR56, R34 ;  /* 0x00000000223872ca */ /* 0x000fe200000e0000 */
        /* <DEDUP_REMOVED lines=8> */
[----:B------:R-:W-:Y:S01]  /*5f40*/  IMAD.U32 R65, RZ, RZ, UR50 ;  /* 0x00000032ff417e24 */ /* 0x000fe2000f8e00ff */
[-C--:B------:R-:W-:Y:S01]  /*5f50*/  SHF.R.U32.HI R54, RZ, R33.reuse, R54 ;  /* 0x00000021ff367219 */ /* 0x080fe20000011636 */
[----:B------:R-:W-:Y:S01]  /*5f60*/  USEL UR57, UR57, UR47, !UP0 ;  /* 0x0000002f39397287 */ /* 0x000fe2000c000000 */
[----:B------:R-:W-:Y:S01]  /*5f70*/  SHF.R.U32.HI R48, RZ, R33, R48 ;  /* 0x00000021ff307219 */ /* 0x000fe20000011630 */
[----:B------:R-:W-:Y:S01]  /*5f80*/  USEL UR56, UR56, UR42, !UP0 ;  /* 0x0000002a38387287 */ /* 0x000fe2000c000000 */
[----:B------:R-:W-:Y:S01]  /*5f90*/  R2UR UR42, R19 ;  /* 0x00000000132a72ca */ /* 0x000fe200000e0000 */
[----:B------:R-:W-:Y:S01]  /*5fa0*/  UIMAD UR50, UR49, UR22, UR21 ;  /* 0x00000016313272a4 */ /* 0x000fe2000f8e0215 */
[----:B------:R-:W-:Y:S01]  /*5fb0*/  R2UR UR33, R54 ;  /* 0x00000000362172ca */ /* 0x000fe200000e0000 */
[----:B------:R-:W-:Y:S01]  /*5fc0*/  UIMAD UR49, UR48, UR22, UR21 ;  /* 0x00000016303172a4 */ /* 0x000fe2000f8e0215 */
[----:B------:R-:W-:Y:S01]  /*5fd0*/  R2UR UR47, R35 ;  /* 0x00000000232f72ca */ /* 0x000fe200000e0000 */
[----:B------:R-:W-:Y:S01]  /*5fe0*/  UIMAD UR48, UR37, UR22, UR21 ;  /* 0x00000016253072a4 */ /* 0x000fe2000f8e0215 */
[----:B--2---:R-:W-:Y:S01]  /*5ff0*/  R2UR UR6, R8 ;  /* 0x00000000080672ca */ /* 0x004fe200000e0000 */
[----:B------:R-:W-:Y:S01]  /*6000*/  IMAD.HI.U32 R8, R0, R3, RZ ;  /* 0x0000000300087227 */ /* 0x000fe200078e00ff */
[----:B------:R-:W-:Y:S01]  /*6010*/  SHF.R.U32.HI R62, RZ, R33, R62 ;  /* 0x00000021ff3e7219 */ /* 0x000fe2000001163e */
        /* <DEDUP_REMOVED lines=11> */
[----:B------:R-:W-:Y:S01]  /*60d0*/  SHF.R.U32.HI R8, RZ, R33, R8 ;  /* 0x00000021ff087219 */ /* 0x000fe20000011608 */
[----:B------:R-:W-:Y:S01]  /*60e0*/  UIMAD UR39, UR39, UR22, UR21 ;  /* 0x00000016272772a4 */ /* 0x000fe2000f8e0215 */
[----:B------:R-:W-:Y:S01]  /*60f0*/  R2UR UR31, R50 ;  /* 0x00000000321f72ca */ /* 0x000fe200000e0000 */
[----:B------:R-:W-:Y:S01]  /*6100*/  IMAD.HI.U32 R68, R49, R3, RZ ;  /* 0x0000000331447227 */ /* 0x000fe200078e00ff */
[----:B------:R-:W-:Y:S01]  /*6110*/  R2UR UR23, R42 ;  /* 0x000000002a1772ca */ /* 0x000fe200000e0000 */
[----:B------:R-:W-:Y:S01]  /*6120*/  USEL UR36, UR37, UR36, !UP0 ;  /* 0x0000002425247287 */ /* 0x000fe2000c000000 */
[----:B------:R-:W-:Y:S01]  /*6130*/  R2UR UR41, R32 ;  /* 0x00000000202972ca */ /* 0x000fe200000e0000 */
[----:B------:R-:W-:Y:S01]  /*6140*/  UIMAD UR38, UR38, UR22, UR21 ;  /* 0x00000016262672a4 */ /* 0x000fe2000f8e0215 */
[----:B------:R-:W-:Y:S01]  /*6150*/  R2UR UR32, R6 ;  /* 0x00000000062072ca */ /* 0x000fe200000e0000 */
[----:B------:R-:W-:Y:S01]  /*6160*/  UIMAD UR29, UR29, UR22, UR21 ;  /* 0x000000161d1d72a4 */ /* 0x000fe2000f8e0215 */
[-C--:B------:R-:W-:Y:S01]  /*6170*/  SHF.R.U32.HI R44, RZ, R33.reuse, R44 ;  /* 0x00000021ff2c7219 */ /* 0x080fe2000001162c */
[----:B------:R-:W-:Y:S01]  /*6180*/  USEL UR58, UR27, UR19, !UP0 ;  /* 0x000000131b3a7287 */ /* 0x000fe2000c000000 */
[----:B------:R-:W-:Y:S01]  /*6190*/  R2UR UR62, R8 ;  /* 0x00000000083e72ca */ /* 0x000fe200000e0000 */
[----:B------:R-:W-:Y:S01]  /*61a0*/  IMAD R8, RZ, RZ, -UR61 ;  /* 0x8000003dff087e24 */ /* 0x000fe2000f8e02ff */
[----:B------:R-:W-:Y:S01]  /*61b0*/  R2UR UR24, R44 ;  /* 0x000000002c1872ca */ /* 0x000fe200000e0000 */
[----:B------:R-:W-:Y:S01]  /*61c0*/  UIMAD UR28, UR28, UR22, UR21 ;  /* 0x000000161c1c72a4 */ /* 0x000fe2000f8e0215 */
[----:B------:R-:W-:Y:S01]  /*61d0*/  R2UR UR33, R7 ;  /* 0x00000000072172ca */ /* 0x000fe200000e0000 */
[C---:B------:R-:W-:Y:S01]  /*61e0*/  IMAD R43, R2.reuse, R8, R43 ;  /* 0x00000008022b7224 */ /* 0x040fe200078e022b */
[-C--:B------:R-:W-:Y:S01]  /*61f0*/  SHF.R.U32.HI R38, RZ, R33.reuse, R38 ;  /* 0x00000021ff267219 */ /* 0x080fe20000011626 */
[----:B------:R-:W-:Y:S01]  /*6200*/  IMAD R8, RZ, RZ, -UR57 ;  /* 0x80000039ff087e24 */ /* 0x000fe2000f8e02ff */
[----:B------:R-:W-:Y:S01]  /*6210*/  USEL UR41, UR41, UR31, !UP0 ;  /* 0x0000001f29297287 */ /* 0x000fe2000c000000 */
[----:B------:R-:W-:Y:S01]  /*6220*/  R2UR UR31, R5 ;  /* 0x00000000051f72ca */ /* 0x000fe200000e0000 */
[----:B------:R-:W-:Y:S01]  /*6230*/  USEL UR32, UR32, UR23, !UP0 ;  /* 0x0000001720207287 */ /* 0x000fe2000c000000 */
[----:B------:R-:W-:Y:S01]  /*6240*/  IMAD R37, R2, R8, R37 ;  /* 0x0000000802257224 */ /* 0x000fe200078e0225 */
[----:B------:R-:W-:Y:S01]  /*6250*/  R2UR UR30, R38 ;  /* 0x00000000261e72ca */ /* 0x000fe200000e0000 */
[----:B------:R-:W-:Y:S01]  /*6260*/  IMAD R8, RZ, RZ, -UR36 ;  /* 0x80000024ff087e24 */ /* 0x000fe2000f8e02ff */
[-C--:B------:R-:W-:Y:S01]  /*6270*/  SHF.R.U32.HI R30, RZ, R33.reuse, R30 ;  /* 0x00000021ff1e7219 */ /* 0x080fe2000001161e */
[----:B------:R-:W-:Y:S01]  /*6280*/  IMAD R3, RZ, RZ, -UR58 ;  /* 0x8000003aff037e24 */ /* 0x000fe2000f8e02ff */
[----:B------:R-:W-:Y:S01]  /*6290*/  SHF.R.U32.HI R68, RZ, R33, R68 ;  /* 0x00000021ff447219 */ /* 0x000fe20000011644 */
[----:B------:R-:W-:Y:S01]  /*62a0*/  IMAD R8, R2, R8, R25 ;  /* 0x0000000802087224 */ /* 0x000fe200078e0219 */
[----:B------:R-:W-:Y:S01]  /*62b0*/  MOV R44, UR34 ;  /* 0x00000022002c7c02 */ /* 0x000fe20008000f00 */
[----:B------:R-:W-:Y:S01]  /*62c0*/  UIMAD UR34, UR25, UR22, UR21 ;  /* 0x00000016192272a4 */ /* 0x000fe2000f8e0215 */
[----:B------:R-:W-:Y:S01]  /*62d0*/  IMAD R25, RZ, RZ, -UR32 ;  /* 0x80000020ff197e24 */ /* 0x000fe2000f8e02ff */
[----:B------:R-:W-:Y:S01]  /*62e0*/  USEL UR33, UR33, UR24, !UP0 ;  /* 0x0000001821217287 */ /* 0x000fe2000c000000 */
[----:B------:R-:W-:Y:S01]  /*62f0*/  R2UR UR70, R30 ;  /* 0x000000001e4672ca */ /* 0x000fe200000e0000 */
[----:B------:R-:W-:Y:S01]  /*6300*/  IMAD R40, R2, R3, R40 ;  /* 0x0000000302287224 */ /* 0x000fe200078e0228 */
[----:B------:R-:W-:Y:S01]  /*6310*/  R2UR UR25, R55 ;  /* 0x00000000371972ca */ /* 0x000fe200000e0000 */
[----:B------:R-:W-:Y:S01]  /*6320*/  IMAD R3, RZ, RZ, -UR56 ;  /* 0x80000038ff037e24 */ /* 0x000fe2000f8e02ff */
[----:B------:R-:W-:Y:S01]  /*6330*/  R2UR UR24, R0 ;  /* 0x00000000001872ca */ /* 0x000fe200000e0000 */
[----:B------:R-:W-:Y:S01]  /*6340*/  IMAD R6, R2, R25, R6 ;  /* 0x0000001902067224 */ /* 0x000fe200078e0206 */
[----:B------:R-:W-:Y:S01]  /*6350*/  R2UR UR54, R68 ;  /* 0x00000000443672ca */ /* 0x000fe200000e0000 */
[----:B------:R-:W2:Y:S01]  /*6360*/  LDC R25, c[0x0][0x4c8] ;  /* 0x00013200ff197b82 */ /* 0x000ea20000000800 */
[----:B------:R-:W-:Y:S01]  /*6370*/  R2UR UR23, R49 ;  /* 0x00000000311772ca */ /* 0x000fe200000e0000 */
[C---:B------:R-:W-:Y:S01]  /*6380*/  IMAD R34, R2.reuse, R3, R34 ;  /* 0x0000000302227224 */ /* 0x040fe200078e0222 */
[----:B------:R-:W-:Y:S01]  /*6390*/  R2UR UR4, R9 ;  /* 0x00000000090472ca */ /* 0x000fe200000e0000 */
[----:B------:R-:W-:Y:S01]  /*63a0*/  USEL UR30, UR31, UR30, !UP0 ;  /* 0x0000001e1f1e7287 */ /* 0x000fe2000c000000 */
[----:B------:R-:W-:Y:S01]  /*63b0*/  IADD3 R3, PT, PT, RZ, -UR42, RZ ;  /* 0x8000002aff037c10 */ /* 0x000fe2000fffe0ff */
[----:B------:R-:W-:Y:S01]  /*63c0*/  UIMAD UR26, UR26, UR22, UR21 ;  /* 0x000000161a1a72a4 */ /* 0x000fe2000f8e0215 */
[----:B------:R-:W-:Y:S01]  /*63d0*/  IADD3 R9, PT, PT, RZ, -UR63, RZ ;  /* 0x8000003fff097c10 */ /* 0x000fe2000fffe0ff */
[----:B------:R-:W-:Y:S01]  /*63e0*/  UIMAD UR67, UR67, UR22, UR21 ;  /* 0x00000016434372a4 */ /* 0x000fe2000f8e0215 */
[----:B------:R-:W-:Y:S01]  /*63f0*/  IADD3 R31, PT, PT, RZ, -UR55, RZ ;  /* 0x80000037ff1f7c10 */ /* 0x000fe2000fffe0ff */
[----:B------:R-:W-:Y:S01]  /*6400*/  UIMAD UR59, UR59, UR22, UR21 ;  /* 0x000000163b3b72a4 */ /* 0x000fe2000f8e0215 */
[C---:B------:R-:W-:Y:S01]  /*6410*/  IMAD R19, R2.reuse, R3, R19 ;  /* 0x0000000302137224 */ /* 0x040fe200078e0213 */
[----:B------:R-:W-:Y:S01]  /*6420*/  UIMAD UR51, UR51, UR22, UR21 ;  /* 0x00000016333372a4 */ /* 0x000fe2000f8e0215 */
[C---:B------:R-:W-:Y:S01]  /*6430*/  IMAD R46, R2.reuse, R9, R46 ;  /* 0x00000009022e7224 */ /* 0x040fe200078e022e */
[----:B------:R-:W-:Y:S01]  /*6440*/  UIMAD UR21, UR18, UR20, UR6 ;  /* 0x00000014121572a4 */ /* 0x000fe2000f8e0206 */
[----:B------:R-:W-:Y:S01]  /*6450*/  IADD3 R3, PT, PT, RZ, -UR30, RZ ;  /* 0x8000001eff037c10 */ /* 0x000fe2000fffe0ff */
[----:B------:R-:W-:Y:S01]  /*6460*/  UIMAD UR18, UR17, UR20, UR6 ;  /* 0x00000014111272a4 */ /* 0x000fe2000f8e0206 */
[----:B------:R-:W-:Y:S01]  /*6470*/  IMAD R9, RZ, RZ, -UR41 ;  /* 0x80000029ff097e24 */ /* 0x000fe2000f8e02ff */
[----:B------:R-:W-:Y:S01]  /*6480*/  USEL UR70, UR25, UR70, !UP0 ;  /* 0x0000004619467287 */ /* 0x000fe2000c000000 */
[----:B------:R-:W-:Y:S01]  /*6490*/  IMAD R30, RZ, RZ, -UR47 ;  /* 0x8000002fff1e7e24 */ /* 0x000fe2000f8e02ff */
[----:B------:R-:W-:Y:S01]  /*64a0*/  USEL UR62, UR24, UR62, !UP0 ;  /* 0x0000003e183e7287 */ /* 0x000fe2000c000000 */
[C---:B------:R-:W-:Y:S01]  /*64b0*/  IMAD R9, R2.reuse, R9, R32 ;  /* 0x0000000902097224 */ /* 0x040fe200078e0220 */
[----:B------:R-:W-:Y:S01]  /*64c0*/  UIMAD UR17, UR16, UR20, UR6 ;  /* 0x00000014101172a4 */ /* 0x000fe2000f8e0206 */
[C---:B------:R-:W-:Y:S01]  /*64d0*/  IMAD R5, R2.reuse, R3, R5 ;  /* 0x0000000302057224 */ /* 0x040fe200078e0205 */
[----:B------:R-:W-:Y:S01]  /*64e0*/  UIMAD UR16, UR15, UR20, UR6 ;  /* 0x000000140f1072a4 */ /* 0x000fe2000f8e0206 */
[----:B------:R-:W-:Y:S01]  /*64f0*/  IADD3 R32, PT, PT, RZ, -UR33, RZ ;  /* 0x80000021ff207c10 */ /* 0x000fe2000fffe0ff */
[----:B------:R-:W-:Y:S01]  /*6500*/  USEL UR54, UR23, UR54, !UP0 ;  /* 0x0000003617367287 */ /* 0x000fe2000c000000 */
[----:B------:R-:W-:Y:S01]  /*6510*/  IMAD R3, RZ, RZ, -UR70 ;  /* 0x80000046ff037e24 */ /* 0x000fe2000f8e02ff */
[----:B------:R-:W-:Y:S01]  /*6520*/  UIMAD UR15, UR14, UR20, UR6 ;  /* 0x000000140e0f72a4 */ /* 0x000fe2000f8e0206 */
[----:B------:R-:W-:Y:S01]  /*6530*/  IMAD R61, RZ, RZ, -UR62 ;  /* 0x8000003eff3d7e24 */ /* 0x000fe2000f8e02ff */
[----:B------:R-:W-:Y:S01]  /*6540*/  UIMAD UR14, UR13, UR20, UR6 ;  /* 0x000000140d0e72a4 */ /* 0x000fe2000f8e0206 */
[C---:B------:R-:W-:Y:S01]  /*6550*/  IMAD R31, R2.reuse, R31, R36 ;  /* 0x0000001f021f7224 */ /* 0x040fe200078e0224 */
        /* <DEDUP_REMOVED lines=10> */
[----:B------:R-:W-:Y:S01]  /*6600*/  UIMAD UR8, UR8, UR20, UR6 ;  /* 0x00000014080872a4 */ /* 0x000fe2000f8e0206 */
[----:B------:R-:W-:Y:S01]  /*6610*/  IMAD.U32 R61, RZ, RZ, UR17 ;  /* 0x00000011ff3d7e24 */ /* 0x000fe2000f8e00ff */
[----:B------:R-:W-:Y:S01]  /*6620*/  UIMAD UR7, UR7, UR20, UR6 ;  /* 0x00000014070772a4 */ /* 0x000fe2000f8e0206 */
[----:B------:R-:W-:Y:S01]  /*6630*/  IMAD.U32 R58, RZ, RZ, UR16 ;  /* 0x00000010ff3a7e24 */ /* 0x000fe2000f8e00ff */
[----:B------:R-:W-:Y:S01]  /*6640*/  R2UR UR17, R43 ;  /* 0x000000002b1172ca */ /* 0x000fe200000e0000 */
[----:B------:R-:W-:Y:S01]  /*6650*/  IMAD.U32 R55, RZ, RZ, UR15 ;  /* 0x0000000fff377e24 */ /* 0x000fe2000f8e00ff */
[----:B------:R-:W-:Y:S01]  /*6660*/  R2UR UR16, R40 ;  /* 0x00000000281072ca */ /* 0x000fe200000e0000 */
[----:B------:R-:W-:Y:S01]  /*6670*/  IMAD R2, R2, R52, R49 ;  /* 0x0000003402027224 */ /* 0x000fe200078e0231 */
[----:B------:R-:W-:Y:S01]  /*6680*/  R2UR UR15, R37 ;  /* 0x00000000250f72ca */ /* 0x000fe200000e0000 */
[----:B------:R-:W-:Y:S01]  /*6690*/  IMAD.U32 R64, RZ, RZ, UR18 ;  /* 0x00000012ff407e24 */ /* 0x000fe2000f8e00ff */
[----:B------:R-:W-:Y:S01]  /*66a0*/  MOV R52, UR14 ;  /* 0x0000000e00347c02 */ /* 0x000fe20008000f00 */
[----:B------:R-:W-:Y:S01]  /*66b0*/  IMAD.U32 R49, RZ, RZ, UR13 ;  /* 0x0000000dff317e24 */ /* 0x000fe2000f8e00ff */
        /* <DEDUP_REMOVED lines=11> */
[----:B------:R-:W-:Y:S01]  /*6770*/  IMAD.U32 R31, RZ, RZ, UR7 ;  /* 0x00000007ff1f7e24 */ /* 0x000fe2000f8e00ff */
[----:B------:R-:W-:Y:S01]  /*6780*/  R2UR UR9, R8 ;  /* 0x00000000080972ca */ /* 0x000fe200000e0000 */
[----:B------:R-:W-:Y:S01]  /*6790*/  UIMAD UR60, UR60, UR20, UR6 ;  /* 0x000000143c3c72a4 */ /* 0x000fe2000f8e0206 */
[----:B------:R-:W3:Y:S01]  /*67a0*/  LDC R19, c[0x0][0x38c] ;  /* 0x0000e300ff137b82 */ /* 0x000ee20000000800 */
[----:B------:R-:W-:Y:S01]  /*67b0*/  UIMAD UR52, UR52, UR20, UR6 ;  /* 0x00000014343472a4 */ /* 0x000fe2000f8e0206 */
[----:B------:R-:W-:Y:S01]  /*67c0*/  R2UR UR12, R30 ;  /* 0x000000001e0c72ca */ /* 0x000fe200000e0000 */
[----:B------:R-:W-:Y:S01]  /*67d0*/  IMAD.U32 R66, RZ, RZ, UR61 ;  /* 0x0000003dff427e24 */ /* 0x000fe2000f8e00ff */
[----:B--2---:R-:W-:Y:S01]  /*67e0*/  R2UR UR5, R25 ;  /* 0x00000000190572ca */ /* 0x004fe200000e0000 */
[----:B------:R-:W-:Y:S01]  /*67f0*/  IMAD.U32 R68, RZ, RZ, UR53 ;  /* 0x00000035ff447e24 */ /* 0x000fe2000f8e00ff */
[----:B------:R-:W-:Y:S01]  /*6800*/  R2UR UR8, R7 ;  /* 0x00000000070872ca */ /* 0x000fe200000e0000 */
[----:B------:R-:W-:Y:S01]  /*6810*/  IMAD.U32 R69, RZ, RZ, UR63 ;  /* 0x0000003fff457e24 */ /* 0x000fe2000f8e00ff */
[----:B------:R-:W2:Y:S01]  /*6820*/  LDC.64 R8, c[0x0][0x390] ;  /* 0x0000e400ff087b82 */ /* 0x000ea20000000a00 */
        /* <DEDUP_REMOVED lines=52> */
[----:B------:R-:W-:Y:S01]  /*6b70*/  IMAD.U32 R76, RZ, RZ, UR12 ;  /* 0x0000000cff4c7e24 */ /* 0x000fe2000f8e00ff */
[----:B------:R-:W-:Y:S01]  /*6b80*/  UIMAD UR53, UR53, UR5, UR4 ;  /* 0x00000005353572a4 */ /* 0x000fe2000f8e0204 */
[----:B------:R-:W-:-:S02]  /*6b90*/  IMAD.U32 R75, RZ, RZ, UR11 ;  /* 0x0000000bff4b7e24 */ /* 0x000fc4000f8e00ff */
[----:B------:R-:W-:Y:S02]  /*6ba0*/  IMAD.U32 R74, RZ, RZ, UR10 ;  /* 0x0000000aff4a7e24 */ /* 0x000fe4000f8e00ff */
[----:B------:R-:W-:Y:S02]  /*6bb0*/  IMAD.U32 R72, RZ, RZ, UR8 ;  /* 0x00000008ff487e24 */ /* 0x000fe4000f8e00ff */
[----:B------:R-:W-:Y:S02]  /*6bc0*/  IMAD.U32 R71, RZ, RZ, UR7 ;  /* 0x00000007ff477e24 */ /* 0x000fe4000f8e00ff */
[----:B------:R-:W-:Y:S02]  /*6bd0*/  IMAD.U32 R70, RZ, RZ, UR6 ;  /* 0x00000006ff467e24 */ /* 0x000fe4000f8e00ff */
[----:B------:R-:W-:Y:S02]  /*6be0*/  IMAD.MOV.U32 R25, RZ, RZ, R27 ;  /* 0x000000ffff197224 */ /* 0x000fe400078e001b */
[----:B--23--:R-:W-:-:S07]  /*6bf0*/  IMAD.MOV.U32 R30, RZ, RZ, R23 ;  /* 0x000000ffff1e7224 */ /* 0x00cfce00078e0017 */
.L_x_35:
[----:B------:R-:W-:Y:S02]  /*6c00*/  @!P1 MOV R0, 0x14000 ;  /* 0x0001400000009802 */ /* 0x000fe40000000f00 */
[----:B------:R-:W-:Y:S01]  /*6c10*/  LEA R27, R25, R4, 0x3 ;  /* 0x00000004191b7211 */ /* 0x000fe200078e18ff */
[----:B-1----:R-:W-:Y:S06]  /*6c20*/  @P3 BRA `(.L_x_30) ;  /* 0x00000000000c3947 */ /* 0x002fec0003800000 */
[----:B------:R-:W-:Y:S04]  /*6c30*/  SHF.L.U32 R2, R20, 0x1f, RZ ;  /* 0x0000001f14027819 */ /* 0x000fe800000006ff */
[----:B------:R-:W1:Y:S02]  /*6c40*/  SYNCS.PHASECHK.TRANS64.TRYWAIT P0, [R27+URZ+0x20], R2 ;  /* 0x000020021b0075a7 */ /* 0x000e6400080011ff */
[----:B-1----:R-:W-:Y:S05]  /*6c50*/  @!P0 BRA `(.L_x_31) ;  /* 0x0000008400e08947 */ /* 0x002fea0003800000 */
.L_x_30:
[----:B------:R2:W-:Y:S02]  /*6c60*/  @!P1 SYNCS.ARRIVE.TRANS64 RZ, [R27+URZ], R0 ;  /* 0x000000001bff99a7 */ /* 0x0005e400080000ff */
[----:B--2---:R-:W-:Y:S04]  /*6c70*/  LOP3.LUT R0, R11, 0x2, RZ, 0xfc, !PT ;  /* 0x000000020b007812 */ /* 0x004fe800078efcff */
[----:B------:R-:W-:Y:S11]  /*6c80*/  ISETP.NE.AND P0, PT, R0, 0x2, PT ;  /* 0x000000020000780c */ /* 0x000ff60003f05270 */
[----:B------:R-:W-:Y:S02]  /*6c90*/  @!UPT UIADD3 URZ, UPT, UPT, URZ, URZ, URZ ;  /* 0x000000fffffff290 */ /* 0x000fe4000fffe0ff */
[----:B------:R-:W-:Y:S05]  /*6ca0*/  @P0 BRA `(.L_x_32) ;  /* 0x0000000000040947 */ /* 0x000fea0003800000 */
[----:B------:R-:W-:Y:S05]  /*6cb0*/  BPT.TRAP 0x1 ;  /* 0x000000040000795c */ /* 0x000fea0000300000 */
.L_x_32:
[----:B------:R-:W-:Y:S04]  /*6cc0*/  BSSY.RECONVERGENT B0, `(.L_x_33) ;  /* 0x0000003000007945 */ /* 0x000fe80003800200 */
[----:B------:R-:W-:Y:S05]  /*6cd0*/  @P2 BRA `(.L_x_34) ;  /* 0x0000000000042947 */ /* 0x000fea0003800000 */
[----:B------:R-:W-:Y:S05]  /*6ce0*/  BPT.TRAP 0x1 ;  /* 0x000000040000795c */ /* 0x000fea0000300000 */
.L_x_34:
[----:B------:R-:W-:Y:S05]  /*6cf0*/  BSYNC.RECONVERGENT B0 ;  /* 0x0000000000007941 */ /* 0x000fea0003800200 */
.L_x_33:
[----:B------:R-:W-:Y:S02]  /*6d00*/  ELECT P0, URZ, PT ;  /* 0x0000000000ff782f */ /* 0x000fe40003800000 */
[----:B------:R-:W-:Y:S01]  /*6d10*/  MOV.SPILL R83, UR27 ;  /* 0x0000001b00537c02 */ /* 0x000fe20009000f00 */
[----:B------:R-:W-:Y:S01]  /*6d20*/  UMOV UR20, UR44 ;  /* 0x0000002c00147c82 */ /* 0x000fe20008000000 */
[----:B------:R-:W-:Y:S01]  /*6d30*/  R2UR UR27, R68 ;  /* 0x00000000441b72ca */ /* 0x000fe200000e0000 */
[----:B------:R-:W-:Y:S01]  /*6d40*/  UMOV UR21, UR45 ;  /* 0x0000002d00157c82 */ /* 0x000fe20008000000 */
[----:B------:R-:W-:Y:S01]  /*6d50*/  R2UR UR28, R67 ;  /* 0x00000000431c72ca */ /* 0x000fe200000e0000 */
[----:B------:R-:W-:Y:S01]  /*6d60*/  UMOV UR22, UR46 ;  /* 0x0000002e00167c82 */ /* 0x000fe20008000000 */
[----:B------:R-:W-:Y:S02]  /*6d70*/  R2UR UR29, R82 ;  /* 0x00000000521d72ca */ /* 0x000fe400000e0000 */
[----:B------:R-:W-:Y:S02]  /*6d80*/  R2UR UR30, R69 ;  /* 0x00000000451e72ca */ /* 0x000fe400000e0000 */
[----:B------:R-:W-:Y:S01]  /*6d90*/  MOV.SPILL R90, UR54 ;  /* 0x00000036005a7c02 */ /* 0x000fe20009000f00 */
[----:B------:R-:W2:Y:S01]  /*6da0*/  @P0 LDC R5, c[0x0][0x4cc] ;  /* 0x00013300ff050b82 */ /* 0x000ea20000000800 */
[----:B------:R-:W-:Y:S01]  /*6db0*/  @P0 IADD3 R91, P3, PT, R28, 0x80, RZ ;  /* 0x000000801c5b0810 */ /* 0x000fe20007f7e0ff */
[--C-:B------:R-:W-:Y:S01]  /*6dc0*/  @P0 IMAD R95, R25, 0x8000, R4.reuse ;  /* 0x00008000195f0824 */ /* 0x100fe200078e0204 */
[----:B-1----:R-:W-:Y:S01]  /*6dd0*/  @P0 LOP3.LUT R27, R27, 0xfefffff8, RZ, 0xc0, !PT ;  /* 0xfefffff81b1b0812 */ /* 0x002fe200078ec0ff */
[----:B------:R-:W-:Y:S01]  /*6de0*/  UMOV UR11, UR27 ;  /* 0x0000001b000b7c82 */ /* 0x000fe20008000000 */
[----:B------:R-:W-:Y:S01]  /*6df0*/  @P0 R2UR UR6, R91 ;  /* 0x000000005b0602ca */ /* 0x000fe200000e0000 */
[----:B------:R-:W-:Y:S01]  /*6e00*/  @P0 IMAD.X R92, RZ, RZ, R29, P3 ;  /* 0x000000ffff5c0224 */ /* 0x000fe200018e061d */
[----:B------:R-:W-:Y:S01]  /*6e10*/  @P0 R2UR UR25, R27 ;  /* 0x000000001b1902ca */ /* 0x000fe200000e0000 */
[----:B------:R-:W2:Y:S01]  /*6e20*/  @P0 LDC.64 R2, c[0x0][0x4f8] ;  /* 0x00013e00ff020b82 */ /* 0x000ea20000000a00 */
[----:B------:R-:W-:Y:S01]  /*6e30*/  VIADD R91, R25, 0x1 ;  /* 0x00000001195b7836 */ /* 0x000fe20000000000 */
[----:B------:R-:W-:Y:S01]  /*6e40*/  UMOV UR9, UR29 ;  /* 0x0000001d00097c82 */ /* 0x000fe20008000000 */
[----:B------:R-:W-:Y:S01]  /*6e50*/  @P0 R2UR UR4, R92 ;  /* 0x000000005c0402ca */ /* 0x000fe200000e0000 */
[----:B------:R-:W-:Y:S01]  /*6e60*/  UMOV UR7, UR30 ;  /* 0x0000001e00077c82 */ /* 0x000fe20008000000 */
[----:B------:R-:W-:Y:S01]  /*6e70*/  UMOV UR13, UR9 ;  /* 0x00000009000d7c82 */ /* 0x000fe20008000000 */
[C---:B------:R-:W-:Y:S01]  /*6e80*/  ISETP.NE.AND P3, PT, R91.reuse, 0x4, PT ;  /* 0x000000045b00780c */ /* 0x040fe20003f65270 */
[----:B------:R-:W-:Y:S01]  /*6e90*/  UMOV UR12, UR28 ;  /* 0x0000001c000c7c82 */ /* 0x000fe20008000000 */
[----:B------:R-:W1:Y:S01]  /*6ea0*/  @P0 LDC.64 R6, c[0x0][0x4d0] ;  /* 0x00013400ff060b82 */ /* 0x000e620000000a00 */
[----:B------:R-:W-:Y:S01]  /*6eb0*/  UMOV UR14, UR7 ;  /* 0x00000007000e7c82 */ /* 0x000fe20008000000 */
[----:B------:R-:W-:Y:S01]  /*6ec0*/  SEL R27, R91, RZ, P3 ;  /* 0x000000ff5b1b7207 */ /* 0x000fe20001800000 */
[----:B------:R-:W-:Y:S01]  /*6ed0*/  IMAD.U32 R98, RZ, RZ, UR6 ;  /* 0x00000006ff627e24 */ /* 0x000fe2000f8e00ff */
[----:B------:R-:W-:Y:S01]  /*6ee0*/  UMOV UR15, UR25 ;  /* 0x00000019000f7c82 */ /* 0x000fe20008000000 */
[----:B------:R-:W-:Y:S01]  /*6ef0*/  @P0 VIADD R91, R95, 0x8400 ;  /* 0x000084005f5b0836 */ /* 0x000fe20000000000 */
[----:B------:R-:W-:Y:S01]  /*6f00*/  UMOV UR9, UR15 ;  /* 0x0000000f00097c82 */ /* 0x000fe20008000000 */
[----:B------:R-:W-:Y:S01]  /*6f10*/  IMAD R97, R27, 0x8, R4 ;  /* 0x000000081b617824 */ /* 0x000fe200078e0204 */
[----:B------:R-:W3:Y:S01]  /*6f20*/  @P0 LDC R0, c[0x0][0x500] ;  /* 0x00014000ff000b82 */ /* 0x000ee20000000800 */
[----:B------:R-:W-:Y:S01]  /*6f30*/  IMAD.U32 R99, RZ, RZ, UR4 ;  /* 0x00000004ff637e24 */ /* 0x000fe2000f8e00ff */
[----:B------:R-:W-:Y:S01]  /*6f40*/  @P0 R2UR UR24, R91 ;  /* 0x000000005b1802ca */ /* 0x000fe200000e0000 */
[----:B------:R-:W-:Y:S01]  /*6f50*/  @P0 VIADD R91, R95, 0x8800 ;  /* 0x000088005f5b0836 */ /* 0x000fe20000000000 */
[----:B------:R-:W-:Y:S01]  /*6f60*/  @P0 R2UR UR16, R98 ;  /* 0x00000000621002ca */ /* 0x000fe200000e0000 */
[----:B------:R-:W-:Y:S01]  /*6f70*/  UMOV UR4, 0x0 ;  /* 0x0000000000047882 */ /* 0x000fe20000000000 */
[----:B------:R-:W-:Y:S01]  /*6f80*/  @P0 R2UR UR17, R99 ;  /* 0x00000000631102ca */ /* 0x000fe200000e0000 */
[----:B------:R-:W-:Y:S01]  /*6f90*/  UMOV UR49, UR15 ;  /* 0x0000000f00317c82 */ /* 0x000fe20008000000 */
[----:B------:R-:W-:Y:S01]  /*6fa0*/  @P0 R2UR UR8, R91 ;  /* 0x000000005b0802ca */ /* 0x000fe200000e0000 */
        /* <DEDUP_REMOVED lines=8> */
[----:B------:R-:W-:Y:S01]  /*7030*/  UMOV UR41, UR15 ;  /* 0x0000000f00297c82 */ /* 0x000fe20008000000 */
[----:B------:R-:W-:Y:S02]  /*7040*/  R2UR UR52, R64 ;  /* 0x00000000403472ca */ /* 0x000fe400000e0000 */
[----:B------:R-:W-:Y:S02]  /*7050*/  R2UR UR53, R81 ;  /* 0x00000000513572ca */ /* 0x000fe400000e0000 */
[----:B------:R-:W-:Y:S02]  /*7060*/  R2UR UR54, R66 ;  /* 0x00000000423672ca */ /* 0x000fe400000e0000 */
[----:B------:R-:W-:Y:S01]  /*7070*/  @P0 R2UR UR48, R91 ;  /* 0x000000005b3002ca */ /* 0x000fe200000e0000 */
[----:B--2---:R-:W-:Y:S01]  /*7080*/  @P0 IMAD R2, R5, UR44, R2 ;  /* 0x0000002c05020c24 */ /* 0x004fe2000f8e0202 */
[----:B------:R-:W-:Y:S01]  /*7090*/  MOV.SPILL R85, UR35 ;  /* 0x0000002300557c02 */ /* 0x000fe20009000f00 */
[----:B-1----:R-:W-:Y:S01]  /*70a0*/  @P0 IMAD R3, R6, UR45, R3 ;  /* 0x0000002d06030c24 */ /* 0x002fe2000f8e0203 */
[----:B------:R-:W-:Y:S01]  /*70b0*/  R2UR UR35, R62 ;  /* 0x000000003e2372ca */ /* 0x000fe200000e0000 */
[----:B---3--:R-:W-:Y:S01]  /*70c0*/  @P0 IMAD R0, R7, UR46, R0 ;  /* 0x0000002e07000c24 */ /* 0x008fe2000f8e0200 */
[----:B------:R-:W-:Y:S01]  /*70d0*/  R2UR UR36, R61 ;  /* 0x000000003d2472ca */ /* 0x000fe200000e0000 */
[----:B------:R-:W-:Y:S01]  /*70e0*/  @P0 IMAD.U32 R93, R3, 0x20, R2 ;  /* 0x00000020035d0824 */ /* 0x000fe200078e0002 */
[----:B------:R-:W-:Y:S01]  /*70f0*/  R2UR UR37, R80 ;  /* 0x00000000502572ca */ /* 0x000fe200000e0000 */
[----:B------:R-:W-:Y:S01]  /*7100*/  @P0 VIADD R91, R95, 0x9000 ;  /* 0x000090005f5b0836 */ /* 0x000fe20000000000 */
[----:B------:R-:W-:Y:S01]  /*7110*/  R2UR UR38, R63 ;  /* 0x000000003f2672ca */ /* 0x000fe200000e0000 */
[----:B------:R-:W-:Y:S01]  /*7120*/  @P0 IMAD.U32 R93, R0, 0x400, R93 ;  /* 0x00000400005d0824 */ /* 0x000fe200078e005d */
[----:B------:R-:W-:Y:S04]  /*7130*/  UMOV UR7, UR54 ;  /* 0x0000003600077c82 */ /* 0x000fe80008000000 */
[----:B------:R-:W-:Y:S02]  /*7140*/  @P0 R2UR UR5, R93 ;  /* 0x000000005d0502ca */ /* 0x000fe400000e0000 */
[----:B------:R-:W-:Y:S04]  /*7150*/  SEL R93, RZ, 0x1, P3 ;  /* 0x00000001ff5d7807 */ /* 0x000fe80001800000 */
[----:B------:R-:W-:Y:S01]  /*7160*/  LOP3.LUT R20, R20, R93, RZ, 0x3c, !PT ;  /* 0x0000005d14147212 */ /* 0x000fe200078e3cff */
[----:B------:R-:W-:Y:S03]  /*7170*/  @P0 IMAD.SHL.U32 R93, R16, 0x40, RZ ;  /* 0x00000040105d0824 */ /* 0x000fe600078e00ff */
[----:B------:R-:W-:Y:S02]  /*7180*/  SHF.L.U32 R94, R20, 0x1f, RZ ;  /* 0x0000001f145e7819 */ /* 0x000fe400000006ff */
[----:B------:R-:W-:Y:S01]  /*7190*/  @P0 R2UR UR26, R93 ;  /* 0x000000005d1a02ca */ /* 0x000fe200000e0000 */
[----:B------:R-:W-:Y:S01]  /*71a0*/  IMAD.U32 R92, RZ, RZ, UR5 ;  /* 0x00000005ff5c7e24 */ /* 0x000fe2000f8e00ff */
[----:B------:R-:W-:Y:S01]  /*71b0*/  UMOV UR5, 0x10000000 ;  /* 0x1000000000057882 */ /* 0x000fe20000000000 */
[----:B------:R1:W2:Y:S03]  /*71c0*/  SYNCS.PHASECHK.TRANS64.TRYWAIT P3, [R97+URZ+0x20], R94 ;  /* 0x0000205e610075a7 */ /* 0x0002a600080611ff */
[----:B------:R-:W-:Y:S04]  /*71d0*/  @P0 PRMT R92, R92, 0x5410, RZ ;  /* 0x000054105c5c0816 */ /* 0x000fe800000000ff */
[----:B------:R-:W-:Y:S03]  /*71e0*/  @P0 R2UR UR6, R92 ;  /* 0x000000005c0602ca */ /* 0x000fe600000e0000 */
[----:B------:R-:W-:Y:S02]  /*71f0*/  UMOV UR18, UR26 ;  /* 0x0000001a00127c82 */ /* 0x000fe40008000000 */
[----:B------:R-:W-:Y:S01]  /*7200*/  UIADD3 UR10, UPT, UPT, UR18, 0x20, URZ ;  /* 0x00000020120a7890 */ /* 0x000fe2000fffe0ff */
[----:B------:R-:W-:Y:S01]  /*7210*/  UMOV UR50, UR18 ;  /* 0x0000001200327c82 */ /* 0x000fe20008000000 */
[----:B------:R-:W-:Y:S01]  /*7220*/  UMOV UR34, UR18 ;  /* 0x0000001200227c82 */ /* 0x000fe20008000000 */
[----:B------:R-:W-:Y:S01]  /*7230*/  UMOV UR66, UR18 ;  /* 0x0000001200427c82 */ /* 0x000fe20008000000 */
[----:B------:R-:W-:Y:S01]  /*7240*/  UMOV UR58, UR18 ;  /* 0x00000012003a7c82 */ /* 0x000fe20008000000 */
[----:B------:R-:W-:Y:S03]  /*7250*/  UMOV UR42, UR18 ;  /* 0x00000012002a7c82 */ /* 0x000fe60008000000 */
[----:B------:R3:W-:Y:S01]  /*7260*/  UTMALDG.5D.IM2COL.2CTA [UR24], [UR16], UR6, desc[UR4] ;  /* 0x00000418100073b4 */ /* 0x0007e20008261006 */
[----:B------:R4:W-:Y:S01]  /*7270*/  UTMALDG.5D.IM2COL.2CTA [UR8], [UR16], UR6, desc[UR4] ;  /* 0x00000408100073b4 */ /* 0x0009e20008261006 */
[----:B------:R5:W-:Y:S01]  /*7280*/  UTMALDG.5D.IM2COL.2CTA [UR48], [UR16], UR6, desc[UR4] ;  /* 0x00000430100073b4 */ /* 0x000be20008261006 */
[----:B---3--:R-:W-:Y:S01]  /*7290*/  R2UR UR27, R59 ;  /* 0x000000003b1b72ca */ /* 0x008fe200000e0000 */
[----:B------:R-:W-:Y:S01]  /*72a0*/  UMOV UR25, UR15 ;  /* 0x0000000f00197c82 */ /* 0x000fe20008000000 */
[----:B------:R-:W-:Y:S01]  /*72b0*/  R2UR UR28, R58 ;  /* 0x000000003a1c72ca */ /* 0x000fe200000e0000 */
[----:B------:R-:W-:Y:S01]  /*72c0*/  UMOV UR26, UR18 ;  /* 0x00000012001a7c82 */ /* 0x000fe20008000000 */
[----:B------:R-:W-:Y:S02]  /*72d0*/  R2UR UR29, R79 ;  /* 0x000000004f1d72ca */ /* 0x000fe400000e0000 */
[----:B------:R-:W-:Y:S02]  /*72e0*/  R2UR UR30, R60 ;  /* 0x000000003c1e72ca */ /* 0x000fe400000e0000 */
[----:B----4-:R-:W-:Y:S01]  /*72f0*/  @P0 R2UR UR8, R91 ;  /* 0x000000005b0802ca */ /* 0x010fe200000e0000 */
[----:B------:R-:W-:Y:S01]  /*7300*/  UMOV UR9, UR53 ;  /* 0x0000003500097c82 */ /* 0x000fe20008000000 */
[----:B------:R-:W-:Y:S01]  /*7310*/  UMOV UR11, UR51 ;  /* 0x00000033000b7c82 */ /* 0x000fe20008000000 */
[----:B------:R-:W-:Y:S01]  /*7320*/  UMOV UR13, UR9 ;  /* 0x00000009000d7c82 */ /* 0x000fe20008000000 */
[----:B------:R-:W-:Y:S01]  /*7330*/  UMOV UR12, UR52 ;  /* 0x00000034000c7c82 */ /* 0x000fe20008000000 */
[----:B------:R-:W-:Y:S01]  /*7340*/  UMOV UR14, UR7 ;  /* 0x00000007000e7c82 */ /* 0x000fe20008000000 */
[----:B------:R-:W-:Y:S01]  /*7350*/  UMOV UR9, UR15 ;  /* 0x0000000f00097c82 */ /* 0x000fe20008000000 */
[----:B------:R-:W-:Y:S01]  /*7360*/  @P0 VIADD R91, R95, 0x9400 ;  /* 0x000094005f5b0836 */ /* 0x000fe20000000000 */
[----:B-----5:R-:W-:Y:S01]  /*7370*/  R2UR UR51, R56 ;  /* 0x00000000383372ca */ /* 0x020fe200000e0000 */
        /* <DEDUP_REMOVED lines=8> */
[----:B---3--:R-:W-:Y:S01]  /*7400*/  @P0 R2UR UR8, R91 ;  /* 0x000000005b0802ca */ /* 0x008fe200000e0000 */
        /* <DEDUP_REMOVED lines=11> */
[----:B----4-:R-:W-:Y:S02]  /*74c0*/  R2UR UR35, R53 ;  /* 0x00000000352372ca */ /* 0x010fe400000e0000 */
[----:B------:R-:W-:Y:S02]  /*74d0*/  R2UR UR36, R52 ;  /* 0x00000000342472ca */ /* 0x000fe400000e0000 */
[----:B------:R-:W-:Y:S02]  /*74e0*/  R2UR UR37, R77 ;  /* 0x000000004d2572ca */ /* 0x000fe400000e0000 */
[----:B------:R-:W-:Y:S04]  /*74f0*/  R2UR UR38, R54 ;  /* 0x00000000362672ca */ /* 0x000fe800000e0000 */
        /* <DEDUP_REMOVED lines=113> */
[----:B----4-:R-:W-:Y:S03]  /*7c10*/  R2UR UR27, R32 ;  /* 0x00000000201b72ca */ /* 0x010fe600000e0000 */
[----:B------:R3:W-:Y:S01]  /*7c20*/  UTMALDG.5D.IM2COL.2CTA [UR8], [UR16], UR6, desc[UR4] ;  /* 0x00000408100073b4 */ /* 0x0007e20008261006 */
[----:B------:R-:W-:Y:S02]  /*7c30*/  R2UR UR28, R31 ;  /* 0x000000001f1c72ca */ /* 0x000fe400000e0000 */
[----:B------:R-:W-:Y:S02]  /*7c40*/  R2UR UR29, R70 ;  /* 0x00000000461d72ca */ /* 0x000fe400000e0000 */
[----:B------:R-:W-:Y:S01]  /*7c50*/  R2UR UR30, R33 ;  /* 0x00000000211e72ca */ /* 0x000fe200000e0000 */
[----:B------:R4:W-:Y:S01]  /*7c60*/  UTMALDG.5D.IM2COL.2CTA [UR48], [UR16], UR6, desc[UR4] ;  /* 0x00000430100073b4 */ /* 0x0009e20008261006 */
[----:B---3--:R-:W-:Y:S01]  /*7c70*/  UMOV UR11, UR51 ;  /* 0x00000033000b7c82 */ /* 0x008fe20008000000 */
[----:B------:R-:W-:Y:S01]  /*7c80*/  UMOV UR9, UR53 ;  /* 0x0000003500097c82 */ /* 0x000fe20008000000 */
[----:B------:R-:W-:Y:S01]  /*7c90*/  UMOV UR12, UR52 ;  /* 0x00000034000c7c82 */ /* 0x000fe20008000000 */
[----:B------:R-:W-:Y:S01]  /*7ca0*/  UMOV UR13, UR9 ;  /* 0x00000009000d7c82 */ /* 0x000fe20008000000 */
[----:B------:R-:W-:Y:S01]  /*7cb0*/  UMOV UR14, UR7 ;  /* 0x00000007000e7c82 */ /* 0x000fe20008000000 */
[----:B------:R-:W-:Y:S01]  /*7cc0*/  UMOV UR9, UR15 ;  /* 0x0000000f00097c82 */ /* 0x000fe20008000000 */
[----:B------:R-:W-:Y:S01]  /*7cd0*/  UMOV UR7, UR38 ;  /* 0x0000002600077c82 */ /* 0x000fe20008000000 */
[----:B----4-:R-:W-:Y:S01]  /*7ce0*/  R2UR.FILL UR51, R87 ;  /* 0x00000000573372ca */ /* 0x010fe200004e0000 */
        /* <DEDUP_REMOVED lines=18> */
[----:B------:R-:W-:Y:S01]  /*7e10*/  UMOV UR36, UR44 ;  /* 0x0000002c00247c82 */ /* 0x000fe20008000000 */
[----:B------:R-:W-:Y:S01]  /*7e20*/  UMOV UR37, UR45 ;  /* 0x0000002d00257c82 */ /* 0x000fe20008000000 */
[----:B------:R-:W-:Y:S02]  /*7e30*/  UMOV UR38, UR46 ;  /* 0x0000002e00267c82 */ /* 0x000fe40008000000 */
[----:B------:R-:W-:Y:S01]  /*7e40*/  @P0 R2UR UR8, R85 ;  /* 0x00000000550802ca */ /* 0x000fe200000e0000 */
[----:B------:R-:W-:Y:S05]  /*7e50*/  @P0 VIADD R85, R95, 0xe400 ;  /* 0x0000e4005f550836 */ /* 0x000fea0000000000 */
        /* <DEDUP_REMOVED lines=16> */
[----:B------:R-:W-:Y:S01]  /*7f60*/  @P0 R2UR UR64, R83 ;  /* 0x00000000534002ca */ /* 0x000fe200000e0000 */
[----:B------:R-:W-:Y:S06]  /*7f70*/  @P0 VIADD R83, R95, 0xf000 ;  /* 0x0000f0005f530836 */ /* 0x000fec0000000000 */
[----:B------:R3:W-:Y:S06]  /*7f80*/  UTMALDG.5D.IM2COL.2CTA [UR8], [UR16], UR6, desc[UR4] ;  /* 0x00000408100073b4 */ /* 0x0007ec0008261006 */
[----:B------:R-:W-:Y:S01]  /*7f90*/  UTMALDG.5D.IM2COL.2CTA [UR64], [UR16], UR6, desc[UR4] ;  /* 0x00000440100073b4 */ /* 0x000fe20008261006 */
[----:B---3--:R-:W-:Y:S01]  /*7fa0*/  @P0 R2UR UR8, R83 ;  /* 0x00000000530802ca */ /* 0x008fe200000e0000 */
[----:B------:R-:W-:Y:S01]  /*7fb0*/  UMOV UR11, UR67 ;  /* 0x00000043000b7c82 */ /* 0x000fe20008000000 */
[----:B------:R-:W-:Y:S01]  /*7fc0*/  UMOV UR12, UR68 ;  /* 0x00000044000c7c82 */ /* 0x000fe20008000000 */
[----:B------:R-:W-:Y:S01]  /*7fd0*/  UMOV UR13, UR69 ;  /* 0x00000045000d7c82 */ /* 0x000fe20008000000 */
[----:B------:R-:W-:Y:S01]  /*7fe0*/  UMOV UR14, UR70 ;  /* 0x00000046000e7c82 */ /* 0x000fe20008000000 */
[----:B------:R-:W-:Y:S05]  /*7ff0*/  @P0 VIADD R83, R95, 0xf400 ;  /* 0x0000f4005f530836 */ /* 0x000fea0000000000 */
[----:B------:R-:W-:Y:S01]  /*8000*/  @P0 R2UR UR56, R83 ;  /* 0x00000000533802ca */ /* 0x000fe200000e0000 */
[----:B------:R-:W-:Y:S02]  /*8010*/  @P0 VIADD R83, R95, 0xf800 ;  /* 0x0000f8005f530836 */ /* 0x000fe40000000000 */
[----:B------:R3:W-:Y:S10]  /*8020*/  UTMALDG.5D.IM2COL.2CTA [UR8], [UR16], UR6, desc[UR4] ;  /* 0x00000408100073b4 */ /* 0x0007f40008261006 */
[----:B------:R-:W-:Y:S01]  /*8030*/  UTMALDG.5D.IM2COL.2CTA [UR56], [UR16], UR6, desc[UR4] ;  /* 0x00000438100073b4 */ /* 0x000fe20008261006 */
[----:B---3--:R-:W-:Y:S01]  /*8040*/  @P0 R2UR UR8, R83 ;  /* 0x00000000530802ca */ /* 0x008fe200000e0000 */
        /* <DEDUP_REMOVED lines=10> */
[----:B---3--:R-:W-:Y:S01]  /*80f0*/  @P0 R2UR UR8, R95 ;  /* 0x000000005f0802ca */ /* 0x008fe200000e0000 */
[----:B------:R-:W-:Y:S01]  /*8100*/  UMOV UR11, UR51 ;  /* 0x00000033000b7c82 */ /* 0x000fe20008000000 */
[----:B------:R-:W-:Y:S01]  /*8110*/  UMOV UR12, UR52 ;  /* 0x00000034000c7c82 */ /* 0x000fe20008000000 */
[----:B------:R-:W-:Y:S01]  /*8120*/  UMOV UR13, UR53 ;  /* 0x00000035000d7c82 */ /* 0x000fe20008000000 */
[----:B------:R-:W-:Y:S09]  /*8130*/  UMOV UR14, UR54 ;  /* 0x00000036000e7c82 */ /* 0x000ff20008000000 */
[----:B------:R3:W-:Y:S02]  /*8140*/  UTMALDG.5D.IM2COL.2CTA [UR8], [UR16], UR6, desc[UR4] ;  /* 0x00000408100073b4 */ /* 0x0007e40008261006 */
[----:B---3--:R-:W-:Y:S01]  /*8150*/  @P0 R2UR UR6, R83 ;  /* 0x00000000530602ca */ /* 0x008fe200000e0000 */
        /* <DEDUP_REMOVED lines=26> */
[----:B---3--:R-:W-:Y:S02]  /*8300*/  R2UR UR44, R88 ;  /* 0x00000000582c72ca */ /* 0x008fe400000e0000 */
[----:B----4-:R-:W-:Y:S01]  /*8310*/  @P0 R2UR UR8, R25 ;  /* 0x00000000190802ca */ /* 0x010fe200000e0000 */
[----:B------:R-:W-:Y:S01]  /*8320*/  UMOV UR11, UR35 ;  /* 0x00000023000b7c82 */ /* 0x000fe20008000000 */
[----:B------:R-:W-:Y:S05]  /*8330*/  @P0 VIADD R25, R83, 0x29400 ;  /* 0x0002940053190836 */ /* 0x000fea0000000000 */
[----:B------:R-:W-:Y:S01]  /*8340*/  @P0 R2UR UR24, R25 ;  /* 0x00000000191802ca */ /* 0x000fe200000e0000 */
[----:B------:R-:W-:Y:S05]  /*8350*/  @P0 VIADD R25, R83, 0x29800 ;  /* 0x0002980053190836 */ /* 0x000fea0000000000 */
[----:B------:R3:W-:Y:S07]  /*8360*/  UTMALDG.5D.2CTA [UR8], [UR6], desc[UR4] ;  /* 0x00000408060075b4 */ /* 0x0007ee0008221000 */
[----:B------:R-:W-:Y:S01]  /*8370*/  UTMALDG.5D.2CTA [UR24], [UR6], desc[UR4] ;  /* 0x00000418060075b4 */ /* 0x000fe20008221000 */
[----:B---3--:R-:W-:Y:S01]  /*8380*/  @P0 R2UR UR8, R25 ;  /* 0x00000000190802ca */ /* 0x008fe200000e0000 */
[C---:B------:R-:W-:Y:S01]  /*8390*/  @P0 VIADD R25, R83.reuse, 0x29c00 ;  /* 0x00029c0053190836 */ /* 0x040fe20000000000 */
[----:B------:R-:W-:Y:S01]  /*83a0*/  UMOV UR11, UR27 ;  /* 0x0000001b000b7c82 */ /* 0x000fe20008000000 */
[----:B------:R-:W-:Y:S03]  /*83b0*/  @P0 VIADD R83, R83, 0x2a000 ;  /* 0x0002a00053530836 */ /* 0x000fe60000000000 */
[----:B------:R-:W-:Y:S01]  /*83c0*/  @P0 R2UR UR16, R25 ;  /* 0x00000000191002ca */ /* 0x000fe200000e0000 */
[----:B------:R-:W-:Y:S04]  /*83d0*/  IMAD.U32 R25, RZ, RZ, UR46 ;  /* 0x0000002eff197e24 */ /* 0x000fe8000f8e00ff */
[----:B------:R-:W-:Y:S02]  /*83e0*/  VIADD R90, R25, 0x1 ;  /* 0x00000001195a7836 */ /* 0x000fe40000000000 */
[----:B------:R3:W-:Y:S01]  /*83f0*/  UTMALDG.5D.2CTA [UR8], [UR6], desc[UR4] ;  /* 0x00000408060075b4 */ /* 0x0007e20008221000 */
[----:B------:R-:W-:Y:S05]  /*8400*/  IMAD.MOV.U32 R25, RZ, RZ, R27 ;  /* 0x000000ffff197224 */ /* 0x000fea00078e001b */
[----:B------:R1:W-:Y:S01]  /*8410*/  UTMALDG.5D.2CTA [UR16], [UR6], desc[UR4] ;  /* 0x00000410060075b4 */ /* 0x0003e20008221000 */
[----:B---3--:R-:W-:Y:S01]  /*8420*/  @P0 R2UR UR8, R83 ;  /* 0x00000000530802ca */ /* 0x008fe200000e0000 */
        /* <DEDUP_REMOVED lines=10> */
[C---:B------:R-:W-:Y:S01]  /*84d0*/  ISETP.GT.U32.AND P4, PT, R30.reuse, 0x1, PT ;  /* 0x000000011e00780c */ /* 0x040fe20003f84070 */
[----:B------:R-:W-:Y:S03]  /*84e0*/  VIADD R30, R30, 0xffffffff ;  /* 0xffffffff1e1e7836 */ /* 0x000fe60000000000 */
[C---:B------:R-:W-:Y:S04]  /*84f0*/  ISETP.NE.AND P0, PT, R90.reuse, R9, PT ;  /* 0x000000095a00720c */ /* 0x040fe80003f05270 */
[----:B------:R-:W-:Y:S04]  /*8500*/  SEL R90, R90, RZ, P0 ;  /* 0x000000ff5a5a7207 */ /* 0x000fe80000000000 */
[----:B------:R-:W-:Y:S05]  /*8510*/  R2UR UR46, R90 ;  /* 0x000000005a2e72ca */ /* 0x000fea00000e0000 */
[----:B------:R-:W-:Y:S04]  /*8520*/  @P0 IMAD.MOV R83, RZ, RZ, R16 ;  /* 0x000000ffff530224 */ /* 0x000fe800078e0210 */
[----:B------:R-:W-:Y:S01]  /*8530*/  IMAD.MOV.U32 R16, RZ, RZ, R83 ;  /* 0x000000ffff107224 */ /* 0x000fe200078e0053 */
[----:B-12---:R-:W-:Y:S06]  /*8540*/  @P4 BRA `(.L_x_35) ;  /* 0xffffffe400ac4947 */ /* 0x006fec000383ffff */
.L_x_29:
[----:B---3--:R-:W-:Y:S01]  /*8550*/  SHF.L.U32 R3, R18, 0x1f, RZ ;  /* 0x0000001f12037819 */ /* 0x008fe200000006ff */
[----:B------:R-:W-:-:S03]  /*8560*/  NOP ;  /* 0x0000000000007918 */ /* 0x000fc60000000000 */
[----:B------:R-:W3:Y:S02]  /*8570*/  SYNCS.PHASECHK.TRANS64.TRYWAIT P0, [R4+URZ+0x90], R3 ;  /* 0x00009003040075a7 */ /* 0x000ee400080011ff */
[----:B---3--:R-:W-:Y:S05]  /*8580*/  @!P0 BRA `(.L_x_36) ;  /* 0x0000006c00a88947 */ /* 0x008fea0003800000 */
.L_x_142:
[----:B-----5:R-:W2:Y:S01]  /*8590*/  LDS.128 R32, [R4+0xd0] ;  /* 0x0000d00004207984 */ /* 0x020ea20000000c00 */
[----:B------:R-:W3:Y:S01]  /*85a0*/  LDC R0, c[0x0][0xc30] ;  /* 0x00030c00ff007b82 */ /* 0x000ee20000000800 */
[----:B-1----:R-:W-:Y:S01]  /*85b0*/  ISETP.GE.AND P3, PT, R26, 0x1, PT ;  /* 0x000000011a00780c */ /* 0x002fe20003f66270 */
[----:B------:R-:W-:Y:S01]  /*85c0*/  VIADD R2, R4, 0x98 ;  /* 0x0000009804027836 */ /* 0x000fe20000000000 */
[----:B------:R-:W-:Y:S01]  /*85d0*/  @!PT LDS RZ, [RZ] ;  /* 0x00000000fffff984 */ /* 0x000fe20000000800 */
[----:B------:R-:W-:Y:S01]  /*85e0*/  @!PT LDS RZ, [RZ] ;  /* 0x00000000fffff984 */ /* 0x000fe20000000800 */
[----:B------:R-:W-:Y:S01]  /*85f0*/  @!PT LDS RZ, [RZ] ;  /* 0x00000000fffff984 */ /* 0x000fe20000000800 */
[----:B------:R-:W-:Y:S01]  /*8600*/  @!PT LDS RZ, [RZ] ;  /* 0x00000000fffff984 */ /* 0x000fe20000000800 */
[----:B------:R1:W-:Y:S06]  /*8610*/  MEMBAR.ALL.CTA ;  /* 0x0000000000007992 */ /* 0x0003ec0000008000 */
[----:B-1----:R-:W1:Y:S01]  /*8620*/  FENCE.VIEW.ASYNC.S ;  /* 0x00000000000073c6 */ /* 0x002e620000000000 */
[----:B------:R-:W-:-:S02]  /*8630*/  PRMT R2, RZ, 0x654, R2 ;  /* 0x00000654ff027816 */ /* 0x000fc40000000002 */
[----:B---3--:R-:W-:Y:S02]  /*8640*/  ISETP.NE.AND P0, PT, R0, 0x1, PT ;  /* 0x000000010000780c */ /* 0x008fe40003f05270 */
[----:B-1----:R1:W-:Y:S01]  /*8650*/  SYNCS.ARRIVE.TRANS64.RED.A1T0 RZ, [R2+URZ], RZ ;  /* 0x000000ff02ff79a7 */ /* 0x0023e200081004ff */
[----:B--2---:R-:W-:-:S13]  /*8660*/  LOP3.LUT P6, RZ, R34, 0x1, RZ, 0xc0, !PT ;  /* 0x0000000122ff7812 */ /* 0x004fda00078cc0ff */
[----:B------:R-:W-:Y:S02]  /*8670*/  @P6 MOV R17, R32 ;  /* 0x0000002000116202 */ /* 0x000fe40000000f00 */
[----:B------:R-:W-:Y:S01]  /*8680*/  @P6 LOP3.LUT R15, R33, 0xffff, RZ, 0xc0, !PT ;  /* 0x0000ffff210f6812 */ /* 0x000fe200078ec0ff */
[----:B------:R-:W-:Y:S06]  /*8690*/  @!P3 BRA `(.L_x_37) ;  /* 0x0000000000b8b947 */ /* 0x000fec0003800000 */
[----:B------:R-:W2:Y:S01]  /*86a0*/  LDC.64 R6, c[0x0][0xc18] ;  /* 0x00030600ff067b82 */ /* 0x000ea20000000a00 */
[----:B------:R-:W-:-:S07]  /*86b0*/  ISETP.NE.AND P5, PT, R26, 0x1, PT ;  /* 0x000000011a00780c */ /* 0x000fce0003fa5270 */
[----:B------:R-:W3:Y:S08]  /*86c0*/  LDC.64 R8, c[0x0][0xc10] ;  /* 0x00030400ff087b82 */ /* 0x000ef00000000a00 */
[----:B------:R-:W5:Y:S08]  /*86d0*/  LDC R0, c[0x0][0xc20] ;  /* 0x00030800ff007b82 */ /* 0x000f700000000800 */
[----:B------:R-:W4:Y:S01]  /*86e0*/  LDC R16, c[0x0][0xc0c] ;  /* 0x00030300ff107b82 */ /* 0x000f220000000800 */
[----:B--2---:R-:W-:Y:S01]  /*86f0*/  IMAD.HI.U32 R5, R12, R7, RZ ;  /* 0x000000070c057227 */ /* 0x004fe200078e00ff */
[----:B------:R-:W-:-:S03]  /*8700*/  ISETP.NE.AND P3, PT, R6, 0x1, PT ;  /* 0x000000010600780c */ /* 0x000fc60003f65270 */
[----:B------:R-:W-:-:S03]  /*8710*/  IMAD.HI.U32 R7, R15, R7, RZ ;  /* 0x000000070f077227 */ /* 0x000fc600078e00ff */
[----:B-1----:R-:W1:Y:S01]  /*8720*/  LDC.64 R2, c[0x0][0xc28] ;  /* 0x00030a00ff027b82 */ /* 0x002e620000000a00 */
[----:B---3--:R-:W-:-:S04]  /*8730*/  IMAD.HI.U32 R30, R13, R8, RZ ;  /* 0x000000080d1e7227 */ /* 0x008fc800078e00ff */
[----:B------:R-:W-:Y:S01]  /*8740*/  IMAD.HI.U32 R32, R17, R8, RZ ;  /* 0x0000000811207227 */ /* 0x000fe200078e00ff */
[----:B------:R-:W-:Y:S02]  /*8750*/  SHF.R.U32.HI R30, RZ, R9, R30 ;  /* 0x00000009ff1e7219 */ /* 0x000fe4000001161e */
[-C--:B-----5:R-:W-:Y:S02]  /*8760*/  SHF.R.U32.HI R5, RZ, R0.reuse, R5 ;  /* 0x00000000ff057219 */ /* 0x0a0fe40000011605 */
[----:B------:R-:W-:Y:S02]  /*8770*/  SHF.R.U32.HI R0, RZ, R0, R7 ;  /* 0x00000000ff007219 */ /* 0x000fe40000011607 */
[----:B------:R-:W-:Y:S02]  /*8780*/  SEL R5, R12, R5, !P3 ;  /* 0x000000050c057207 */ /* 0x000fe40005800000 */
[----:B------:R-:W-:Y:S02]  /*8790*/  SHF.R.U32.HI R32, RZ, R9, R32 ;  /* 0x00000009ff207219 */ /* 0x000fe40000011620 */
[----:B----4-:R-:W-:-:S02]  /*87a0*/  ISETP.NE.AND P4, PT, R16, 0x1, PT ;  /* 0x000000011000780c */ /* 0x010fc40003f85270 */
[----:B------:R-:W-:Y:S02]  /*87b0*/  SEL R7, R15, R0, !P3 ;  /* 0x000000000f077207 */ /* 0x000fe40005800000 */
[----:B------:R-:W-:Y:S02]  /*87c0*/  SEL R19, R13, R30, !P4 ;  /* 0x0000001e0d137207 */ /* 0x000fe40006000000 */
[----:B------:R-:W-:Y:S01]  /*87d0*/  SEL R9, R17, R32, !P4 ;  /* 0x0000002011097207 */ /* 0x000fe20006000000 */
[----:B-1----:R-:W-:-:S04]  /*87e0*/  IMAD.HI.U32 R30, R5, R2, RZ ;  /* 0x00000002051e7227 */ /* 0x002fc800078e00ff */
[----:B------:R-:W-:Y:S01]  /*87f0*/  IMAD.HI.U32 R8, R19, R2, RZ ;  /* 0x0000000213087227 */ /* 0x000fe200078e00ff */
[----:B------:R-:W-:-:S04]  /*8800*/  @P5 SHF.R.U32.HI R5, RZ, R3, R30 ;  /* 0x00000003ff055219 */ /* 0x000fc8000001161e */
[----:B------:R-:W-:Y:S01]  /*8810*/  @P5 SHF.R.U32.HI R19, RZ, R3, R8 ;  /* 0x00000003ff135219 */ /* 0x000fe20000011608 */
[----:B------:R-:W-:-:S04]  /*8820*/  IMAD R5, R26, R5, RZ ;  /* 0x000000051a057224 */ /* 0x000fc800078e02ff */
[----:B------:R-:W-:Y:S01]  /*8830*/  IMAD R0, R26, R19, RZ ;  /* 0x000000131a007224 */ /* 0x000fe200078e02ff */
[C---:B------:R-:W-:Y:S02]  /*8840*/  ISETP.GE.AND P3, PT, R7.reuse, R5, PT ;  /* 0x000000050700720c */ /* 0x040fe40003f66270 */
[----:B------:R-:W-:Y:S02]  /*8850*/  IADD3 R5, PT, PT, -R7, RZ, RZ ;  /* 0x000000ff07057210 */ /* 0x000fe40007ffe1ff */
[----:B------:R-:W-:Y:S01]  /*8860*/  ISETP.GE.OR P3, PT, R9, R0, P3 ;  /* 0x000000000900720c */ /* 0x000fe20001f66670 */
[----:B------:R-:W-:-:S04]  /*8870*/  IMAD.HI.U32 R0, R7, R2, RZ ;  /* 0x0000000207007227 */ /* 0x000fc800078e00ff */
[----:B------:R-:W-:Y:S01]  /*8880*/  IMAD R5, R6, R5, R15 ;  /* 0x0000000506057224 */ /* 0x000fe200078e020f */
[----:B------:R-:W-:-:S04]  /*8890*/  SHF.R.U32.HI R0, RZ, R3, R0 ;  /* 0x00000003ff007219 */ /* 0x000fc80000011600 */
[----:B------:R-:W-:-:S03]  /*88a0*/  SEL R0, R7, R0, !P5 ;  /* 0x0000000007007207 */ /* 0x000fc60006800000 */
[----:B------:R-:W-:-:S04]  /*88b0*/  @!P3 IMAD.HI.U32 R8, R9, R2, RZ ;  /* 0x000000020908b227 */ /* 0x000fc800078e00ff */
[----:B------:R-:W-:Y:S01]  /*88c0*/  IMAD.MOV R2, RZ, RZ, -R0 ;  /* 0x000000ffff027224 */ /* 0x000fe200078e0a00 */
[----:B------:R-:W-:-:S03]  /*88d0*/  @!P3 SHF.R.U32.HI R8, RZ, R3, R8 ;  /* 0x00000003ff08b219 */ /* 0x000fc60000011608 */
[----:B------:R-:W-:Y:S01]  /*88e0*/  IMAD R2, R26, R2, R7 ;  /* 0x000000021a027224 */ /* 0x000fe200078e0207 */
[----:B------:R-:W-:-:S05]  /*88f0*/  @!P3 SEL R3, R9, R8, !P5 ;  /* 0x000000080903b207 */ /* 0x000fca0006800000 */
[--C-:B------:R-:W-:Y:S02]  /*8900*/  @!P3 IMAD.IADD R0, R0, 0x1, -R3.reuse ;  /* 0x000000010000b824 */ /* 0x100fe400078e0a03 */
[----:B------:R-:W-:Y:S01]  /*8910*/  @!P3 IMAD R3, R2, R19, R3 ;  /* 0x000000130203b224 */ /* 0x000fe200078e0203 */
[----:B------:R-:W-:Y:S01]  /*8920*/  IADD3 R2, PT, PT, -R9, RZ, RZ ;  /* 0x000000ff09027210 */ /* 0x000fe20007ffe1ff */
[----:B------:R-:W-:Y:S02]  /*8930*/  @!P3 IMAD R7, R26, R0, R9 ;  /* 0x000000001a07b224 */ /* 0x000fe400078e0209 */
[----:B------:R-:W-:Y:S02]  /*8940*/  @!P3 IMAD.MOV.U32 R9, RZ, RZ, R3 ;  /* 0x000000ffff09b224 */ /* 0x000fe400078e0003 */
[----:B------:R-:W-:Y:S02]  /*8950*/  IMAD R2, R16, R2, R17 ;  /* 0x0000000210027224 */ /* 0x000fe400078e0211 */
[----:B------:R-:W-:-:S02]  /*8960*/  IMAD R15, R7, R6, R5 ;  /* 0x00000006070f7224 */ /* 0x000fc400078e0205 */
[----:B------:R-:W-:Y:S02]  /*8970*/  IMAD R17, R9, R16, R2 ;  /* 0x0000001009117224 */ /* 0x000fe400078e0202 */
.L_x_37:
[----:B------:R-:W-:Y:S05]  /*8980*/  @P0 BRA `(.L_x_38) ;  /* 0x0000000000400947 */ /* 0x000fea0003800000 */
[----:B------:R-:W2:Y:S08]  /*8990*/  LDC.64 R6, c[0x0][0xc10] ;  /* 0x00030400ff067b82 */ /* 0x000eb00000000a00 */
[----:B-1----:R-:W1:Y:S08]  /*89a0*/  LDC.64 R2, c[0x0][0xc18] ;  /* 0x00030600ff027b82 */ /* 0x002e700000000a00 */
[----:B------:R-:W3:Y:S08]  /*89b0*/  LDC R0, c[0x0][0xc20] ;  /* 0x00030800ff007b82 */ /* 0x000ef00000000800 */
[----:B------:R-:W5:Y:S01]  /*89c0*/  LDC R8, c[0x0][0xc0c] ;  /* 0x00030300ff087b82 */ /* 0x000f620000000800 */
[----:B--2---:R-:W-:-:S05]  /*89d0*/  IMAD.HI.U32 R6, R17, R6, RZ ;  /* 0x0000000611067227 */ /* 0x004fca00078e00ff */
[----:B------:R-:W-:Y:S01]  /*89e0*/  SHF.R.U32.HI R6, RZ, R7, R6 ;  /* 0x00000007ff067219 */ /* 0x000fe20000011606 */
[----:B-1----:R-:W-:Y:S01]  /*89f0*/  IMAD.HI.U32 R3, R15, R3, RZ ;  /* 0x000000030f037227 */ /* 0x002fe200078e00ff */
[----:B------:R-:W-:-:S04]  /*8a00*/  ISETP.NE.AND P0, PT, R2, 0x1, PT ;  /* 0x000000010200780c */ /* 0x000fc80003f05270 */
[----:B---3--:R-:W-:-:S04]  /*8a10*/  SHF.R.U32.HI R0, RZ, R0, R3 ;  /* 0x00000000ff007219 */ /* 0x008fc80000011603 */
[----:B------:R-:W-:Y:S02]  /*8a20*/  SEL R0, R15, R0, !P0 ;  /* 0x000000000f007207 */ /* 0x000fe40004000000 */
[----:B-----5:R-:W-:-:S04]  /*8a30*/  ISETP.NE.AND P3, PT, R8, 0x1, PT ;  /* 0x000000010800780c */ /* 0x020fc80003f65270 */
[----:B------:R-:W-:-:S05]  /*8a40*/  SEL R3, R17, R6, !P3 ;  /* 0x0000000611037207 */ /* 0x000fca0005800000 */
[----:B------:R-:W-:Y:S02]  /*8a50*/  IMAD.IADD R5, R0, 0x1, -R3 ;  /* 0x0000000100057824 */ /* 0x000fe400078e0a03 */
[----:B------:R-:W-:Y:S02]  /*8a60*/  IMAD.IADD R0, R3, 0x1, -R0 ;  /* 0x0000000103007824 */ /* 0x000fe400078e0a00 */
[----:B------:R-:W-:Y:S02]  /*8a70*/  IMAD R17, R5, R8, R17 ;  /* 0x0000000805117224 */ /* 0x000fe400078e0211 */
[----:B------:R-:W-:-:S07]  /*8a80*/  IMAD R15, R0, R2, R15 ;  /* 0x00000002000f7224 */ /* 0x000fce00078e020f */
.L_x_38:
[----:B------:R-:W-:Y:S01]  /*8a90*/  PLOP3.LUT P3, PT, PT, PT, PT, 0x80, 0x8 ;  /* 0x000000000008781c */ /* 0x000fe20003f6f070 */
[----:B------:R-:W-:Y:S01]  /*8aa0*/  IMAD.IADD R19, R17, 0x1, R86 ;  /* 0x0000000111137824 */ /* 0x000fe200078e0256 */
[----:B------:R-:W-:Y:S01]  /*8ab0*/  LOP3.LUT R18, R18, 0x1, RZ, 0x3c, !PT ;  /* 0x0000000112127812 */ /* 0x000fe200078e3cff */
[----:B------:R-:W-:Y:S01]  /*8ac0*/  IMAD.MOV.U32 R25, RZ, RZ, R14 ;  /* 0x000000ffff197224 */ /* 0x000fe200078e000e */
[----:B------:R-:W-:Y:S01]  /*8ad0*/  IADD3 R16, PT, PT, R15, R84, RZ ;  /* 0x000000540f107210 */ /* 0x000fe20007ffe0ff */
[----:B------:R-:W-:Y:S08]  /*8ae0*/  @P6 BRA `(.L_x_39) ;  /* 0xffffff8c000c6947 */ /* 0x000ff0000383ffff */
[----:B------:R-:W-:Y:S01]  /*8af0*/  VIADD R4, R4, 0x20 ;  /* 0x0000002004047836 */ /* 0x000fe20000000000 */
[----:B------:R-:W-:Y:S01]  /*8b00*/  SHF.L.U32 R0, R20, 0x1f, RZ ;  /* 0x0000001f14007819 */ /* 0x000fe200000006ff */
[C---:B------:R-:W-:Y:S02]  /*8b10*/  VIADD R5, R27.reuse, 0x1 ;  /* 0x000000011b057836 */ /* 0x040fe40000000000 */
[----:B------:R-:W-:-:S03]  /*8b20*/  IMAD R3, R27, 0x8, R4 ;  /* 0x000000081b037824 */ /* 0x000fc600078e0204 */
[C---:B------:R-:W-:Y:S01]  /*8b30*/  ISETP.NE.AND P0, PT, R5.reuse, 0x4, PT ;  /* 0x000000040500780c */ /* 0x040fe20003f05270 */
[----:B------:R-:W2:Y:S03]  /*8b40*/  SYNCS.PHASECHK.TRANS64.TRYWAIT P1, [R3+URZ], R0 ;  /* 0x00000000030075a7 */ /* 0x000ea600080211ff */
[----:B------:R-:W-:Y:S02]  /*8b50*/  SEL R7, RZ, 0x1, P0 ;  /* 0x00000001ff077807 */ /* 0x000fe40000000000 */
[----:B------:R-:W-:Y:S02]  /*8b60*/  SEL R5, R5, RZ, P0 ;  /* 0x000000ff05057207 */ /* 0x000fe40000000000 */
[----:B------:R-:W-:-:S03]  /*8b70*/  LOP3.LUT R20, R20, R7, RZ, 0x3c, !PT ;  /* 0x0000000714147212 */ /* 0x000fc600078e3cff */
[----:B-1----:R-:W-:Y:S01]  /*8b80*/  IMAD R2, R5, 0x8, R4 ;  /* 0x0000000805027824 */ /* 0x002fe200078e0204 */
[----:B------:R-:W-:Y:S01]  /*8b90*/  SHF.L.U32 R7, R20, 0x1f, RZ ;  /* 0x0000001f14077819 */ /* 0x000fe200000006ff */
[----:B--2---:R-:W-:Y:S06]  /*8ba0*/  @!P1 BRA `(.L_x_40) ;  /* 0x0000006800349947 */ /* 0x004fec0003800000 */
.L_x_143:
[----:B------:R-:W2:Y:S01]  /*8bb0*/  SYNCS.PHASECHK.TRANS64.TRYWAIT P1, [R2+URZ], R7 ;  /* 0x00000007020075a7 */ /* 0x000ea200080211ff */
[----:B-1----:R-:W-:-:S05]  /*8bc0*/  VIADD R3, R5, 0x1 ;  /* 0x0000000105037836 */ /* 0x002fca0000000000 */
[----:B------:R-:W-:-:S04]  /*8bd0*/  ISETP.NE.AND P0, PT, R3, 0x4, PT ;  /* 0x000000040300780c */ /* 0x000fc80003f05270 */
[----:B------:R-:W-:Y:S02]  /*8be0*/  SEL R5, RZ, 0x1, P0 ;  /* 0x00000001ff057807 */ /* 0x000fe40000000000 */
[----:B------:R-:W-:Y:S02]  /*8bf0*/  SEL R3, R3, RZ, P0 ;  /* 0x000000ff03037207 */ /* 0x000fe40000000000 */
[----:B------:R-:W-:-:S03]  /*8c00*/  LOP3.LUT R20, R20, R5, RZ, 0x3c, !PT ;  /* 0x0000000514147212 */ /* 0x000fc600078e3cff */
[----:B------:R-:W-:Y:S01]  /*8c10*/  IMAD R0, R3, 0x8, R4 ;  /* 0x0000000803007824 */ /* 0x000fe200078e0204 */
[----:B------:R-:W-:Y:S01]  /*8c20*/  SHF.L.U32 R5, R20, 0x1f, RZ ;  /* 0x0000001f14057819 */ /* 0x000fe200000006ff */
[----:B--2---:R-:W-:Y:S06]  /*8c30*/  @!P1 BRA `(.L_x_41) ;  /* 0x0000006800249947 */ /* 0x004fec0003800000 */
.L_x_144:
[----:B------:R-:W2:Y:S01]  /*8c40*/  SYNCS.PHASECHK.TRANS64.TRYWAIT P1, [R0+URZ], R5 ;  /* 0x00000005000075a7 */ /* 0x000ea200080211ff */
[----:B-1----:R-:W-:-:S05]  /*8c50*/  VIADD R7, R3, 0x1 ;  /* 0x0000000103077836 */ /* 0x002fca0000000000 */
[----:B------:R-:W-:-:S04]  /*8c60*/  ISETP.NE.AND P0, PT, R7, 0x4, PT ;  /* 0x000000040700780c */ /* 0x000fc80003f05270 */
[----:B------:R-:W-:Y:S02]  /*8c70*/  SEL R3, RZ, 0x1, P0 ;  /* 0x00000001ff037807 */ /* 0x000fe40000000000 */
[----:B------:R-:W-:Y:S02]  /*8c80*/  SEL R7, R7, RZ, P0 ;  /* 0x000000ff07077207 */ /* 0x000fe40000000000 */
[----:B------:R-:W-:Y:S01]  /*8c90*/  LOP3.LUT R3, R20, R3, RZ, 0x3c, !PT ;  /* 0x0000000314037212 */ /* 0x000fe200078e3cff */
[----:B--2---:R-:W-:Y:S06]  /*8ca0*/  @!P1 BRA `(.L_x_42) ;  /* 0x00000068001c9947 */ /* 0x004fec0003800000 */
.L_x_145:
[----:B------:R-:W-:Y:S02]  /*8cb0*/  LEA R7, R7, R4, 0x3 ;  /* 0x0000000407077211 */ /* 0x000fe400078e18ff */
[----:B-1----:R-:W-:-:S07]  /*8cc0*/  SHF.L.U32 R0, R3, 0x1f, RZ ;  /* 0x0000001f03007819 */ /* 0x002fce00000006ff */
.L_x_43:
[----:B-1----:R1:W2:Y:S02]  /*8cd0*/  SYNCS.PHASECHK.TRANS64.TRYWAIT P0, [R7+URZ], R0 ;  /* 0x00000000070075a7 */ /* 0x0022a400080011ff */
[----:B--2---:R-:W-:Y:S05]  /*8ce0*/  @!P0 NANOSLEEP.SYNCS 0x989680 ;  /* 0x009896800000895d */ /* 0x004fea0003900000 */
[----:B------:R-:W2:Y:S02]  /*8cf0*/  @!P0 SYNCS.PHASECHK.TRANS64 P0, [R7+URZ], R0 ;  /* 0x00000000070085a7 */ /* 0x000ea400080010ff */
[----:B--2---:R-:W-:Y:S05]  /*8d00*/  @P0 EXIT ;  /* 0x000000000000094d */ /* 0x004fea0003800000 */
[----:B------:R-:W-:Y:S05]  /*8d10*/  BRA `(.L_x_43) ;  /* 0xfffffffc00ec7947 */ /* 0x000fea000383ffff */
.L_x_21:
[----:B------:R-:W-:-:S04]  /*8d20*/  ISETP.NE.AND P0, PT, R85, RZ, PT ;  /* 0x000000ff5500720c */ /* 0x000fc80003f05270 */
[----:B------:R-:W-:-:S13]  /*8d30*/  ISETP.NE.OR P0, PT, R0, 0x1, P0 ;  /* 0x000000010000780c */ /* 0x000fda0000705670 */
[----:B------:R-:W-:Y:S05]  /*8d40*/  @P0 BRA `(.L_x_44) ;  /* 0x0000000000b40947 */ /* 0x000fea0003800000 */
[----:B------:R-:W1:Y:S01]  /*8d50*/  S2UR UR6, SR_CgaCtaId ;  /* 0x00000000000679c3 */ /* 0x000e620000008800 */
[----:B------:R-:W-:Y:S01]  /*8d60*/  MOV R0, 0x400 ;  /* 0x0000040000007802 */ /* 0x000fe20000000f00 */
[----:B------:R-:W-:Y:S01]  /*8d70*/  IMAD.MOV.U32 R5, RZ, RZ, RZ ;  /* 0x000000ffff057224 */ /* 0x000fe200078e00ff */
[----:B------:R-:W-:Y:S01]  /*8d80*/  ISETP.GE.U32.AND P0, PT, R6, 0x2, PT ;  /* 0x000000020600780c */ /* 0x000fe20003f06070 */
[----:B------:R-:W-:Y:S01]  /*8d90*/  IMAD.MOV.U32 R4, RZ, RZ, 0x1 ;  /* 0x00000001ff047424 */ /* 0x000fe200078e00ff */
[----:B------:R-:W-:-:S13]  /*8da0*/  R2UR UR4, R0 ;  /* 0x00000000000472ca */ /* 0x000fda00000e0000 */
[----:B-1----:R-:W-:-:S06]  /*8db0*/  ULEA UR6, UR6, UR4, 0x18 ;  /* 0x0000000406067291 */ /* 0x002fcc000f8ec0ff */
[----:B------:R-:W-:-:S04]  /*8dc0*/  IMAD.U32 R0, RZ, RZ, UR6 ;  /* 0x00000006ff007e24 */ /* 0x000fc8000f8e00ff */
[----:B------:R-:W-:-:S05]  /*8dd0*/  VIADD R2, R0, 0x98 ;  /* 0x0000009800027836 */ /* 0x000fca0000000000 */
[----:B------:R-:W-:-:S07]  /*8de0*/  PRMT R2, RZ, 0x654, R2 ;  /* 0x00000654ff027816 */ /* 0x000fce0000000002 */
.L_x_47:
[----:B-1----:R-:W-:Y:S01]  /*8df0*/  SHF.L.U32 R7, R4, 0x1f, RZ ;  /* 0x0000001f04077819 */ /* 0x002fe200000006ff */
[----:B------:R-:W-:Y:S02]  /*8e00*/  VIADD R9, R0, 0x90 ;  /* 0x0000009000097836 */ /* 0x000fe40000000000 */
[----:B------:R-:W-:Y:S01]  /*8e10*/  @!P0 IMAD.MOV.U32 R8, RZ, RZ, 0x10 ;  /* 0x00000010ff088424 */ /* 0x000fe200078e00ff */
[----:B------:R-:W1:Y:S02]  /*8e20*/  SYNCS.PHASECHK.TRANS64.TRYWAIT P1, [UR6+0x98], R7 ;  /* 0x00009807ff0075a7 */ /* 0x000e640008021106 */
[----:B------:R-:W-:-:S04]  /*8e30*/  PRMT R10, R6, 0x654, R9 ;  /* 0x00000654060a7816 */ /* 0x000fc80000000009 */
[----:B------:R-:W-:Y:S01]  /*8e40*/  SEL R3, R10, R3, !P0 ;  /* 0x000000030a037207 */ /* 0x000fe20004000000 */
[----:B-1----:R-:W-:Y:S06]  /*8e50*/  @!P1 BRA `(.L_x_45) ;  /* 0x0000006400c49947 */ /* 0x002fec0003800000 */
.L_x_146:
[----:B------:R-:W-:Y:S01]  /*8e60*/  UIADD3 UR4, UPT, UPT, UR6, 0xd0, URZ ;  /* 0x000000d006047890 */ /* 0x000fe2000fffe0ff */
[----:B-1----:R-:W-:Y:S01]  /*8e70*/  SHF.L.U32 R7, R5, 0x1f, RZ ;  /* 0x0000001f05077819 */ /* 0x002fe200000006ff */
[----:B------:R-:W-:Y:S01]  /*8e80*/  UIADD3 UR5, UPT, UPT, UR6, 0x90, URZ ;  /* 0x0000009006057890 */ /* 0x000fe2000fffe0ff */
[----:B------:R1:W-:Y:S01]  /*8e90*/  @!P0 SYNCS.ARRIVE.TRANS64.RED RZ, [R3+URZ], R8 ;  /* 0x0000000803ff89a7 */ /* 0x0003e200080004ff */
[----:B------:R-:W-:-:S07]  /*8ea0*/  LOP3.LUT R4, R4, 0x1, RZ, 0x3c, !PT ;  /* 0x0000000104047812 */ /* 0x000fce00078e3cff */
[----:B------:R-:W-:Y:S06]  /*8eb0*/  UGETNEXTWORKID.BROADCAST [UR4], [UR5] ;  /* 0x00000000040073ca */ /* 0x000fec0008000100 */
[----:B------:R-:W2:Y:S02]  /*8ec0*/  SYNCS.PHASECHK.TRANS64.TRYWAIT P1, [UR6+0x90], R7 ;  /* 0x00009007ff0075a7 */ /* 0x000ea40008021106 */
[----:B-12---:R-:W-:Y:S05]  /*8ed0*/  @!P1 BRA `(.L_x_46) ;  /* 0x0000006400b89947 */ /* 0x006fea0003800000 */
.L_x_147:
[----:B------:R-:W2:Y:S01]  /*8ee0*/  LDS.128 R8, [UR6+0xd0] ;  /* 0x0000d006ff087984 */ /* 0x000ea20008000c00 */
[----:B------:R-:W-:Y:S01]  /*8ef0*/  LOP3.LUT R5, R5, 0x1, RZ, 0x3c, !PT ;  /* 0x0000000105057812 */ /* 0x000fe200078e3cff */
[----:B------:R-:W-:Y:S01]  /*8f00*/  @!PT LDS RZ, [RZ] ;  /* 0x00000000fffff984 */ /* 0x000fe20000000800 */
[----:B------:R-:W-:Y:S01]  /*8f10*/  @!PT LDS RZ, [RZ] ;  /* 0x00000000fffff984 */ /* 0x000fe20000000800 */
[----:B------:R-:W-:Y:S01]  /*8f20*/  @!PT LDS RZ, [RZ] ;  /* 0x00000000fffff984 */ /* 0x000fe20000000800 */
[----:B------:R-:W-:Y:S01]  /*8f30*/  @!PT LDS RZ, [RZ] ;  /* 0x00000000fffff984 */ /* 0x000fe20000000800 */
[----:B------:R3:W-:Y:S06]  /*8f40*/  MEMBAR.ALL.CTA ;  /* 0x0000000000007992 */ /* 0x0007ec0000008000 */
[----:B---3--:R-:W3:Y:S02]  /*8f50*/  FENCE.VIEW.ASYNC.S ;  /* 0x00000000000073c6 */ /* 0x008ee40000000000 */
[----:B---3--:R3:W-:Y:S01]  /*8f60*/  SYNCS.ARRIVE.TRANS64.RED.A1T0 RZ, [R2+URZ], RZ ;  /* 0x000000ff02ff79a7 */ /* 0x0087e200081004ff */
[----:B--2---:R-:W-:-:S13]  /*8f70*/  LOP3.LUT P1, RZ, R10, 0x1, RZ, 0xc0, !PT ;  /* 0x000000010aff7812 */ /* 0x004fda000782c0ff */
[----:B---3--:R-:W-:Y:S05]  /*8f80*/  @P1 BRA `(.L_x_47) ;  /* 0xfffffffc00981947 */ /* 0x008fea000383ffff */
[----:B------:R-:W-:-:S04]  /*8f90*/  SHF.L.U32 R2, R4, 0x1f, RZ ;  /* 0x0000001f04027819 */ /* 0x000fc800000006ff */
[----:B------:R-:W2:Y:S02]  /*8fa0*/  SYNCS.PHASECHK.TRANS64 P0, [UR6+0x98], R2 ;  /* 0x00009802ff0075a7 */ /* 0x000ea40008001006 */
[----:B--2---:R-:W-:Y:S05]  /*8fb0*/  @P0 EXIT ;  /* 0x000000000000094d */ /* 0x004fea0003800000 */
.L_x_48:
[----:B--2---:R-:W-:-:S04]  /*8fc0*/  SHF.L.U32 R3, R4, 0x1f, RZ ;  /* 0x0000001f04037819 */ /* 0x004fc800000006ff */
[----:B------:R2:W3:Y:S03]  /*8fd0*/  SYNCS.PHASECHK.TRANS64.TRYWAIT P0, [R0+URZ+0x98], R3 ;  /* 0x00009803000075a7 */ /* 0x0004e600080011ff */
[----:B---3--:R-:W-:Y:S05]  /*8fe0*/  @!P0 NANOSLEEP.SYNCS 0x989680 ;  /* 0x009896800000895d */ /* 0x008fea0003900000 */
[----:B------:R-:W3:Y:S02]  /*8ff0*/  @!P0 SYNCS.PHASECHK.TRANS64 P0, [R0+URZ+0x98], R3 ;  /* 0x00009803000085a7 */ /* 0x000ee400080010ff */
[----:B---3--:R-:W-:Y:S05]  /*9000*/  @P0 EXIT ;  /* 0x000000000000094d */ /* 0x008fea0003800000 */
[----:B------:R-:W-:Y:S05]  /*9010*/  BRA `(.L_x_48) ;  /* 0xfffffffc00e87947 */ /* 0x000fea000383ffff */
.L_x_44:
[----:B------:R-:W-:Y:S05]  /*9020*/  @P4 BRA `(.L_x_49) ;  /* 0x00000018001c4947 */ /* 0x000fea0003800000 */
[----:B------:R-:W-:Y:S01]  /*9030*/  MOV R0, 0x40 ;  /* 0x0000004000007802 */ /* 0x000fe20000000f00 */
[----:B------:R-:W-:-:S03]  /*9040*/  NOP ;  /* 0x0000000000007918 */ /* 0x000fc60000000000 */
[----:B------:R-:W-:-:S05]  /*9050*/  LEA R0, R85, R0, 0x18 ;  /* 0x0000000055007211 */ /* 0x000fca00078ec0ff */
[----:B------:R-:W1:Y:S02]  /*9060*/  LDS.U8 R2, [R0+0x1c] ;  /* 0x00001c0000027984 */ /* 0x000e640000000000 */
[----:B-1----:R-:W-:Y:S02]  /*9070*/  ISETP.NE.AND P0, PT, R2, RZ, PT ;  /* 0x000000ff0200720c */ /* 0x002fe40003f05270 */
[----:B------:R-:W-:-:S04]  /*9080*/  MOV R2, 0x400 ;  /* 0x0000040000027802 */ /* 0x000fc80000000f00 */
[----:B------:R-:W-:-:S07]  /*9090*/  LEA R85, R85, R2, 0x18 ;  /* 0x0000000255557211 */ /* 0x000fce00078ec0ff */
[----:B------:R-:W-:Y:S05]  /*90a0*/  @P0 BRA `(.L_x_50) ;  /* 0x0000000000fc0947 */ /* 0x000fea0003800000 */
[----:B------:R-:W-:Y:S02]  /*90b0*/  ISETP.NE.U32.AND P0, PT, R11, 0x1, PT ;  /* 0x000000010b00780c */ /* 0x000fe40003f05070 */
[----:B------:R-:W-:-:S11]  /*90c0*/  IADD3 R5, PT, PT, R0, 0x8, RZ ;  /* 0x0000000800057810 */ /* 0x000fd60007ffe0ff */
[----:B------:R-:W-:Y:S05]  /*90d0*/  @!P0 BRA `(.L_x_51) ;  /* 0x0000000000908947 */ /* 0x000fea0003800000 */
[----:B------:R-:W-:Y:S01]  /*90e0*/  ELECT P1, URZ, PT ;  /* 0x0000000000ff782f */ /* 0x000fe20003820000 */
[----:B------:R-:W-:-:S12]  /*90f0*/  BSSY B0, `(.L_x_51) ;  /* 0x0000022000007945 */ /* 0x000fd80003800000 */
[----:B------:R-:W-:Y:S05]  /*9100*/  @!P1 BRA `(.L_x_52) ;  /* 0x0000000000809947 */ /* 0x000fea0003800000 */
[----:B------:R-:W-:-:S05]  /*9110*/  UMOV UR4, 0x10 ;  /* 0x0000001000047882 */ /* 0x000fca0000000000 */
[----:B------:R-:W-:Y:S04]  /*9120*/  DEPBAR.LE SB1, 0x36 ;  /* 0x00009d800000791a */ /* 0x000fe80000000000 */
[----:B------:R-:W1:Y:S02]  /*9130*/  UTCATOMSWS.2CTA.FIND_AND_SET.ALIGN UP0, UR4, UR4 ;  /* 0x00000004000475e3 */ /* 0x000e640008200800 */
[----:B-1----:R-:W-:Y:S01]  /*9140*/  MOV R12, UR4 ;  /* 0x00000004000c7c02 */ /* 0x002fe20008000f00 */
[----:B------:R-:W-:Y:S06]  /*9150*/  BRA.U UP0, `(.L_x_53) ;  /* 0x0000000100187547 */ /* 0x000fec000b800000 */
.L_x_54:
[----:B------:R-:W-:Y:S05]  /*9160*/  NANOSLEEP 0x64 ;  /* 0x000000640000795d */ /* 0x000fea0003800000 */
[----:B------:R-:W-:-:S05]  /*9170*/  UMOV UR4, 0x10 ;  /* 0x0000001000047882 */ /* 0x000fca0000000000 */
[----:B------:R-:W-:Y:S04]  /*9180*/  DEPBAR.LE SB1, 0x36 ;  /* 0x00009d800000791a */ /* 0x000fe80000000000 */
[----:B------:R-:W1:Y:S02]  /*9190*/  UTCATOMSWS.2CTA.FIND_AND_SET.ALIGN UP0, UR4, UR4 ;  /* 0x00000004000475e3 */ /* 0x000e640008200800 */
[----:B-1----:R-:W-:Y:S01]  /*91a0*/  MOV R12, UR4 ;  /* 0x00000004000c7c02 */ /* 0x002fe20008000f00 */
[----:B------:R-:W-:Y:S05]  /*91b0*/  BRA.U !UP0, `(.L_x_54) ;  /* 0xfffffffd08e87547 */ /* 0x000fea000b83ffff */
.L_x_53:
[----:B------:R-:W1:Y:S01]  /*91c0*/  LDS R3, [R0+0x10] ;  /* 0x0000100000037984 */ /* 0x000e620000000800 */
[----:B------:R-:W-:Y:S02]  /*91d0*/  HFMA2 R4, -RZ, RZ, 0, 2.384185791015625e-07 ;  /* 0x00000004ff047431 */ /* 0x000fe400000001ff */
[----:B------:R-:W-:Y:S01]  /*91e0*/  VIADD R13, R85, 0xe0 ;  /* 0x000000e0550d7836 */ /* 0x000fe20000000000 */
[----:B-1----:R-:W-:-:S04]  /*91f0*/  SHF.L.U32 R3, R3, 0x1f, RZ ;  /* 0x0000001f03037819 */ /* 0x002fc800000006ff */
[----:B------:R-:W1:Y:S02]  /*9200*/  SYNCS.PHASECHK.TRANS64.TRYWAIT P1, [R0+URZ+0x8], R3 ;  /* 0x00000803000075a7 */ /* 0x000e6400080211ff */
[----:B-1----:R-:W-:Y:S05]  /*9210*/  @P1 BRA `(.L_x_55) ;  /* 0x0000000000081947 */ /* 0x002fea0003800000 */
[----:B------:R-:W1:Y:S02]  /*9220*/  SYNCS.PHASECHK.TRANS64.TRYWAIT P1, [R0+URZ+0x8], R3 ;  /* 0x00000803000075a7 */ /* 0x000e6400080211ff */
[----:B-1----:R-:W-:Y:S05]  /*9230*/  @!P1 BRA `(.L_x_56) ;  /* 0x0000006000f49947 */ /* 0x002fea0003800000 */
.L_x_55:
[----:B------:R-:W-:Y:S01]  /*9240*/  IMAD.MOV.U32 R15, RZ, RZ, 0xffff ;  /* 0x0000ffffff0f7424 */ /* 0x000fe200078e00ff */
[C---:B-1----:R-:W-:Y:S01]  /*9250*/  PRMT R3, R10.reuse, 0x654, R5 ;  /* 0x000006540a037816 */ /* 0x042fe20000000005 */
[----:B------:R-:W-:Y:S01]  /*9260*/  IMAD.MOV.U32 R7, RZ, RZ, 0x1 ;  /* 0x00000001ff077424 */ /* 0x000fe200078e00ff */
[----:B------:R-:W-:Y:S01]  /*9270*/  PRMT R2, R10, 0x654, R13 ;  /* 0x000006540a027816 */ /* 0x000fe2000000000d */
[----:B------:R-:W-:Y:S01]  /*9280*/  IMAD.SHL.U32 R6, R12, 0x20, RZ ;  /* 0x000000200c067824 */ /* 0x000fe200078e00ff */
[-C--:B------:R-:W-:Y:S01]  /*9290*/  SHF.L.U32 R15, R15, R12.reuse, RZ ;  /* 0x0000000c0f0f7219 */ /* 0x080fe200000006ff */
[----:B------:R1:W-:Y:S01]  /*92a0*/  SYNCS.ARRIVE.TRANS64.RED RZ, [R3+URZ], R4 ;  /* 0x0000000403ff79a7 */ /* 0x0003e200080004ff */
[----:B------:R-:W-:Y:S02]  /*92b0*/  SHF.L.U32 R13, R7, R12, RZ ;  /* 0x0000000c070d7219 */ /* 0x000fe400000006ff */
[----:B------:R1:W-:Y:S04]  /*92c0*/  STS [R85+0xe0], R6 ;  /* 0x0000e00655007388 */ /* 0x0003e80000000800 */
[----:B------:R1:W-:Y:S04]  /*92d0*/  STAS [R2.64], R12 ;  /* 0x0000000c02007dbd */ /* 0x0003e8000c0008ff */
[----:B------:R1:W-:Y:S04]  /*92e0*/  ATOMS.OR RZ, [R0+0x14], R15 ;  /* 0x0000140f00ff738c */ /* 0x0003e80003000000 */
[----:B------:R1:W-:Y:S04]  /*92f0*/  ATOMS.OR RZ, [R0+0x18], R13 ;  /* 0x0000180d00ff738c */ /* 0x0003e80003000000 */
[----:B------:R1:W-:Y:S02]  /*9300*/  ATOMS.XOR RZ, [R0+0x10], R7 ;  /* 0x0000100700ff738c */ /* 0x0003e40003800000 */
.L_x_52:
[----:B------:R-:W-:Y:S05]  /*9310*/  BSYNC B0 ;  /* 0x0000000000007941 */ /* 0x000fea0003800000 */
.L_x_51:
[----:B------:R-:W-:Y:S05]  /*9320*/  @P0 BRA `(.L_x_57) ;  /* 0x00000000006c0947 */ /* 0x000fea0003800000 */
[----:B------:R-:W-:-:S03]  /*9330*/  UMOV UR4, 0xffffffff ;  /* 0xffffffff00047882 */ /* 0x000fc60000000000 */
[----:B------:R-:W-:Y:S05]  /*9340*/  BRA.DIV UR4, `(.L_x_58) ;  /* 0x0000006204c47947 */ /* 0x000fea000b800000 */
[----:B------:R-:W-:-:S13]  /*9350*/  ELECT P6, URZ, PT ;  /* 0x0000000000ff782f */ /* 0x000fda00038c0000 */
.L_x_150:
[----:B------:R-:W-:Y:S05]  /*9360*/  @!P6 BRA `(.L_x_57) ;  /* 0x00000000005ce947 */ /* 0x000fea0003800000 */
[----:B-1----:R-:W1:Y:S02]  /*9370*/  LDS R3, [R0+0x10] ;  /* 0x0000100000037984 */ /* 0x002e640000000800 */
[----:B-1----:R-:W-:-:S04]  /*9380*/  SHF.L.U32 R3, R3, 0x1f, RZ ;  /* 0x0000001f03037819 */ /* 0x002fc800000006ff */
[----:B------:R-:W1:Y:S02]  /*9390*/  SYNCS.PHASECHK.TRANS64.TRYWAIT P0, [R0+URZ+0x8], R3 ;  /* 0x00000803000075a7 */ /* 0x000e6400080011ff */
[----:B-1----:R-:W-:Y:S05]  /*93a0*/  @P0 BRA `(.L_x_59) ;  /* 0x0000000000080947 */ /* 0x002fea0003800000 */
[----:B------:R-:W1:Y:S02]  /*93b0*/  SYNCS.PHASECHK.TRANS64.TRYWAIT P0, [R0+URZ+0x8], R3 ;  /* 0x00000803000075a7 */ /* 0x000e6400080011ff */
[----:B-1----:R-:W-:Y:S05]  /*93c0*/  @!P0 BRA `(.L_x_60) ;  /* 0x0000006000c48947 */ /* 0x002fea0003800000 */
.L_x_59:
[----:B------:R-:W2:Y:S01]  /*93d0*/  LDS R4, [R85+0xe0] ;  /* 0x0000e00055047984 */ /* 0x000ea20000000800 */
[----:B------:R-:W-:Y:S01]  /*93e0*/  IMAD.MOV.U32 R13, RZ, RZ, 0xffff ;  /* 0x0000ffffff0d7424 */ /* 0x000fe200078e00ff */
[----:B------:R-:W-:Y:S01]  /*93f0*/  PRMT R5, R10, 0x654, R5 ;  /* 0x000006540a057816 */ /* 0x000fe20000000005 */
[----:B-1----:R-:W-:Y:S02]  /*9400*/  IMAD.MOV.U32 R3, RZ, RZ, 0x1 ;  /* 0x00000001ff037424 */ /* 0x002fe400078e00ff */
[----:B--2---:R-:W-:Y:S01]  /*9410*/  IMAD.SHL.U32 R2, R4, 0x20, RZ ;  /* 0x0000002004027824 */ /* 0x004fe200078e00ff */
[-C--:B------:R-:W-:Y:S02]  /*9420*/  SHF.L.U32 R13, R13, R4.reuse, RZ ;  /* 0x000000040d0d7219 */ /* 0x080fe400000006ff */
[----:B------:R-:W-:Y:S02]  /*9430*/  SHF.L.U32 R7, R3, R4, RZ ;  /* 0x0000000403077219 */ /* 0x000fe400000006ff */
[----:B------:R2:W-:Y:S04]  /*9440*/  STS [R85+0xe0], R2 ;  /* 0x0000e00255007388 */ /* 0x0005e80000000800 */
[----:B------:R2:W-:Y:S04]  /*9450*/  ATOMS.OR RZ, [R0+0x14], R13 ;  /* 0x0000140d00ff738c */ /* 0x0005e80003000000 */
[----:B------:R2:W-:Y:S01]  /*9460*/  ATOMS.OR RZ, [R0+0x18], R7 ;  /* 0x0000180700ff738c */ /* 0x0005e20003000000 */
[----:B------:R2:W-:Y:S03]  /*9470*/  SYNCS.ARRIVE.TRANS64.RED.A1T0 RZ, [R5+URZ], RZ ;  /* 0x000000ff05ff79a7 */ /* 0x0005e600081004ff */
[----:B------:R2:W-:Y:S01]  /*9480*/  ATOMS.XOR RZ, [R0+0x10], R3 ;  /* 0x0000100300ff738c */ /* 0x0005e20003800000 */
[----:B------:R-:W-:Y:S05]  /*9490*/  BRA `(.L_x_57) ;  /* 0x0000000000107947 */ /* 0x000fea0003800000 */
.L_x_50:
[----:B------:R-:W-:Y:S02]  /*94a0*/  MOV R0, 0xffffffff ;  /* 0xffffffff00007802 */ /* 0x000fe40000000f00 */
[----:B------:R-:W-:-:S03]  /*94b0*/  MOV R2, 0x94e0 ;  /* 0x000094e000027802 */ /* 0x000fc60000000f00 */
[----:B------:R1:W-:Y:S04]  /*94c0*/  STS [R85+0xe0], R0 ;  /* 0x0000e00055007388 */ /* 0x0003e80000000800 */
[----:B-1---5:R-:W-:Y:S05]  /*94d0*/  CALL.REL.NOINC `($__internal_1_$__cuda_sm10x_tcgen05_guardrail_trap_phase_invalid_during_alloc) ;  /* 0x0000006800307944 */ /* 0x022fea0003c00000 */
.L_x_57:
[----:B------:R-:W-:Y:S05]  /*94e0*/  WARPSYNC.ALL ;  /* 0x0000000000007948 */ /* 0x000fea0003800000 */
[----:B-12---:R-:W1:Y:S01]  /*94f0*/  S2R R0, SR_CgaCtaId ;  /* 0x0000000000007919 */ /* 0x006e620000008800 */
[----:B------:R-:W-:Y:S01]  /*9500*/  MOV R3, 0x400 ;  /* 0x0000040000037802 */ /* 0x000fe20000000f00 */
[----:B------:R-:W-:Y:S01]  /*9510*/  NOP ;  /* 0x0000000000007918 */ /* 0x000fe20000000000 */
[----:B------:R-:W-:Y:S08]  /*9520*/  BAR.ARV 0x6, 0xa0 ;  /* 0x0182800000007b1d */ /* 0x000ff00000002000 */
[----:B------:R-:W2:Y:S01]  /*9530*/  LDC.64 R6, c[0x0][0x388] ;  /* 0x0000e200ff067b82 */ /* 0x000ea20000000a00 */
[----:B------:R-:W-:Y:S01]  /*9540*/  LOP3.LUT R9, R9, 0xffff, RZ, 0xc0, !PT ;  /* 0x0000ffff09097812 */ /* 0x000fe200078ec0ff */
[----:B------:R-:W-:Y:S01]  /*9550*/  IMAD.MOV.U32 R16, RZ, RZ, 0x1 ;  /* 0x00000001ff107424 */ /* 0x000fe200078e00ff */
[----:B------:R-:W-:-:S02]  /*9560*/  LOP3.LUT R8, R8, 0xffff, RZ, 0xc0, !PT ;  /* 0x0000ffff08087812 */ /* 0x000fc400078ec0ff */
[----:B------:R-:W-:Y:S02]  /*9570*/  CS2R R14, SRZ ;  /* 0x00000000000e7805 */ /* 0x000fe4000001ff00 */
[----:B------:R-:W-:Y:S01]  /*9580*/  R2UR UR7, R9 ;  /* 0x00000000090772ca */ /* 0x000fe200000e0000 */
[----:B------:R-:W-:Y:S01]  /*9590*/  UMOV UR22, 0x0 ;  /* 0x0000000000167882 */ /* 0x000fe20000000000 */
[----:B------:R-:W-:Y:S01]  /*95a0*/  R2UR UR6, R8 ;  /* 0x00000000080672ca */ /* 0x000fe200000e0000 */
[----:B------:R-:W3:Y:S01]  /*95b0*/  LDC.64 R4, c[0x0][0x390] ;  /* 0x0000e400ff047b82 */ /* 0x000ee20000000a00 */
[----:B------:R-:W-:Y:S01]  /*95c0*/  UMOV UR23, 0x10100910 ;  /* 0x1010091000177882 */ /* 0x000fe20000000000 */
        /* <DEDUP_REMOVED lines=8> */
[----:B-1----:R-:W-:Y:S01]  /*9650*/  LEA R0, R0, R3, 0x18 ;  /* 0x0000000300007211 */ /* 0x002fe200078ec0ff */
[----:B------:R-:W-:Y:S01]  /*9660*/  UMOV UR12, 0x0 ;  /* 0x00000000000c7882 */ /* 0x000fe20000000000 */
[----:B------:R-:W-:Y:S01]  /*9670*/  UMOV UR13, 0x10100910 ;  /* 0x10100910000d7882 */ /* 0x000fe20000000000 */
[----:B------:R-:W-:Y:S01]  /*9680*/  UMOV UR10, 0x0 ;  /* 0x00000000000a7882 */ /* 0x000fe20000000000 */
[----:B------:R-:W-:Y:S01]  /*9690*/  UMOV UR11, 0x10100910 ;  /* 0x10100910000b7882 */ /* 0x000fe20000000000 */
[----:B------:R-:W1:Y:S01]  /*96a0*/  LDS R2, [R0+0xe0] ;  /* 0x0000e00000027984 */ /* 0x000e620000000800 */
[----:B--2---:R-:W-:Y:S01]  /*96b0*/  VIADD R6, R6, 0x3f ;  /* 0x0000003f06067836 */ /* 0x004fe20000000000 */
[----:B------:R-:W-:Y:S01]  /*96c0*/  UMOV UR8, 0x0 ;  /* 0x0000000000087882 */ /* 0x000fe20000000000 */
[C---:B------:R-:W-:Y:S01]  /*96d0*/  VIADD R8, R0.reuse, 0x8400 ;  /* 0x0000840000087836 */ /* 0x040fe20000000000 */
[----:B------:R-:W-:Y:S01]  /*96e0*/  UMOV UR9, 0x10100910 ;  /* 0x1010091000097882 */ /* 0x000fe20000000000 */
[----:B------:R-:W-:Y:S01]  /*96f0*/  VIADD R9, R0, 0x28400 ;  /* 0x0002840000097836 */ /* 0x000fe20000000000 */
[----:B------:R-:W-:-:S02]  /*9700*/  SHF.R.S32.HI R3, RZ, 0x1f, R6 ;  /* 0x0000001fff037819 */ /* 0x000fc40000011406 */
[----:B------:R-:W-:Y:S02]  /*9710*/  SHF.R.U32.HI R8, RZ, 0x4, R8 ;  /* 0x00000004ff087819 */ /* 0x000fe40000011608 */
[----:B------:R-:W-:Y:S02]  /*9720*/  LEA.HI R6, R3, R6, RZ, 0x6 ;  /* 0x0000000603067211 */ /* 0x000fe400078f30ff */
[----:B------:R-:W-:Y:S02]  /*9730*/  SHF.R.U32.HI R9, RZ, 0x4, R9 ;  /* 0x00000004ff097819 */ /* 0x000fe40000011609 */
[----:B------:R-:W-:Y:S02]  /*9740*/  SHF.R.S32.HI R6, RZ, 0x6, R6 ;  /* 0x00000006ff067819 */ /* 0x000fe40000011406 */
[----:B------:R-:W-:Y:S02]  /*9750*/  LOP3.LUT R8, R8, 0x3fff, RZ, 0xc0, !PT ;  /* 0x00003fff08087812 */ /* 0x000fe400078ec0ff */
[----:B------:R-:W-:Y:S01]  /*9760*/  LOP3.LUT R9, R9, 0x3fff, RZ, 0xc0, !PT ;  /* 0x00003fff09097812 */ /* 0x000fe200078ec0ff */
[----:B------:R-:W-:Y:S01]  /*9770*/  IMAD R3, R6, R7, RZ ;  /* 0x0000000706037224 */ /* 0x000fe200078e02ff */
[----:B------:R-:W-:-:S02]  /*9780*/  LOP3.LUT R8, R8, 0x10000, RZ, 0xfc, !PT ;  /* 0x0001000008087812 */ /* 0x000fc400078efcff */
[----:B------:R-:W-:Y:S01]  /*9790*/  LOP3.LUT R9, R9, 0x10000, RZ, 0xfc, !PT ;  /* 0x0001000009097812 */ /* 0x000fe200078efcff */
[----:B---3--:R-:W-:-:S04]  /*97a0*/  IMAD R4, R3, R4, RZ ;  /* 0x0000000403047224 */ /* 0x008fc800078e02ff */
[----:B------:R-:W-:-:S04]  /*97b0*/  IMAD R3, R4, R5, RZ ;  /* 0x0000000504037224 */ /* 0x000fc800078e02ff */
[----:B------:R-:W-:Y:S02]  /*97c0*/  VIADD R17, R3, 0xffffffff ;  /* 0xffffffff03117836 */ /* 0x000fe40000000000 */
[C---:B-1----:R-:W-:Y:S01]  /*97d0*/  VIADD R12, R2.reuse, 0x40 ;  /* 0x00000040020c7836 */ /* 0x042fe20000000000 */
[----:B------:R-:W-:-:S04]  /*97e0*/  LOP3.LUT R6, R2, 0xffff, RZ, 0xc0, !PT ;  /* 0x0000ffff02067812 */ /* 0x000fc800078ec0ff */
[----:B------:R-:W-:Y:S02]  /*97f0*/  LOP3.LUT R7, R12, 0xffff, RZ, 0xc0, !PT ;  /* 0x0000ffff0c077812 */ /* 0x000fe400078ec0ff */
[----:B------:R-:W-:-:S03]  /*9800*/  CS2R R12, SRZ ;  /* 0x00000000000c7805 */ /* 0x000fc6000001ff00 */
[----:B------:R1:W-:Y:S04]  /*9810*/  STL.64 [R1], R6 ;  /* 0x0000000601007387 */ /* 0x0003e80000100a00 */
.L_x_69:
[----:B------:R-:W-:-:S04]  /*9820*/  SHF.L.U32 R5, R14, 0x1f, RZ ;  /* 0x0000001f0e057819 */ /* 0x000fc800000006ff */
[----:B--2---:R-:W2:Y:S02]  /*9830*/  SYNCS.PHASECHK.TRANS64.TRYWAIT P0, [R0+URZ+0x90], R5 ;  /* 0x00009005000075a7 */ /* 0x004ea400080011ff */
[----:B--2---:R-:W-:Y:S05]  /*9840*/  @!P0 BRA `(.L_x_61) ;  /* 0x0000005c00b88947 */ /* 0x004fea0003800000 */
.L_x_151:
[----:B-12---:R-:W1:Y:S01]  /*9850*/  LDS.128 R4, [R0+0xd0] ;  /* 0x0000d00000047984 */ /* 0x006e620000000c00 */
[----:B------:R-:W-:Y:S01]  /*9860*/  ISETP.NE.AND P0, PT, R11, RZ, PT ;  /* 0x000000ff0b00720c */ /* 0x000fe20003f05270 */
[----:B------:R-:W-:Y:S01]  /*9870*/  VIADD R18, R0, 0x98 ;  /* 0x0000009800127836 */ /* 0x000fe20000000000 */
[----:B------:R-:W-:Y:S01]  /*9880*/  @!PT LDS RZ, [RZ] ;  /* 0x00000000fffff984 */ /* 0x000fe20000000800 */
[----:B------:R-:W-:Y:S01]  /*9890*/  @!PT LDS RZ, [RZ] ;  /* 0x00000000fffff984 */ /* 0x000fe20000000800 */
[----:B------:R-:W-:Y:S01]  /*98a0*/  @!PT LDS RZ, [RZ] ;  /* 0x00000000fffff984 */ /* 0x000fe20000000800 */
[----:B------:R-:W-:Y:S01]  /*98b0*/  @!PT LDS RZ, [RZ] ;  /* 0x00000000fffff984 */ /* 0x000fe20000000800 */
[----:B------:R2:W-:Y:S06]  /*98c0*/  MEMBAR.ALL.CTA ;  /* 0x0000000000007992 */ /* 0x0005ec0000008000 */
[----:B--2---:R-:W2:Y:S01]  /*98d0*/  FENCE.VIEW.ASYNC.S ;  /* 0x00000000000073c6 */ /* 0x004ea20000000000 */
[----:B------:R-:W-:Y:S01]  /*98e0*/  IMAD R20, R15, 0x8, R0 ;  /* 0x000000080f147824 */ /* 0x000fe200078e0200 */
[----:B------:R-:W-:-:S04]  /*98f0*/  PRMT R18, RZ, 0x654, R18 ;  /* 0x00000654ff127816 */ /* 0x000fc80000000012 */
[----:B--2---:R2:W-:Y:S01]  /*9900*/  SYNCS.ARRIVE.TRANS64.RED.A1T0 RZ, [R18+URZ], RZ ;  /* 0x000000ff12ff79a7 */ /* 0x0045e200081004ff */
[----:B-1----:R-:W-:Y:S01]  /*9910*/  LOP3.LUT P4, RZ, R6, 0x1, RZ, 0xc0, !PT ;  /* 0x0000000106ff7812 */ /* 0x002fe2000788c0ff */
[----:B--2---:R-:W-:-:S12]  /*9920*/  @P0 BRA `(.L_x_62) ;  /* 0x00000000000c0947 */ /* 0x004fd80003800000 */
[----:B------:R-:W-:-:S04]  /*9930*/  SHF.L.U32 R5, R16, 0x1f, RZ ;  /* 0x0000001f10057819 */ /* 0x000fc800000006ff */
[----:B------:R-:W1:Y:S02]  /*9940*/  SYNCS.PHASECHK.TRANS64.TRYWAIT P1, [R20+URZ+0xb0], R5 ;  /* 0x0000b005140075a7 */ /* 0x000e6400080211ff */
[----:B-1----:R-:W-:Y:S05]  /*9950*/  @!P1 BRA `(.L_x_63) ;  /* 0x0000005c00889947 */ /* 0x002fea0003800000 */
.L_x_62:
[----:B------:R-:W-:Y:S05]  /*9960*/  @P0 BRA `(.L_x_64) ;  /* 0x00000008007c0947 */ /* 0x000fea0003800000 */
[----:B------:R-:W-:-:S13]  /*9970*/  ISETP.GE.AND P0, PT, R3, 0x1, PT ;  /* 0x000000010300780c */ /* 0x000fda0003f06270 */
[----:B------:R-:W-:Y:S05]  /*9980*/  @!P0 BRA `(.L_x_65) ;  /* 0x0000000800608947 */ /* 0x000fea0003800000 */
[----:B------:R-:W-:Y:S01]  /*9990*/  IMAD R19, R15, 0x4, R1 ;  /* 0x000000040f137824 */ /* 0x000fe200078e0201 */
[----:B-1----:R-:W-:Y:S02]  /*99a0*/  LEA R5, R13, R0, 0x3 ;  /* 0x000000000d057211 */ /* 0x002fe400078e18ff */
[----:B------:R-:W-:-:S03]  /*99b0*/  SHF.L.U32 R4, R12, 0x1f, RZ ;  /* 0x0000001f0c047819 */ /* 0x000fc600000006ff */
[----:B------:R-:W5:Y:S01]  /*99c0*/  LDL R19, [R19] ;  /* 0x0000000013137983 */ /* 0x000f620000100800 */
[----:B------:R1:W2:Y:S01]  /*99d0*/  SYNCS.PHASECHK.TRANS64.TRYWAIT P3, [R5+URZ], R4 ;  /* 0x00000004050075a7 */ /* 0x0002a200080611ff */
[----:B------:R-:W-:Y:S01]  /*99e0*/  IMAD.MOV.U32 R21, RZ, RZ, R17 ;  /* 0x000000ffff157224 */ /* 0x000fe200078e0011 */
[----:B------:R-:W-:-:S11]  /*99f0*/  UPLOP3.LUT UP0, UPT, UPT, UPT, UPT, 0x40, 0x4 ;  /* 0x000000000004789c */ /* 0x000fd60003f0e870 */
.L_x_68:
[----:B------:R-:W-:Y:S01]  /*9a00*/  ISETP.NE.AND P0, PT, R21, RZ, PT ;  /* 0x000000ff1500720c */ /* 0x000fe20003f05270 */
[C---:B-1----:R-:W-:Y:S01]  /*9a10*/  VIADD R4, R13.reuse, 0x1 ;  /* 0x000000010d047836 */ /* 0x042fe20000000000 */
[C---:B------:R-:W-:Y:S01]  /*9a20*/  LEA R7, R13.reuse, R8, 0xb ;  /* 0x000000080d077211 */ /* 0x040fe200078e58ff */
[C---:B------:R-:W-:Y:S02]  /*9a30*/  IMAD R6, R13.reuse, 0x200, R9 ;  /* 0x000002000d067824 */ /* 0x040fe400078e0209 */
[----:B------:R-:W-:Y:S01]  /*9a40*/  IMAD R18, R13, 0x8, R0 ;  /* 0x000000080d127824 */ /* 0x000fe200078e0200 */
[----:B------:R-:W-:Y:S01]  /*9a50*/  ISETP.NE.AND P1, PT, R4, 0x4, PT ;  /* 0x000000040400780c */ /* 0x000fe20003f25270 */
[----:B------:R-:W-:Y:S01]  /*9a60*/  @!UPT UIADD3 URZ, UPT, UPT, URZ, URZ, URZ ;  /* 0x000000fffffff290 */ /* 0x000fe2000fffe0ff */
[----:B--2-4-:R-:W-:Y:S11]  /*9a70*/  @P3 BRA `(.L_x_66) ;  /* 0x00000000000c3947 */ /* 0x014ff60003800000 */
[----:B------:R-:W-:Y:S04]  /*9a80*/  SHF.L.U32 R5, R12, 0x1f, RZ ;  /* 0x0000001f0c057819 */ /* 0x000fe800000006ff */
[----:B------:R-:W1:Y:S02]  /*9a90*/  SYNCS.PHASECHK.TRANS64.TRYWAIT P2, [R18+URZ], R5 ;  /* 0x00000005120075a7 */ /* 0x000e6400080411ff */
[----:B-1----:R-:W-:Y:S05]  /*9aa0*/  @!P2 BRA `(.L_x_67) ;  /* 0x0000005c0048a947 */ /* 0x002fea0003800000 */
.L_x_66:
[----:B------:R-:W-:Y:S02]  /*9ab0*/  R2UR UR5, R6 ;  /* 0x00000000060572ca */ /* 0x000fe400000e0000 */
[----:B------:R-:W-:Y:S02]  /*9ac0*/  ELECT P2, URZ, PT ;  /* 0x0000000000ff782f */ /* 0x000fe40003840000 */
[----:B------:R-:W-:Y:S02]  /*9ad0*/  R2UR UR4, R7 ;  /* 0x00000000070472ca */ /* 0x000fe400000e0000 */
[----:B------:R-:W-:Y:S02]  /*9ae0*/  SEL R23, RZ, 0x1, P1 ;  /* 0x00000001ff177807 */ /* 0x000fe40000800000 */
[----:B------:R-:W-:Y:S02]  /*9af0*/  PLOP3.LUT P3, PT, PT, PT, PT, 0x80, 0x8 ;  /* 0x000000000008781c */ /* 0x000fe40003f6f070 */
[----:B------:R-:W-:Y:S02]  /*9b00*/  SEL R13, R4, RZ, P1 ;  /* 0x000000ff040d7207 */ /* 0x000fe40000800000 */
[----:B------:R-:W-:Y:S03]  /*9b10*/  LOP3.LUT R12, R12, R23, RZ, 0x3c, !PT ;  /* 0x000000170c0c7212 */ /* 0x000fe600078e3cff */
[----:B-----5:R-:W-:Y:S01]  /*9b20*/  @P2 R2UR.BROADCAST UR24, R19 ;  /* 0x00000000131822ca */ /* 0x020fe200008e0000 */
[----:B------:R-:W-:Y:S01]  /*9b30*/  IMAD.U32 R24, RZ, RZ, UR5 ;  /* 0x00000005ff187e24 */ /* 0x000fe2000f8e00ff */
[----:B------:R-:W-:Y:S01]  /*9b40*/  @P0 SHF.L.U32 R4, R12, 0x1f, RZ ;  /* 0x0000001f0c040819 */ /* 0x000fe200000006ff */
[----:B------:R-:W-:Y:S02]  /*9b50*/  IMAD.U32 R22, RZ, RZ, UR4 ;  /* 0x00000004ff167e24 */ /* 0x000fe4000f8e00ff */
[----:B------:R-:W-:Y:S01]  /*9b60*/  @P2 IMAD.MOV.U32 R25, RZ, RZ, 0x40004080 ;  /* 0x40004080ff192424 */ /* 0x000fe200078e00ff */
[----:B------:R-:W-:Y:S01]  /*9b70*/  @P2 R2UR UR28, R24 ;  /* 0x00000000181c22ca */ /* 0x000fe200000e0000 */
[----:B------:R-:W-:Y:S01]  /*9b80*/  @P2 IMAD.MOV.U32 R23, RZ, RZ, 0x40004080 ;  /* 0x40004080ff172424 */ /* 0x000fe200078e00ff */
[----:B------:R-:W-:Y:S01]  /*9b90*/  @P2 R2UR UR26, R22 ;  /* 0x00000000161a22ca */ /* 0x000fe200000e0000 */
[----:B-1----:R-:W-:Y:S01]  /*9ba0*/  @P0 IMAD R5, R13, 0x8, R0 ;  /* 0x000000080d050824 */ /* 0x002fe200078e0200 */
[----:B------:R-:W-:Y:S02]  /*9bb0*/  @P2 R2UR UR29, R25 ;  /* 0x00000000191d22ca */ /* 0x000fe400000e0000 */
[----:B------:R-:W-:Y:S01]  /*9bc0*/  @P2 R2UR UR27, R23 ;  /* 0x00000000171b22ca */ /* 0x000fe200000e0000 */
[----:B------:R1:W3:Y:S01]  /*9bd0*/  @P0 SYNCS.PHASECHK.TRANS64.TRYWAIT P3, [R5+URZ], R4 ;  /* 0x00000004050005a7 */ /* 0x0002e200080611ff */
[----:B------:R-:W-:Y:S11]  /*9be0*/  ELECT P0, URZ, PT ;  /* 0x0000000000ff782f */ /* 0x000ff60003800000 */
[----:B------:R2:W-:Y:S01]  /*9bf0*/  UTCHMMA.2CTA gdesc[UR26], gdesc[UR28], tmem[UR24], tmem[UR22], idesc[UR23], UP0 ;  /* 0x00ff161c1a0075ea */ /* 0x0005e20008200018 */
[----:B------:R-:W-:Y:S01]  /*9c00*/  UPLOP3.LUT UP0, UPT, UPT, UPT, UPT, 0x80, 0x8 ;  /* 0x000000000008789c */ /* 0x000fe20003f0f070 */
[----:B------:R-:W-:Y:S02]  /*9c10*/  @P0 VIADD R23, R6, 0x2 ;  /* 0x0000000206170836 */ /* 0x000fe40000000000 */
[----:B------:R-:W-:Y:S02]  /*9c20*/  @P0 VIADD R22, R7, 0x2 ;  /* 0x0000000207160836 */ /* 0x000fe40000000000 */
[----:B------:R-:W-:Y:S01]  /*9c30*/  @P0 IMAD.MOV.U32 R25, RZ, RZ, 0x40004080 ;  /* 0x40004080ff190424 */ /* 0x000fe200078e00ff */
[----:B------:R-:W-:Y:S01]  /*9c40*/  @P0 R2UR UR5, R23 ;  /* 0x00000000170502ca */ /* 0x000fe200000e0000 */
[----:B------:R-:W-:Y:S01]  /*9c50*/  @P0 IMAD.MOV.U32 R23, RZ, RZ, 0x40004080 ;  /* 0x40004080ff170424 */ /* 0x000fe200078e00ff */
[----:B------:R-:W-:Y:S11]  /*9c60*/  @P0 R2UR UR4, R22 ;  /* 0x00000000160402ca */ /* 0x000ff600000e0000 */
[----:B------:R-:W-:Y:S02]  /*9c70*/  IMAD.U32 R24, RZ, RZ, UR5 ;  /* 0x00000005ff187e24 */ /* 0x000fe4000f8e00ff */
[----:B------:R-:W-:Y:S03]  /*9c80*/  IMAD.U32 R22, RZ, RZ, UR4 ;  /* 0x00000004ff167e24 */ /* 0x000fe6000f8e00ff */
[----:B--2---:R-:W-:Y:S02]  /*9c90*/  @P0 R2UR UR28, R24 ;  /* 0x00000000181c02ca */ /* 0x004fe400000e0000 */
[----:B------:R-:W-:Y:S02]  /*9ca0*/  @P0 R2UR UR29, R25 ;  /* 0x00000000191d02ca */ /* 0x000fe400000e0000 */
[----:B------:R-:W-:Y:S02]  /*9cb0*/  @P0 R2UR UR26, R22 ;  /* 0x00000000161a02ca */ /* 0x000fe400000e0000 */
[----:B------:R-:W-:Y:S02]  /*9cc0*/  @P0 R2UR UR27, R23 ;  /* 0x00000000171b02ca */ /* 0x000fe400000e0000 */
[----:B------:R-:W-:Y:S02]  /*9cd0*/  @P0 R2UR.BROADCAST UR24, R19 ;  /* 0x00000000131802ca */ /* 0x000fe400008e0000 */
[----:B------:R-:W-:Y:S11]  /*9ce0*/  ELECT P0, URZ, PT ;  /* 0x0000000000ff782f */ /* 0x000ff60003800000 */
[----:B------:R2:W-:Y:S02]  /*9cf0*/  UTCHMMA.2CTA gdesc[UR26], gdesc[UR28], tmem[UR24], tmem[UR20], idesc[UR21], UPT ;  /* 0x00ff141c1a0075ea */ /* 0x0005e4000ba00018 */
        /* <DEDUP_REMOVED lines=17> */
[----:B-1----:R-:W-:Y:S01]  /*9e10*/  @P0 IMAD.MOV.U32 R5, RZ, RZ, 0x40004080 ;  /* 0x40004080ff050424 */ /* 0x002fe200078e00ff */
        /* <DEDUP_REMOVED lines=20> */
[----:B-1----:R-:W-:Y:S02]  /*9f60*/  @P0 R2UR UR28, R22 ;  /* 0x00000000161c02ca */ /* 0x002fe400000e0000 */
        /* <DEDUP_REMOVED lines=26> */
[----:B------:R-:W-:Y:S01]  /*a110*/  @P0 R2UR UR4, R4 ;  /* 0x00000000040402ca */ /* 0x000fe200000e0000 */
[----:B------:R-:W-:Y:S01]  /*a120*/  VIADD R6, R6, 0x46 ;  /* 0x0000004606067836 */ /* 0x000fe20000000000 */
[----:B------:R-:W-:Y:S01]  /*a130*/  @P0 R2UR UR33, R23 ;  /* 0x00000000172102ca */ /* 0x000fe200000e0000 */
[----:B------:R-:W-:Y:S01]  /*a140*/  VIADD R7, R7, 0x46 ;  /* 0x0000004607077836 */ /* 0x000fe20000000000 */
[----:B------:R-:W-:Y:S07]  /*a150*/  @P0 R2UR UR31, R5 ;  /* 0x00000000051f02ca */ /* 0x000fee00000e0000 */
[----:B------:R-:W-:Y:S01]  /*a160*/  IMAD.U32 R22, RZ, RZ, UR5 ;  /* 0x00000005ff167e24 */ /* 0x000fe2000f8e00ff */
[----:B------:R-:W-:Y:S01]  /*a170*/  R2UR UR5, R6 ;  /* 0x00000000060572ca */ /* 0x000fe200000e0000 */
[----:B------:R-:W-:Y:S01]  /*a180*/  IMAD.U32 R4, RZ, RZ, UR4 ;  /* 0x00000004ff047e24 */ /* 0x000fe2000f8e00ff */
[----:B------:R-:W-:Y:S02]  /*a190*/  R2UR UR4, R7 ;  /* 0x00000000070472ca */ /* 0x000fe400000e0000 */
[----:B------:R-:W-:Y:S02]  /*a1a0*/  @P0 R2UR UR32, R22 ;  /* 0x00000000162002ca */ /* 0x000fe400000e0000 */
[----:B------:R-:W-:Y:S02]  /*a1b0*/  @P0 R2UR UR30, R4 ;  /* 0x00000000041e02ca */ /* 0x000fe400000e0000 */
[C---:B-1----:R-:W-:Y:S02]  /*a1c0*/  @P0 R2UR.BROADCAST UR24, R19.reuse ;  /* 0x00000000131802ca */ /* 0x042fe400008e0000 */
[----:B------:R-:W-:Y:S03]  /*a1d0*/  ELECT P0, URZ, PT ;  /* 0x0000000000ff782f */ /* 0x000fe60003800000 */
[----:B------:R-:W-:Y:S10]  /*a1e0*/  IMAD.U32 R6, RZ, RZ, UR5 ;  /* 0x00000005ff067e24 */ /* 0x000ff4000f8e00ff */
[----:B------:R-:W-:Y:S01]  /*a1f0*/  @P0 R2UR.BROADCAST UR5, R19 ;  /* 0x00000000130502ca */ /* 0x000fe200008e0000 */
[----:B------:R-:W-:Y:S01]  /*a200*/  IMAD.U32 R4, RZ, RZ, UR4 ;  /* 0x00000004ff047e24 */ /* 0x000fe2000f8e00ff */
[----:B------:R4:W-:Y:S01]  /*a210*/  UTCHMMA.2CTA gdesc[UR30], gdesc[UR32], tmem[UR24], tmem[UR10], idesc[UR11], UPT ;  /* 0x00ff0a201e0075ea */ /* 0x0009e2000ba00018 */
[----:B------:R-:W-:Y:S01]  /*a220*/  @P0 R2UR UR28, R6 ;  /* 0x00000000061c02ca */ /* 0x000fe200000e0000 */
[----:B------:R-:W-:Y:S02]  /*a230*/  @P0 IMAD.MOV.U32 R7, RZ, RZ, 0x40004080 ;  /* 0x40004080ff070424 */ /* 0x000fe400078e00ff */
[----:B------:R-:W-:Y:S01]  /*a240*/  @P0 R2UR UR26, R4 ;  /* 0x00000000041a02ca */ /* 0x000fe200000e0000 */
[----:B------:R-:W-:Y:S02]  /*a250*/  @P0 IMAD.MOV.U32 R5, RZ, RZ, 0x40004080 ;  /* 0x40004080ff050424 */ /* 0x000fe400078e00ff */
[----:B------:R-:W-:Y:S01]  /*a260*/  VIADD R4, R21, 0x1 ;  /* 0x0000000115047836 */ /* 0x000fe20000000000 */
[----:B------:R-:W-:Y:S01]  /*a270*/  @P0 R2UR UR29, R7 ;  /* 0x00000000071d02ca */ /* 0x000fe200000e0000 */
[----:B------:R-:W-:Y:S01]  /*a280*/  VIADD R21, R21, 0xffffffff ;  /* 0xffffffff15157836 */ /* 0x000fe20000000000 */
[----:B------:R-:W-:Y:S02]  /*a290*/  @P0 R2UR UR27, R5 ;  /* 0x00000000051b02ca */ /* 0x000fe400000e0000 */
[----:B------:R-:W-:Y:S11]  /*a2a0*/  ELECT P0, URZ, PT ;  /* 0x0000000000ff782f */ /* 0x000ff60003800000 */
[----:B------:R4:W-:Y:S02]  /*a2b0*/  UTCHMMA.2CTA gdesc[UR26], gdesc[UR28], tmem[UR5], tmem[UR8], idesc[UR9], UPT ;  /* 0x00ff081c1a0075ea */ /* 0x0009e4000ba00005 */
[----:B------:R-:W-:Y:S05]  /*a2c0*/  @P0 VIADD R18, R18, 0x20 ;  /* 0x0000002012120836 */ /* 0x000fea0000000000 */
[----:B------:R-:W-:Y:S02]  /*a2d0*/  @P0 R2UR UR4, R18 ;  /* 0x00000000120402ca */ /* 0x000fe400000e0000 */
[----:B------:R-:W-:Y:S11]  /*a2e0*/  ISETP.GT.U32.AND P0, PT, R4, 0x1, PT ;  /* 0x000000010400780c */ /* 0x000ff60003f04070 */
[----:B------:R4:W-:Y:S02]  /*a2f0*/  UTCBAR.2CTA.MULTICAST [UR4], URZ, UR7 ;  /* 0x000000ff040073e9 */ /* 0x0009e40008200807 */
[----:B---3--:R-:W-:Y:S05]  /*a300*/  @P0 BRA `(.L_x_68) ;  /* 0xfffffff400bc0947 */ /* 0x008fea000383ffff */
.L_x_65:
[----:B------:R-:W-:-:S13]  /*a310*/  ELECT P0, URZ, PT ;  /* 0x0000000000ff782f */ /* 0x000fda0003800000 */
[----:B-1----:R-:W-:-:S05]  /*a320*/  @P0 VIADD R20, R20, 0xa0 ;  /* 0x000000a014140836 */ /* 0x002fca0000000000 */
[----:B----4-:R-:W-:-:S13]  /*a330*/  @P0 R2UR UR4, R20 ;  /* 0x00000000140402ca */ /* 0x010fda00000e0000 */
[----:B------:R2:W-:Y:S01]  /*a340*/  UTCBAR.2CTA.MULTICAST [UR4], URZ, UR6 ;  /* 0x000000ff040073e9 */ /* 0x0005e20008200806 */
[----:B------:R-:W-:Y:S01]  /*a350*/  NOP ;  /* 0x0000000000007918 */ /* 0x000fe20000000000 */
.L_x_64:
[----:B------:R-:W-:Y:S01]  /*a360*/  VIADD R15, R15, 0x1 ;  /* 0x000000010f0f7836 */ /* 0x000fe20000000000 */
[----:B------:R-:W-:-:S04]  /*a370*/  LOP3.LUT R14, R14, 0x1, RZ, 0x3c, !PT ;  /* 0x000000010e0e7812 */ /* 0x000fc800078e3cff */
[----:B------:R-:W-:-:S04]  /*a380*/  ISETP.NE.AND P0, PT, R15, 0x2, PT ;  /* 0x000000020f00780c */ /* 0x000fc80003f05270 */
[----:B-1----:R-:W-:Y:S02]  /*a390*/  SEL R5, RZ, 0x1, P0 ;  /* 0x00000001ff057807 */ /* 0x002fe40000000000 */
[----:B------:R-:W-:Y:S02]  /*a3a0*/  SEL R15, R15, RZ, P0 ;  /* 0x000000ff0f0f7207 */ /* 0x000fe40000000000 */
[----:B------:R-:W-:Y:S01]  /*a3b0*/  LOP3.LUT R16, R16, R5, RZ, 0x3c, !PT ;  /* 0x0000000510107212 */ /* 0x000fe200078e3cff */
[----:B------:R-:W-:Y:S06]  /*a3c0*/  @P4 BRA `(.L_x_69) ;  /* 0xfffffff400144947 */ /* 0x000fec000383ffff */
[----:B------:R-:W1:Y:S01]  /*a3d0*/  S2R R3, SR_CgaCtaId ;  /* 0x0000000000037919 */ /* 0x000e620000008800 */
[----:B------:R-:W-:Y:S02]  /*a3e0*/  ELECT P0, URZ, PT ;  /* 0x0000000000ff782f */ /* 0x000fe40003800000 */
[----:B------:R-:W-:Y:S01]  /*a3f0*/  MOV R6, 0x40 ;  /* 0x0000004000067802 */ /* 0x000fe20000000f00 */
[----:B------:R-:W-:Y:S01]  /*a400*/  IMAD.MOV.U32 R4, RZ, RZ, 0x1 ;  /* 0x00000001ff047424 */ /* 0x000fe200078e00ff */
[----:B------:R-:W-:Y:S02]  /*a410*/  UVIRTCOUNT.DEALLOC.SMPOOL 0x80 ;  /* 0x000000800000784c */ /* 0x000fe40000000000 */
[----:B-1----:R-:W-:-:S07]  /*a420*/  LEA R3, R3, R6, 0x18 ;  /* 0x0000000603037211 */ /* 0x002fce00078ec0ff */
[----:B------:R1:W-:Y:S01]  /*a430*/  @P0 STS.U8 [R3+0x1c], R4 ;  /* 0x00001c0403000388 */ /* 0x0003e20000000000 */
[----:B------:R-:W-:-:S13]  /*a440*/  ISETP.NE.AND P0, PT, R11, RZ, PT ;  /* 0x000000ff0b00720c */ /* 0x000fda0003f05270 */
[----:B------:R-:W-:Y:S05]  /*a450*/  @P0 BRA `(.L_x_70) ;  /* 0x0000000000540947 */ /* 0x000fea0003800000 */
[----:B------:R-:W-:Y:S01]  /*a460*/  VIADD R6, R0, 0xb0 ;  /* 0x000000b000067836 */ /* 0x000fe20000000000 */
[----:B------:R-:W-:Y:S01]  /*a470*/  SHF.L.U32 R5, R16, 0x1f, RZ ;  /* 0x0000001f10057819 */ /* 0x000fe200000006ff */
[C---:B------:R-:W-:Y:S02]  /*a480*/  VIADD R9, R15.reuse, 0x1 ;  /* 0x000000010f097836 */ /* 0x040fe40000000000 */
[----:B-1----:R-:W-:-:S03]  /*a490*/  IMAD R4, R15, 0x8, R6 ;  /* 0x000000080f047824 */ /* 0x002fc600078e0206 */
[C---:B------:R-:W-:Y:S01]  /*a4a0*/  ISETP.NE.AND P1, PT, R9.reuse, 0x2, PT ;  /* 0x000000020900780c */ /* 0x040fe20003f25270 */
[----:B------:R-:W1:Y:S03]  /*a4b0*/  SYNCS.PHASECHK.TRANS64.TRYWAIT P2, [R4+URZ], R5 ;  /* 0x00000005040075a7 */ /* 0x000e6600080411ff */
[----:B------:R-:W-:Y:S02]  /*a4c0*/  SEL R7, RZ, 0x1, P1 ;  /* 0x00000001ff077807 */ /* 0x000fe40000800000 */
[----:B------:R-:W-:Y:S02]  /*a4d0*/  SEL R9, R9, RZ, P1 ;  /* 0x000000ff09097207 */ /* 0x000fe40000800000 */
[----:B------:R-:W-:-:S03]  /*a4e0*/  LOP3.LUT R7, R16, R7, RZ, 0x3c, !PT ;  /* 0x0000000710077212 */ /* 0x000fc600078e3cff */
[----:B------:R-:W-:Y:S01]  /*a4f0*/  IMAD R9, R9, 0x8, R6 ;  /* 0x0000000809097824 */ /* 0x000fe200078e0206 */
[----:B------:R-:W-:Y:S01]  /*a500*/  SHF.L.U32 R6, R7, 0x1f, RZ ;  /* 0x0000001f07067819 */ /* 0x000fe200000006ff */
[----:B-1----:R-:W-:Y:S06]  /*a510*/  @!P2 BRA `(.L_x_71) ;  /* 0x0000005000c0a947 */ /* 0x002fec0003800000 */
.L_x_152:
[----:B------:R3:W4:Y:S02]  /*a520*/  SYNCS.PHASECHK.TRANS64.TRYWAIT P1, [R9+URZ], R6 ;  /* 0x00000006090075a7 */ /* 0x00072400080211ff */
[----:B----4-:R-:W-:Y:S05]  /*a530*/  @!P1 NANOSLEEP.SYNCS 0x989680 ;  /* 0x009896800000995d */ /* 0x010fea0003900000 */
[----:B------:R-:W4:Y:S02]  /*a540*/  @!P1 SYNCS.PHASECHK.TRANS64 P1, [R9+URZ], R6 ;  /* 0x00000006090095a7 */ /* 0x000f2400080210ff */
[----:B----4-:R-:W-:Y:S05]  /*a550*/  @P1 BRA `(.L_x_72) ;  /* 0x0000000000201947 */ /* 0x010fea0003800000 */
.L_x_73:
[----:B----4-:R4:W1:Y:S02]  /*a560*/  SYNCS.PHASECHK.TRANS64.TRYWAIT P1, [R9+URZ], R6 ;  /* 0x00000006090075a7 */ /* 0x01086400080211ff */
[----:B-1----:R-:W-:Y:S05]  /*a570*/  @!P1 NANOSLEEP.SYNCS 0x989680 ;  /* 0x009896800000995d */ /* 0x002fea0003900000 */
[----:B------:R-:W1:Y:S02]  /*a580*/  @!P1 SYNCS.PHASECHK.TRANS64 P1, [R9+URZ], R6 ;  /* 0x00000006090095a7 */ /* 0x000e6400080210ff */
[----:B-1----:R-:W-:Y:S05]  /*a590*/  @!P1 BRA `(.L_x_73) ;  /* 0xfffffffc00f09947 */ /* 0x002fea000383ffff */
[----:B------:R-:W-:Y:S05]  /*a5a0*/  BRA `(.L_x_72) ;  /* 0x00000000000c7947 */ /* 0x000fea0003800000 */
.L_x_70:
[----:B------:R-:W-:-:S04]  /*a5b0*/  IADD3 R5, PT, PT, R0, 0xc0, RZ ;  /* 0x000000c000057810 */ /* 0x000fc80007ffe0ff */
[----:B-1----:R-:W-:-:S04]  /*a5c0*/  PRMT R4, R10, 0x654, R5 ;  /* 0x000006540a047816 */ /* 0x002fc80000000005 */
[----:B------:R1:W-:Y:S03]  /*a5d0*/  SYNCS.ARRIVE.TRANS64.RED.A1T0 RZ, [R4+URZ], RZ ;  /* 0x000000ff04ff79a7 */ /* 0x0003e600081004ff */
.L_x_72:
[----:B------:R-:W-:Y:S01]  /*a5e0*/  SHF.L.U32 R7, RZ, 0x1f, RZ ;  /* 0x0000001fff077819 */ /* 0x000fe200000006ff */
[----:B-1----:R-:W-:-:S03]  /*a5f0*/  VIADD R5, R0, 0xc0 ;  /* 0x000000c000057836 */ /* 0x002fc60000000000 */
[----:B------:R-:W1:Y:S02]  /*a600*/  SYNCS.PHASECHK.TRANS64.TRYWAIT P1, [R0+URZ+0xc0], R7 ;  /* 0x0000c007000075a7 */ /* 0x000e6400080211ff */
[----:B------:R-:W-:Y:S01]  /*a610*/  @!P0 PRMT R5, R10, 0x654, R5 ;  /* 0x000006540a058816 */ /* 0x000fe20000000005 */
[----:B-1----:R-:W-:Y:S06]  /*a620*/  @!P1 BRA `(.L_x_74) ;  /* 0x0000005000909947 */ /* 0x002fec0003800000 */
.L_x_153:
[----:B------:R1:W-:Y:S01]  /*a630*/  @!P0 SYNCS.ARRIVE.TRANS64.RED.A1T0 RZ, [R5+URZ], RZ ;  /* 0x000000ff05ff89a7 */ /* 0x0003e200081004ff */
[----:B------:R-:W-:Y:S01]  /*a640*/  NOP ;  /* 0x0000000000007918 */ /* 0x000fe20000000000 */
[----:B------:R-:W2:Y:S01]  /*a650*/  LDS R0, [R3+0x14] ;  /* 0x0000140003007984 */ /* 0x000ea20000000800 */
[----:B------:R-:W-:Y:S01]  /*a660*/  LOP3.LUT R2, R2, 0xffff, RZ, 0xc0, !PT ;  /* 0x0000ffff02027812 */ /* 0x000fe200078ec0ff */
[----:B------:R-:W-:-:S03]  /*a670*/  IMAD.MOV.U32 R7, RZ, RZ, 0x1 ;  /* 0x00000001ff077424 */ /* 0x000fc600078e00ff */
[----:B------:R-:W-:-:S04]  /*a680*/  SHF.R.U32.HI R2, RZ, 0x5, R2 ;  /* 0x00000005ff027819 */ /* 0x000fc80000011602 */
[----:B------:R-:W-:Y:S01]  /*a690*/  SHF.L.U32 R7, R7, R2, RZ ;  /* 0x0000000207077219 */ /* 0x000fe200000006ff */
[----:B-1----:R-:W-:-:S05]  /*a6a0*/  IMAD.MOV.U32 R5, RZ, RZ, 0xffff ;  /* 0x0000ffffff057424 */ /* 0x002fca00078e00ff */
[----:B------:R-:W-:-:S04]  /*a6b0*/  SHF.L.U32 R5, R5, R2, RZ ;  /* 0x0000000205057219 */ /* 0x000fc800000006ff */
[----:B--2---:R-:W-:-:S04]  /*a6c0*/  LOP3.LUT R0, R0, R5, RZ, 0xc0, !PT ;  /* 0x0000000500007212 */ /* 0x004fc800078ec0ff */
[----:B------:R-:W-:-:S13]  /*a6d0*/  ISETP.NE.AND P0, PT, R0, R5, PT ;  /* 0x000000050000720c */ /* 0x000fda0003f05270 */
[----:B------:R-:W-:Y:S05]  /*a6e0*/  @P0 BRA `(.L_x_75) ;  /* 0x00000000005c0947 */ /* 0x000fea0003800000 */
[----:B------:R-:W1:Y:S02]  /*a6f0*/  LDS R0, [R3+0x18] ;  /* 0x0000180003007984 */ /* 0x000e640000000800 */
[----:B-1----:R-:W-:-:S04]  /*a700*/  LOP3.LUT R0, R0, R7, RZ, 0xc0, !PT ;  /* 0x0000000700007212 */ /* 0x002fc800078ec0ff */
[----:B------:R-:W-:-:S13]  /*a710*/  ISETP.NE.AND P0, PT, R0, R7, PT ;  /* 0x000000070000720c */ /* 0x000fda0003f05270 */
[----:B------:R-:W-:Y:S05]  /*a720*/  @P0 BRA `(.L_x_76) ;  /* 0x0000000000400947 */ /* 0x000fea0003800000 */
[----:B------:R-:W-:Y:S01]  /*a730*/  R2UR UR6, R5 ;  /* 0x00000000050672ca */ /* 0x000fe200000e0000 */
[----:B------:R-:W1:Y:S01]  /*a740*/  S2R R2, SR_LANEID ;  /* 0x0000000000027919 */ /* 0x000e620000000000 */
[----:B------:R-:W-:Y:S02]  /*a750*/  LOP3.LUT R7, RZ, R7, RZ, 0x33, !PT ;  /* 0x00000007ff077212 */ /* 0x000fe400078e33ff */
[----:B------:R-:W-:Y:S02]  /*a760*/  VOTE.ANY R4, PT, PT ;  /* 0x0000000000047806 */ /* 0x000fe400038e0100 */
[----:B------:R-:W2:Y:S02]  /*a770*/  REDUX UR4, R7 ;  /* 0x00000000070473c4 */ /* 0x000ea40000000000 */
[----:B------:R-:W1:Y:S05]  /*a780*/  FLO.U32 R5, R4 ;  /* 0x0000000400057300 */ /* 0x000e6a00000e0000 */
[----:B------:R-:W-:-:S06]  /*a790*/  ULOP3.LUT UR6, URZ, UR6, URZ, 0x33, !UPT ;  /* 0x00000006ff067292 */ /* 0x000fcc000f8e33ff */
[----:B------:R-:W-:-:S04]  /*a7a0*/  IMAD.U32 R0, RZ, RZ, UR6 ;  /* 0x00000006ff007e24 */ /* 0x000fc8000f8e00ff */
[----:B------:R-:W3:Y:S02]  /*a7b0*/  REDUX UR5, R0 ;  /* 0x00000000000573c4 */ /* 0x000ee40000000000 */
[----:B------:R1:W-:Y:S02]  /*a7c0*/  UTCATOMSWS.AND URZ, UR6 ;  /* 0x0000000600ff79e3 */ /* 0x0003e40008000000 */
[----:B-1----:R-:W-:Y:S01]  /*a7d0*/  ISETP.EQ.U32.AND P0, PT, R5, R2, PT ;  /* 0x000000020500720c */ /* 0x002fe20003f02070 */
[----:B--2---:R-:W-:Y:S02]  /*a7e0*/  IMAD.U32 R2, RZ, RZ, UR4 ;  /* 0x00000004ff027e24 */ /* 0x004fe4000f8e00ff */
[----:B---34-:R-:W-:-:S10]  /*a7f0*/  IMAD.U32 R6, RZ, RZ, UR5 ;  /* 0x00000005ff067e24 */ /* 0x018fd4000f8e00ff */
[----:B------:R1:W-:Y:S04]  /*a800*/  @P0 ATOMS.AND RZ, [R3+0x14], R6 ;  /* 0x0000140603ff038c */ /* 0x0003e80002800000 */
[----:B------:R1:W-:Y:S01]  /*a810*/  @P0 ATOMS.AND RZ, [R3+0x18], R2 ;  /* 0x0000180203ff038c */ /* 0x0003e20002800000 */
[----:B------:R-:W-:Y:S05]  /*a820*/  BRA `(.L_x_77) ;  /* 0x0000000000147947 */ /* 0x000fea0003800000 */
.L_x_76:
[----:B------:R-:W-:Y:S02]  /*a830*/  MOV R2, 0xa850 ;  /* 0x0000a85000027802 */ /* 0x000fe40000000f00 */
[----:B---345:R-:W-:Y:S05]  /*a840*/  CALL.REL.NOINC `($__internal_0_$__cuda_sm10x_tcgen05_guardrail_trap_col_being_dealloced_not_returned_by_alloc) ;  /* 0x0000005400487944 */ /* 0x038fea0003c00000 */
[----:B------:R-:W-:Y:S05]  /*a850*/  BRA `(.L_x_77) ;  /* 0x0000000000087947 */ /* 0x000fea0003800000 */
.L_x_75:
[----:B------:R-:W-:Y:S02]  /*a860*/  MOV R2, 0xa880 ;  /* 0x0000a88000027802 */ /* 0x000fe40000000f00 */
[----:B---345:R-:W-:Y:S05]  /*a870*/  CALL.REL.NOINC `($__internal_2_$__cuda_sm10x_tcgen05_guardrail_trap_unallocated_columns_being_dealloced) ;  /* 0x0000005400547944 */ /* 0x038fea0003c00000 */
.L_x_77:
[----:B------:R-:W-:Y:S01]  /*a880*/  NOP ;  /* 0x0000000000007918 */ /* 0x000fe20000000000 */
[----:B------:R-:W-:Y:S05]  /*a890*/  EXIT ;  /* 0x000000000000794d */ /* 0x000fea0003800000 */
.L_x_49:
[----:B------:R-:W-:-:S04]  /*a8a0*/  ISETP.NE.AND P0, PT, R12, RZ, PT ;  /* 0x000000ff0c00720c */ /* 0x000fc80003f05270 */
[----:B------:R-:W-:-:S13]  /*a8b0*/  ISETP.NE.OR P0, PT, R0, 0x3, !P0 ;  /* 0x000000030000780c */ /* 0x000fda0004705670 */
[----:B------:R-:W-:Y:S05]  /*a8c0*/  @P0 BRA `(.L_x_78) ;  /* 0x0000001000c00947 */ /* 0x000fea0003800000 */
[----:B------:R-:W1:Y:S01]  /*a8d0*/  LDC.64 R2, c[0x0][0x988] ;  /* 0x00026200ff027b82 */ /* 0x000e620000000a00 */
[----:B------:R-:W-:Y:S01]  /*a8e0*/  MOV R4, 0x400 ;  /* 0x0000040000047802 */ /* 0x000fe20000000f00 */
[----:B------:R-:W-:Y:S01]  /*a8f0*/  IMAD.MOV.U32 R45, RZ, RZ, 0x1 ;  /* 0x00000001ff2d7424 */ /* 0x000fe200078e00ff */
[----:B------:R-:W-:Y:S01]  /*a900*/  PLOP3.LUT P6, PT, PT, PT, PT, 0x8, 0x80 ;  /* 0x000000000080781c */ /* 0x000fe20003fce170 */
[----:B------:R-:W-:Y:S01]  /*a910*/  IMAD.MOV.U32 R44, RZ, RZ, RZ ;  /* 0x000000ffff2c7224 */ /* 0x000fe200078e00ff */
[----:B------:R-:W-:-:S03]  /*a920*/  LEA R27, R85, R4, 0x18 ;  /* 0x00000004551b7211 */ /* 0x000fc600078ec0ff */
[----:B-----5:R-:W2:Y:S01]  /*a930*/  LDC.64 R32, c[0x0][0xa98] ;  /* 0x0002a600ff207b82 */ /* 0x020ea20000000a00 */
[C---:B------:R-:W-:Y:S01]  /*a940*/  R2UR UR18, R27.reuse ;  /* 0x000000001b1272ca */ /* 0x040fe200000e0000 */
[C---:B------:R-:W-:Y:S01]  /*a950*/  VIADD R42, R27.reuse, 0x58 ;  /* 0x000000581b2a7836 */ /* 0x040fe20000000000 */
[C---:B------:R-:W-:Y:S02]  /*a960*/  R2UR UR17, R27.reuse ;  /* 0x000000001b1172ca */ /* 0x040fe400000e0000 */
[----:B------:R-:W-:Y:S02]  /*a970*/  R2UR UR16, R27 ;  /* 0x000000001b1072ca */ /* 0x000fe400000e0000 */
[----:B------:R-:W-:Y:S01]  /*a980*/  PRMT R42, R85, 0x654, R42 ;  /* 0x00000654552a7816 */ /* 0x000fe2000000002a */
[----:B------:R-:W3:Y:S06]  /*a990*/  LDC.64 R30, c[0x0][0xa80] ;  /* 0x0002a000ff1e7b82 */ /* 0x000eec0000000a00 */
[----:B------:R-:W-:-:S02]  /*a9a0*/  UIADD3 UR18, UPT, UPT, UR18, 0x40, URZ ;  /* 0x0000004012127890 */ /* 0x000fc4000fffe0ff */
[----:B------:R-:W4:Y:S01]  /*a9b0*/  LDC.64 R28, c[0x0][0xa88] ;  /* 0x0002a200ff1c7b82 */ /* 0x000f220000000a00 */
[----:B-1----:R-:W-:Y:S01]  /*a9c0*/  ISETP.NE.U32.AND P4, PT, R2, RZ, PT ;  /* 0x000000ff0200720c */ /* 0x002fe20003f85070 */
[----:B------:R-:W-:Y:S02]  /*a9d0*/  UIADD3 UR17, UPT, UPT, UR17, 0x48, URZ ;  /* 0x0000004811117890 */ /* 0x000fe4000fffe0ff */
[----:B------:R-:W-:Y:S01]  /*a9e0*/  UIADD3 UR16, UPT, UPT, UR16, 0x50, URZ ;  /* 0x0000005010107890 */ /* 0x000fe2000fffe0ff */
[----:B------:R-:W-:-:S03]  /*a9f0*/  ISETP.NE.AND.EX P4, PT, R3, RZ, PT, P4 ;  /* 0x000000ff0300720c */ /* 0x000fc60003f85340 */
[----:B------:R-:W1:Y:S01]  /*aa00*/  LDC R0, c[0x0][0xc30] ;  /* 0x00030c00ff007b82 */ /* 0x000e620000000800 */
[C---:B--2---:R-:W-:Y:S02]  /*aa10*/  ISETP.NE.AND P0, PT, R32.reuse, 0x1, PT ;  /* 0x000000012000780c */ /* 0x044fe40003f05270 */
[----:B------:R-:W-:Y:S01]  /*aa20*/  R2UR UR4, R32 ;  /* 0x00000000200472ca */ /* 0x000fe200000e0000 */
[----:B------:R-:W-:-:S04]  /*aa30*/  IMAD.MOV.U32 R32, RZ, RZ, 0x2000 ;  /* 0x00002000ff207424 */ /* 0x000fc800078e00ff */
[----:B------:R-:W2:Y:S01]  /*aa40*/  LDC R43, c[0x0][0x370] ;  /* 0x0000dc00ff2b7b82 */ /* 0x000ea20000000800 */
[----:B---3--:R-:W-:-:S05]  /*aa50*/  R2UR UR6, R30 ;  /* 0x000000001e0672ca */ /* 0x008fca00000e0000 */
[----:B------:R-:W-:Y:S02]  /*aa60*/  VOTEU.ANY UP2, P0 ;  /* 0x0000000000ff7886 */ /* 0x000fe40000040100 */
[----:B------:R-:W3:Y:S01]  /*aa70*/  LDC R2, c[0x0][0xc0c] ;  /* 0x00030300ff027b82 */ /* 0x000ee20000000800 */
[----:B----4-:R-:W-:-:S07]  /*aa80*/  R2UR UR5, R29 ;  /* 0x000000001d0572ca */ /* 0x010fce00000e0000 */
[----:B------:R-:W4:Y:S01]  /*aa90*/  LDC R18, c[0x0][0xc20] ;  /* 0x00030800ff127b82 */ /* 0x000f220000000800 */
[----:B-1----:R-:W-:-:S07]  /*aaa0*/  ISETP.NE.AND P1, PT, R0, 0x1, PT ;  /* 0x000000010000780c */ /* 0x002fce0003f25270 */
[----:B------:R-:W1:Y:S08]  /*aab0*/  LDC R34, c[0x0][0xaa0] ;  /* 0x0002a800ff227b82 */ /* 0x000e700000000800 */
[----:B------:R-:W1:Y:S08]  /*aac0*/  LDC.64 R46, c[0x0][0x348] ;  /* 0x0000d200ff2e7b82 */ /* 0x000e700000000a00 */
[----:B------:R-:W1:Y:S08]  /*aad0*/  LDC.64 R22, c[0x0][0xc10] ;  /* 0x00030400ff167b82 */ /* 0x000e700000000a00 */
[----:B------:R-:W1:Y:S08]  /*aae0*/  LDC.64 R6, c[0x0][0xc18] ;  /* 0x00030600ff067b82 */ /* 0x000e700000000a00 */
[----:B------:R-:W1:Y:S08]  /*aaf0*/  LDC.64 R4, c[0x0][0xc28] ;  /* 0x00030a00ff047b82 */ /* 0x000e700000000a00 */
[----:B------:R-:W1:Y:S08]  /*ab00*/  LDC.64 R20, c[0x0][0x990] ;  /* 0x00026400ff147b82 */ /* 0x000e700000000a00 */
[----:B------:R-:W1:Y:S08]  /*ab10*/  LDC.64 R24, c[0x0][0xa90] ;  /* 0x0002a400ff187b82 */ /* 0x000e700000000a00 */
[----:B--234-:R-:W1:Y:S02]  /*ab20*/  LDC R40, c[0x0][0x374] ;  /* 0x0000dd00ff287b82 */ /* 0x01ce640000000800 */
.L_x_89:
[----:B------:R-:W-:Y:S04]  /*ab30*/  SHF.L.U32 R0, R44, 0x1f, RZ ;  /* 0x0000001f2c007819 */ /* 0x000fe800000006ff */
[----:B--2---:R-:W2:Y:S02]  /*ab40*/  SYNCS.PHASECHK.TRANS64.TRYWAIT P0, [R27+URZ+0x90], R0 ;  /* 0x000090001b0075a7 */ /* 0x004ea400080011ff */
[----:B--2---:R-:W-:Y:S05]  /*ab50*/  @!P0 BRA `(.L_x_79) ;  /* 0x0000004c00588947 */ /* 0x004fea0003800000 */
.L_x_154:
[----:B------:R-:W-:Y:S01]  /*ab60*/  ISETP.GE.AND P0, PT, R26, 0x1, PT ;  /* 0x000000011a00780c */ /* 0x000fe20003f06270 */
[----:B------:R-:W3:Y:S01]  /*ab70*/  LDS.128 R36, [R27+0xd0] ;  /* 0x0000d0001b247984 */ /* 0x000ee20000000c00 */
[----:B--2---:R-:W-:Y:S01]  /*ab80*/  VIADD R0, R27, 0x98 ;  /* 0x000000981b007836 */ /* 0x004fe20000000000 */
[----:B------:R-:W-:Y:S01]  /*ab90*/  @!PT LDS RZ, [RZ] ;  /* 0x00000000fffff984 */ /* 0x000fe20000000800 */
[----:B------:R-:W-:Y:S01]  /*aba0*/  @!PT LDS RZ, [RZ] ;  /* 0x00000000fffff984 */ /* 0x000fe20000000800 */
[----:B------:R-:W-:Y:S01]  /*abb0*/  @!PT LDS RZ, [RZ] ;  /* 0x00000000fffff984 */ /* 0x000fe20000000800 */
[----:B------:R-:W-:Y:S01]  /*abc0*/  @!PT LDS RZ, [RZ] ;  /* 0x00000000fffff984 */ /* 0x000fe20000000800 */
[----:B------:R2:W-:Y:S06]  /*abd0*/  MEMBAR.ALL.CTA ;  /* 0x0000000000007992 */ /* 0x0005ec0000008000 */
[----:B--2---:R-:W2:Y:S01]  /*abe0*/  FENCE.VIEW.ASYNC.S ;  /* 0x00000000000073c6 */ /* 0x004ea20000000000 */
[----:B------:R-:W-:Y:S04]  /*abf0*/  PRMT R0, RZ, 0x654, R0 ;  /* 0x00000654ff007816 */ /* 0x000fe80000000000 */
[----:B--2---:R2:W-:Y:S01]  /*ac00*/  SYNCS.ARRIVE.TRANS64.RED.A1T0 RZ, [R0+URZ], RZ ;  /* 0x000000ff00ff79a7 */ /* 0x0045e200081004ff */
[----:B---3--:R-:W-:Y:S11]  /*ac10*/  LOP3.LUT P5, RZ, R38, 0x1, RZ, 0xc0, !PT ;  /* 0x0000000126ff7812 */ /* 0x008ff600078ac0ff */
[----:B------:R-:W-:Y:S02]  /*ac20*/  @!UPT UIADD3 URZ, UPT, UPT, URZ, URZ, URZ ;  /* 0x000000fffffff290 */ /* 0x000fe4000fffe0ff */
[----:B------:R-:W-:Y:S02]  /*ac30*/  @P5 MOV R13, R36 ;  /* 0x00000024000d5202 */ /* 0x000fe40000000f00 */
[----:B------:R-:W-:Y:S01]  /*ac40*/  @P5 LOP3.LUT R8, R37, 0xffff, RZ, 0xc0, !PT ;  /* 0x0000ffff25085812 */ /* 0x000fe200078ec0ff */
[----:B--2---:R-:W-:Y:S06]  /*ac50*/  @!P0 BRA `(.L_x_80) ;  /* 0x0000000000a88947 */ /* 0x004fec0003800000 */
[-C--:B-1----:R-:W-:Y:S01]  /*ac60*/  IMAD.HI.U32 R51, R40, R7.reuse, RZ ;  /* 0x0000000728337227 */ /* 0x082fe200078e00ff */
[----:B------:R-:W-:Y:S02]  /*ac70*/  ISETP.NE.AND P0, PT, R6, 0x1, PT ;  /* 0x000000010600780c */ /* 0x000fe40003f05270 */
[----:B------:R-:W-:Y:S01]  /*ac80*/  ISETP.NE.AND P2, PT, R26, 0x1, PT ;  /* 0x000000011a00780c */ /* 0x000fe20003f45270 */
[----:B------:R-:W-:Y:S01]  /*ac90*/  IMAD.HI.U32 R49, R8, R7, RZ ;  /* 0x0000000708317227 */ /* 0x000fe200078e00ff */
[----:B------:R-:W-:Y:S03]  /*aca0*/  SHF.R.U32.HI R51, RZ, R18, R51 ;  /* 0x00000012ff337219 */ /* 0x000fe60000011633 */
[----:B------:R-:W-:Y:S01]  /*acb0*/  IMAD.HI.U32 R48, R43, R22, RZ ;  /* 0x000000162b307227 */ /* 0x000fe200078e00ff */
[----:B------:R-:W-:Y:S02]  /*acc0*/  SHF.R.U32.HI R49, RZ, R18, R49 ;  /* 0x00000012ff317219 */ /* 0x000fe40000011631 */
[----:B------:R-:W-:Y:S01]  /*acd0*/  SEL R3, R40, R51, !P0 ;  /* 0x0000003328037207 */ /* 0x000fe20004000000 */
[----:B------:R-:W-:Y:S01]  /*ace0*/  IMAD.HI.U32 R52, R13, R22, RZ ;  /* 0x000000160d347227 */ /* 0x000fe200078e00ff */
[----:B------:R-:W-:Y:S02]  /*acf0*/  SEL R9, R8, R49, !P0 ;  /* 0x0000003108097207 */ /* 0x000fe40004000000 */
[----:B------:R-:W-:Y:S02]  /*ad00*/  ISETP.NE.AND P0, PT, R2, 0x1, PT ;  /* 0x000000010200780c */ /* 0x000fe40003f05270 */
[-C--:B------:R-:W-:Y:S01]  /*ad10*/  SHF.R.U32.HI R48, RZ, R23.reuse, R48 ;  /* 0x00000017ff307219 */ /* 0x080fe20000011630 */
[----:B------:R-:W-:Y:S01]  /*ad20*/  IMAD.HI.U32 R14, R9, R4, RZ ;  /* 0x00000004090e7227 */ /* 0x000fe200078e00ff */
[----:B------:R-:W-:Y:S02]  /*ad30*/  SHF.R.U32.HI R52, RZ, R23, R52 ;  /* 0x00000017ff347219 */ /* 0x000fe40000011634 */
[----:B------:R-:W-:Y:S01]  /*ad40*/  SEL R11, R43, R48, !P0 ;  /* 0x000000302b0b7207 */ /* 0x000fe20004000000 */
[-C--:B------:R-:W-:Y:S01]  /*ad50*/  IMAD.HI.U32 R48, R3, R4.reuse, RZ ;  /* 0x0000000403307227 */ /* 0x080fe200078e00ff */
[-C--:B------:R-:W-:Y:S03]  /*ad60*/  SHF.R.U32.HI R14, RZ, R5.reuse, R14 ;  /* 0x00000005ff0e7219 */ /* 0x080fe6000001160e */
[----:B------:R-:W-:Y:S01]  /*ad70*/  IMAD.HI.U32 R50, R11, R4, RZ ;  /* 0x000000040b327227 */ /* 0x000fe200078e00ff */
[-C--:B------:R-:W-:Y:S02]  /*ad80*/  @P2 SHF.R.U32.HI R3, RZ, R5.reuse, R48 ;  /* 0x00000005ff032219 */ /* 0x080fe40000011630 */
[----:B------:R-:W-:Y:S02]  /*ad90*/  SEL R15, R9, R14, !P2 ;  /* 0x0000000e090f7207 */ /* 0x000fe40005000000 */
[----:B------:R-:W-:Y:S01]  /*ada0*/  @P2 SHF.R.U32.HI R11, RZ, R5, R50 ;  /* 0x00000005ff0b2219 */ /* 0x000fe20000011632 */
[C---:B------:R-:W-:Y:S01]  /*adb0*/  IMAD R10, R26.reuse, R3, RZ ;  /* 0x000000031a0a7224 */ /* 0x040fe200078e02ff */
[----:B------:R-:W-:Y:S01]  /*adc0*/  SEL R3, R13, R52, !P0 ;  /* 0x000000340d037207 */ /* 0x000fe20004000000 */
[----:B------:R-:W-:Y:S02]  /*add0*/  IMAD.MOV R14, RZ, RZ, -R15 ;  /* 0x000000ffff0e7224 */ /* 0x000fe400078e0a0f */
[C---:B------:R-:W-:Y:S01]  /*ade0*/  IMAD R12, R26.reuse, R11, RZ ;  /* 0x0000000b1a0c7224 */ /* 0x040fe200078e02ff */
[----:B------:R-:W-:Y:S01]  /*adf0*/  ISETP.GE.AND P0, PT, R9, R10, PT ;  /* 0x0000000a0900720c */ /* 0x000fe20003f06270 */
[----:B------:R-:W-:Y:S03]  /*ae00*/  IMAD R14, R26, R14, R9 ;  /* 0x0000000e1a0e7224 */ /* 0x000fe600078e0209 */
[C---:B------:R-:W-:Y:S11]  /*ae10*/  ISETP.GE.OR P0, PT, R3.reuse, R12, P0 ;  /* 0x0000000c0300720c */ /* 0x040ff60000706670 */
[----:B------:R-:W-:Y:S02]  /*ae20*/  @!UPT UIADD3 URZ, UPT, UPT, URZ, URZ, URZ ;  /* 0x000000fffffff290 */ /* 0x000fe4000fffe0ff */
[C---:B------:R-:W-:Y:S05]  /*ae30*/  @!P0 IMAD.HI.U32 R10, R3.reuse, R4, RZ ;  /* 0x00000004030a8227 */ /* 0x040fea00078e00ff */
[----:B------:R-:W-:Y:S04]  /*ae40*/  @!P0 SHF.R.U32.HI R10, RZ, R5, R10 ;  /* 0x00000005ff0a8219 */ /* 0x000fe8000001160a */
[----:B------:R-:W-:Y:S01]  /*ae50*/  @!P0 SEL R0, R3, R10, !P2 ;  /* 0x0000000a03008207 */ /* 0x000fe20005000000 */
[----:B------:R-:W-:Y:S03]  /*ae60*/  IMAD.MOV R10, RZ, RZ, -R3 ;  /* 0x000000ffff0a7224 */ /* 0x000fe600078e0a03 */
[----:B------:R-:W-:Y:S01]  /*ae70*/  @!P0 IADD3 R15, PT, PT, R15, -R0, RZ ;  /* 0x800000000f0f8210 */ /* 0x000fe20007ffe0ff */
[----:B------:R-:W-:Y:S01]  /*ae80*/  @!P0 IMAD R0, R11, R14, R0 ;  /* 0x0000000e0b008224 */ /* 0x000fe200078e0200 */
[----:B------:R-:W-:Y:S01]  /*ae90*/  IADD3 R11, PT, PT, -R9, RZ, RZ ;  /* 0x000000ff090b7210 */ /* 0x000fe20007ffe1ff */
[----:B------:R-:W-:Y:S02]  /*aea0*/  IMAD R13, R2, R10, R13 ;  /* 0x0000000a020d7224 */ /* 0x000fe400078e020d */
[----:B------:R-:W-:Y:S02]  /*aeb0*/  @!P0 IMAD R9, R15, R26, R3 ;  /* 0x0000001a0f098224 */ /* 0x000fe400078e0203 */
[----:B------:R-:W-:Y:S02]  /*aec0*/  @!P0 IMAD.MOV.U32 R3, RZ, RZ, R0 ;  /* 0x000000ffff038224 */ /* 0x000fe400078e0000 */
[----:B------:R-:W-:Y:S02]  /*aed0*/  IMAD R8, R6, R11, R8 ;  /* 0x0000000b06087224 */ /* 0x000fe400078e0208 */
[----:B------:R-:W-:Y:S02]  /*aee0*/  IMAD R13, R3, R2, R13 ;  /* 0x00000002030d7224 */ /* 0x000fe400078e020d */
[----:B------:R-:W-:Y:S02]  /*aef0*/  IMAD R8, R9, R6, R8 ;  /* 0x0000000609087224 */ /* 0x000fe400078e0208 */
.L_x_80:
[----:B------:R-:W-:Y:S05]  /*af00*/  @P6 BRA `(.L_x_81) ;  /* 0x00000000000c6947 */ /* 0x000fea0003800000 */
[----:B------:R-:W-:Y:S04]  /*af10*/  SHF.L.U32 R0, R17, 0x1f, RZ ;  /* 0x0000001f11007819 */ /* 0x000fe800000006ff */
[----:B------:R-:W2:Y:S02]  /*af20*/  SYNCS.PHASECHK.TRANS64.TRYWAIT P0, [R27+URZ+0x88], R0 ;  /* 0x000088001b0075a7 */ /* 0x000ea400080011ff */
[----:B--2---:R-:W-:Y:S05]  /*af30*/  @!P0 BRA `(.L_x_82) ;  /* 0x0000004800748947 */ /* 0x004fea0003800000 */
.L_x_81:
[----:B-1----:R-:W-:Y:S02]  /*af40*/  ISETP.NE.U32.AND P2, PT, R20, RZ, PT ;  /* 0x000000ff1400720c */ /* 0x002fe40003f45070 */
[----:B------:R-:W-:Y:S02]  /*af50*/  R2UR UR15, R16 ;  /* 0x00000000100f72ca */ /* 0x000fe400000e0000 */
[----:B------:R-:W-:Y:S02]  /*af60*/  ISETP.NE.AND.EX P2, PT, R21, RZ, PT, P2 ;  /* 0x000000ff1500720c */ /* 0x000fe40003f45320 */
[----:B------:R-:W-:Y:S02]  /*af70*/  ISETP.NE.U32.AND P0, PT, R20, RZ, PT ;  /* 0x000000ff1400720c */ /* 0x000fe40003f05070 */
[----:B------:R-:W-:Y:S02]  /*af80*/  SHF.L.U32 R16, R45, 0x1f, RZ ;  /* 0x0000001f2d107819 */ /* 0x000fe400000006ff */
[----:B------:R-:W-:Y:S05]  /*af90*/  ISETP.NE.AND.EX P0, PT, R21, RZ, PT, P0 ;  /* 0x000000ff1500720c */ /* 0x000fea0003f05300 */
[----:B------:R-:W-:Y:S02]  /*afa0*/  USHF.L.U32 UR15, UR15, 0x6, URZ ;  /* 0x000000060f0f7899 */ /* 0x000fe400080006ff */
[----:B------:R-:W-:Y:S10]  /*afb0*/  @!P2 BRA `(.L_x_83) ;  /* 0x000000000030a947 */ /* 0x000ff40003800000 */
[----:B------:R-:W-:Y:S01]  /*afc0*/  PLOP3.LUT P3, PT, P4, PT, PT, 0x80, 0x8 ;  /* 0x000000000008781c */ /* 0x000fe2000276f070 */
[----:B------:R-:W-:Y:S11]  /*afd0*/  IMAD.MOV.U32 R87, RZ, RZ, 0x1 ;  /* 0x00000001ff577424 */ /* 0x000ff600078e00ff */
[----:B------:R-:W-:Y:S01]  /*afe0*/  @!UPT UIADD3 URZ, UPT, UPT, URZ, URZ, URZ ;  /* 0x000000fffffff290 */ /* 0x000fe2000fffe0ff */
[----:B------:R-:W1:Y:S01]  /*aff0*/  @P3 LDC.64 R10, c[0x0][0x988] ;  /* 0x00026200ff0a3b82 */ /* 0x000e620000000a00 */
[----:B------:R-:W-:Y:S01]  /*b000*/  @P3 R2UR UR8, R88 ;  /* 0x00000000580832ca */ /* 0x000fe200000e0000 */
[----:B--2---:R-:W-:Y:S01]  /*b010*/  @P3 IMAD R0, R41, R20, RZ ;  /* 0x0000001429003224 */ /* 0x004fe200078e02ff */
[----:B------:R-:W-:Y:S03]  /*b020*/  @P3 R2UR UR9, R89 ;  /* 0x00000000590932ca */ /* 0x000fe600000e0000 */
[----:B-1----:R-:W-:Y:S04]  /*b030*/  @P3 IMAD.WIDE R10, R0, 0x4, R10 ;  /* 0x00000004000a3825 */ /* 0x002fe800078e020a */
[----:B------:R-:W-:Y:S06]  /*b040*/  IMAD.MOV.U32 R0, RZ, RZ, 0x1 ;  /* 0x00000001ff007424 */ /* 0x000fec00078e00ff */
[----:B------:R1:W5:Y:S01]  /*b050*/  @P3 LDG.E R35, desc[UR8][R10.64] ;  /* 0x000000080a233981 */ /* 0x000362000c1e1900 */
[----:B------:R-:W-:Y:S01]  /*b060*/  @!P3 PRMT R87, R0, 0x7610, R87 ;  /* 0x000076100057b816 */ /* 0x000fe20000000057 */
[----:B-1----:R-:W3:Y:S06]  /*b070*/  @!P3 LDC R35, c[0x0][0x980] ;  /* 0x00026000ff23bb82 */ /* 0x002eec0000000800 */
.L_x_83:
[----:B---3-5:R-:W-:Y:S01]  /*b080*/  @!P0 FSETP.EQ.AND P2, PT, R35, RZ, PT ;  /* 0x000000ff2300820b */ /* 0x028fe20003f42000 */
[----:B------:R-:W-:Y:S01]  /*b090*/  @!UPT UIADD3 URZ, UPT, UPT, URZ, URZ, URZ ;  /* 0x000000fffffff290 */ /* 0x000fe2000fffe0ff */
[----:B------:R-:W-:Y:S11]  /*b0a0*/  @!P0 BRA `(.L_x_84) ;  /* 0x0000000000108947 */ /* 0x000ff60003800000 */
[----:B------:R-:W-:Y:S02]  /*b0b0*/  LOP3.LUT P0, RZ, R87, 0xff, RZ, 0xc0, !PT ;  /* 0x000000ff57ff7812 */ /* 0x000fe4000780c0ff */
[----:B------:R-:W-:Y:S11]  /*b0c0*/  PLOP3.LUT P2, PT, P3, PT, PT, 0x8, 0x80 ;  /* 0x000000000080781c */ /* 0x000ff60001f4e170 */
[----:B------:R-:W-:Y:S11]  /*b0d0*/  @P0 FSETP.EQ.AND P2, PT, R35, RZ, PT ;  /* 0x000000ff2300020b */ /* 0x000ff60003f42000 */
[----:B------:R-:W-:Y:S02]  /*b0e0*/  @!UPT UIADD3 URZ, UPT, UPT, URZ, URZ, URZ ;  /* 0x000000fffffff290 */ /* 0x000fe4000fffe0ff */
.L_x_84:
[----:B------:R-:W-:Y:S01]  /*b0f0*/  ISETP.NE.AND P0, PT, R30, 0x1, PT ;  /* 0x000000011e00780c */ /* 0x000fe20003f05270 */
[----:B------:R-:W1:Y:S01]  /*b100*/  SYNCS.PHASECHK.TRANS64.TRYWAIT P6, [R27+URZ+0x60], R16 ;  /* 0x000060101b0075a7 */ /* 0x000e6200080c11ff */
[----:B------:R-:W-:Y:S04]  /*b110*/  IMAD.SHL.U32 R12, R19, 0x80, RZ ;  /* 0x00000080130c7824 */ /* 0x000fe800078e00ff */
[C---:B------:R-:W-:Y:S01]  /*b120*/  IMAD.HI.U32 R3, R12.reuse, R31, RZ ;  /* 0x0000001f0c037227 */ /* 0x040fe200078e00ff */
[C---:B------:R-:W-:Y:S04]  /*b130*/  R2UR UR11, R12.reuse ;  /* 0x000000000c0b72ca */ /* 0x040fe800000e0000 */
[----:B------:R-:W-:Y:S04]  /*b140*/  SHF.R.U32.HI R3, RZ, R28, R3 ;  /* 0x0000001cff037219 */ /* 0x000fe80000011603 */
[----:B------:R-:W-:Y:S02]  /*b150*/  SEL R3, R12, R3, !P0 ;  /* 0x000000030c037207 */ /* 0x000fe40004000000 */
[----:B------:R-:W-:Y:S02]  /*b160*/  ISETP.NE.AND P0, PT, R29, 0x1, PT ;  /* 0x000000011d00780c */ /* 0x000fe40003f05270 */
[C---:B------:R-:W-:Y:S01]  /*b170*/  R2UR UR12, R3.reuse ;  /* 0x00000000030c72ca */ /* 0x040fe200000e0000 */
[C---:B------:R-:W-:Y:S05]  /*b180*/  IMAD.HI.U32 R10, R3.reuse, R24, RZ ;  /* 0x00000018030a7227 */ /* 0x040fea00078e00ff */
[----:B------:R-:W-:Y:S04]  /*b190*/  SHF.R.U32.HI R10, RZ, R25, R10 ;  /* 0x00000019ff0a7219 */ /* 0x000fe8000001160a */
[----:B------:R-:W-:Y:S02]  /*b1a0*/  SEL R10, R3, R10, !P0 ;  /* 0x0000000a030a7207 */ /* 0x000fe40004000000 */
[----:B------:R-:W-:Y:S02]  /*b1b0*/  ELECT P0, URZ, PT ;  /* 0x0000000000ff782f */ /* 0x000fe40003800000 */
[C---:B------:R-:W-:Y:S01]  /*b1c0*/  R2UR UR7, R10.reuse ;  /* 0x000000000a0772ca */ /* 0x040fe200000e0000 */
[C---:B------:R-:W-:Y:S01]  /*b1d0*/  IMAD.HI.U32 R9, R10.reuse, R33, RZ ;  /* 0x000000210a097227 */ /* 0x040fe200078e00ff */
[----:B------:R-:W-:Y:S02]  /*b1e0*/  PLOP3.LUT P2, PT, P2, P0, PT, 0xf2, 0x2f ;  /* 0x00000000002f781c */ /* 0x000fe40001741e72 */
[----:B------:R-:W-:Y:S02]  /*b1f0*/  R2UR UR13, R10 ;  /* 0x000000000a0d72ca */ /* 0x000fe400000e0000 */
[----:B--2---:R-:W-:Y:S04]  /*b200*/  SHF.R.U32.HI R0, RZ, R34, R9 ;  /* 0x00000022ff007219 */ /* 0x004fe80000011609 */
[----:B------:R-:W-:Y:S01]  /*b210*/  R2UR UR14, R0 ;  /* 0x00000000000e72ca */ /* 0x000fe200000e0000 */
[----:B------:R-:W-:Y:S04]  /*b220*/  IMAD.MOV R0, RZ, RZ, -R3 ;  /* 0x000000ffff007224 */ /* 0x000fe800078e0a03 */
[----:B------:R-:W-:Y:S01]  /*b230*/  @!P2 IMAD.MOV.U32 R9, RZ, 0x20, RZ ;  /* 0x00000020ff09a824 */ /* 0x000fe200078e00ff */
[----:B------:R-:W-:Y:S01]  /*b240*/  R2UR UR9, R0 ;  /* 0x00000000000972ca */ /* 0x000fe200000e0000 */
[----:B------:R-:W-:Y:S02]  /*b250*/  IMAD.MOV R0, RZ, RZ, -R10 ;  /* 0x000000ffff007224 */ /* 0x000fe400078e0a0a */
[----:B------:R-:W-:Y:S03]  /*b260*/  @!P2 IMAD.MOV.U32 R9, RZ, 0x400, R9 ;  /* 0x00000400ff09a824 */ /* 0x000fe600078e0009 */
[----:B------:R-:W-:Y:S01]  /*b270*/  R2UR UR8, R0 ;  /* 0x00000000000872ca */ /* 0x000fe200000e0000 */
[----:B------:R-:W-:Y:S06]  /*b280*/  USEL UR14, UR7, UR14, !UP2 ;  /* 0x0000000e070e7287 */ /* 0x000fec000d000000 */
[----:B------:R-:W-:Y:S01]  /*b290*/  UIMAD UR11, UR6, UR9, UR11 ;  /* 0x00000009060b72a4 */ /* 0x000fe2000f8e020b */
[----:B------:R-:W-:Y:S05]  /*b2a0*/  IMAD R3, RZ, RZ, -UR14 ;  /* 0x8000000eff037e24 */ /* 0x000fea000f8e02ff */
[----:B------:R-:W-:Y:S01]  /*b2b0*/  UIMAD UR12, UR5, UR8, UR12 ;  /* 0x00000008050c72a4 */ /* 0x000fe2000f8e020c */
[----:B------:R-:W-:Y:S02]  /*b2c0*/  R2UR UR7, R3 ;  /* 0x00000000030772ca */ /* 0x000fe400000e0000 */
[----:B------:R-:W-:Y:S05]  /*b2d0*/  @!P2 IADD3 R3, P0, PT, R46, 0x680, RZ ;  /* 0x000006802e03a810 */ /* 0x000fea0007f1e0ff */
[----:B------:R-:W-:Y:S06]  /*b2e0*/  @!P2 IMAD.X R0, RZ, RZ, R47, P0 ;  /* 0x000000ffff00a224 */ /* 0x000fec00000e062f */
[----:B------:R-:W-:Y:S01]  /*b2f0*/  UIMAD UR13, UR4, UR7, UR13 ;  /* 0x00000007040d72a4 */ /* 0x000fe2000f8e020d */
[----:B-1----:R-:W-:Y:S11]  /*b300*/  @!P6 BRA `(.L_x_85) ;  /* 0x000000440094e947 */ /* 0x002ff60003800000 */
.L_x_155:
[----:B------:R-:W-:Y:S01]  /*b310*/  @!P2 R2UR UR9, R9 ;  /* 0x000000000909a2ca */ /* 0x000fe200000e0000 */
[----:B------:R-:W-:Y:S01]  /*b320*/  VOTEU.ALL UP0, P2 ;  /* 0x0000000000ff7886 */ /* 0x000fe20001000000 */
[----:B------:R-:W-:Y:S01]  /*b330*/  @!P2 R2UR UR8, R3 ;  /* 0x000000000308a2ca */ /* 0x000fe200000e0000 */
[----:B------:R-:W-:Y:S01]  /*b340*/  @!P2 IMAD.MOV.U32 R9, RZ, 0x20, RZ ;  /* 0x00000020ff09a824 */ /* 0x000fe200078e00ff */
[----:B------:R-:W-:Y:S01]  /*b350*/  @!P2 R2UR UR7, R0 ;  /* 0x000000000007a2ca */ /* 0x000fe200000e0000 */
[----:B------:R-:W-:Y:S01]  /*b360*/  @!P2 VIADD R0, R27, 0x200 ;  /* 0x000002001b00a836 */ /* 0x000fe20000000000 */
[----:B------:R-:W-:Y:S01]  /*b370*/  @!UP0 UMOV UR10, UR15 ;  /* 0x0000000f000a8c82 */ /* 0x000fe20008000000 */
[----:B------:R-:W-:Y:S06]  /*b380*/  @!P2 IMAD.MOV.U32 R9, RZ, 0x400, R9 ;  /* 0x00000400ff09a824 */ /* 0x000fec00078e0009 */
[----:B------:R-:W-:Y:S01]  /*b390*/  IMAD.U32 R3, RZ, RZ, UR9 ;  /* 0x00000009ff037e24 */ /* 0x000fe2000f8e00ff */
[----:B------:R-:W-:Y:S01]  /*b3a0*/  @!UP0 UMOV UR9, UR18 ;  /* 0x0000001200098c82 */ /* 0x000fe20008000000 */
[----:B------:R-:W-:Y:S01]  /*b3b0*/  IMAD.U32 R10, RZ, RZ, UR8 ;  /* 0x00000008ff0a7e24 */ /* 0x000fe2000f8e00ff */
[----:B------:R-:W-:Y:S01]  /*b3c0*/  @!P2 R2UR UR8, R0 ;  /* 0x000000000008a2ca */ /* 0x000fe200000e0000 */
[----:B------:R-:W-:Y:S01]  /*b3d0*/  IMAD.U32 R11, RZ, RZ, UR7 ;  /* 0x00000007ff0b7e24 */ /* 0x000fe2000f8e00ff */
[----:B------:R-:W-:Y:S01]  /*b3e0*/  @!P2 PRMT R3, R3, 0x5410, RZ ;  /* 0x000054100303a816 */ /* 0x000fe200000000ff */
[----:B------:R-:W-:Y:S01]  /*b3f0*/  IMAD.U32 R0, RZ, RZ, UR18 ;  /* 0x00000012ff007e24 */ /* 0x000fe2000f8e00ff */
[----:B------:R-:W-:Y:S02]  /*b400*/  @!P2 R2UR UR20, R10 ;  /* 0x000000000a14a2ca */ /* 0x000fe400000e0000 */
[----:B------:R-:W-:Y:S02]  /*b410*/  @!P2 R2UR UR21, R11 ;  /* 0x000000000b15a2ca */ /* 0x000fe400000e0000 */
[----:B------:R-:W-:Y:S02]  /*b420*/  @!P2 R2UR UR7, R3 ;  /* 0x000000000307a2ca */ /* 0x000fe400000e0000 */
[----:B------:R-:W-:Y:S01]  /*b430*/  PRMT R3, R85, 0x654, R0 ;  /* 0x0000065455037816 */ /* 0x000fe20000000000 */
[----:B------:R-:W-:Y:S10]  /*b440*/  @!P2 IMAD.MOV.U32 R0, RZ, RZ, 0x2000 ;  /* 0x00002000ff00a424 */ /* 0x000ff400078e00ff */
[----:B------:R2:W-:Y:S01]  /*b450*/  @!UP0 UTMALDG.5D.IM2COL [UR8], [UR20], UR7 ;  /* 0x00000008140083b4 */ /* 0x0005e20008060007 */
[----:B------:R-:W-:Y:S01]  /*b460*/  @!P2 SYNCS.ARRIVE.TRANS64.RED.A0TR RZ, [R27+URZ+0x40], R0 ;  /* 0x000040001bffa9a7 */ /* 0x000fe200083004ff */
[----:B------:R3:W-:Y:S01]  /*b470*/  SYNCS.ARRIVE.TRANS64.RED.A1T0 RZ, [R3+URZ], RZ ;  /* 0x000000ff03ff79a7 */ /* 0x0007e200081004ff */
[----:B------:R-:W4:Y:S01]  /*b480*/  SYNCS.PHASECHK.TRANS64.TRYWAIT P6, [R27+URZ+0x68], R16 ;  /* 0x000068101b0075a7 */ /* 0x000f2200080c11ff */
[----:B---3--:R-:W-:Y:S05]  /*b490*/  @!P2 IADD3 R3, P0, PT, R46, 0x680, RZ ;  /* 0x000006802e03a810 */ /* 0x008fea0007f1e0ff */
[----:B------:R-:W-:Y:S01]  /*b4a0*/  @!P2 IMAD.X R0, RZ, RZ, R47, P0 ;  /* 0x000000ffff00a224 */ /* 0x000fe200000e062f */
[----:B--2-4-:R-:W-:Y:S07]  /*b4b0*/  @!P6 BRA `(.L_x_86) ;  /* 0x00000044003ce947 */ /* 0x014fee0003800000 */
.L_x_156:
[----:B------:R-:W-:Y:S01]  /*b4c0*/  @!P2 R2UR UR9, R9 ;  /* 0x000000000909a2ca */ /* 0x000fe200000e0000 */
[----:B------:R-:W-:Y:S01]  /*b4d0*/  VOTEU.ALL UP1, P2 ;  /* 0x0000000000ff7886 */ /* 0x000fe20001020000 */
[----:B------:R-:W-:Y:S01]  /*b4e0*/  @!P2 R2UR UR8, R3 ;  /* 0x000000000308a2ca */ /* 0x000fe200000e0000 */
[----:B------:R-:W-:Y:S01]  /*b4f0*/  VOTEU.ALL UP0, P2 ;  /* 0x0000000000ff7886 */ /* 0x000fe20001000000 */
[----:B------:R-:W-:Y:S01]  /*b500*/  @!P2 R2UR UR7, R0 ;  /* 0x000000000007a2ca */ /* 0x000fe200000e0000 */
[----:B------:R-:W-:Y:S01]  /*b510*/  @!P2 VIADD R0, R27, 0x2200 ;  /* 0x000022001b00a836 */ /* 0x000fe20000000000 */
[----:B------:R-:W-:Y:S01]  /*b520*/  @!UP1 UIADD3 UR10, UPT, UPT, UR15, 0x10, URZ ;  /* 0x000000100f0a9890 */ /* 0x000fe2000fffe0ff */
[----:B------:R-:W-:Y:S01]  /*b530*/  @!P2 IADD3 R48, P0, PT, R46, 0x680, RZ ;  /* 0x000006802e30a810 */ /* 0x000fe20007f1e0ff */
[----:B------:R-:W-:Y:S04]  /*b540*/  @!P2 IMAD.MOV.U32 R49, RZ, 0x20, RZ ;  /* 0x00000020ff31a824 */ /* 0x000fe800078e00ff */
[----:B------:R-:W-:Y:S02]  /*b550*/  @!P2 IMAD.MOV.U32 R49, RZ, 0x400, R49 ;  /* 0x00000400ff31a824 */ /* 0x000fe400078e0031 */
[----:B------:R-:W-:Y:S01]  /*b560*/  IMAD.U32 R3, RZ, RZ, UR9 ;  /* 0x00000009ff037e24 */ /* 0x000fe2000f8e00ff */
[----:B------:R-:W-:Y:S01]  /*b570*/  @!UP0 UMOV UR9, UR17 ;  /* 0x0000001100098c82 */ /* 0x000fe20008000000 */
[----:B------:R-:W-:Y:S01]  /*b580*/  IMAD.U32 R10, RZ, RZ, UR8 ;  /* 0x00000008ff0a7e24 */ /* 0x000fe2000f8e00ff */
[----:B------:R-:W-:Y:S01]  /*b590*/  @!P2 R2UR UR8, R0 ;  /* 0x000000000008a2ca */ /* 0x000fe200000e0000 */
[----:B------:R-:W-:Y:S01]  /*b5a0*/  IMAD.U32 R11, RZ, RZ, UR7 ;  /* 0x00000007ff0b7e24 */ /* 0x000fe2000f8e00ff */
[----:B------:R-:W-:Y:S01]  /*b5b0*/  @!P2 PRMT R3, R3, 0x5410, RZ ;  /* 0x000054100303a816 */ /* 0x000fe200000000ff */
[----:B------:R-:W-:Y:S01]  /*b5c0*/  IMAD.U32 R0, RZ, RZ, UR17 ;  /* 0x00000011ff007e24 */ /* 0x000fe2000f8e00ff */
[----:B------:R-:W-:Y:S01]  /*b5d0*/  @!P2 R2UR UR20, R10 ;  /* 0x000000000a14a2ca */ /* 0x000fe200000e0000 */
[----:B------:R-:W-:Y:S01]  /*b5e0*/  @!P2 IMAD.X R19, RZ, RZ, R47, P0 ;  /* 0x000000ffff13a224 */ /* 0x000fe200000e062f */
[----:B------:R-:W-:Y:S02]  /*b5f0*/  @!P2 R2UR UR21, R11 ;  /* 0x000000000b15a2ca */ /* 0x000fe400000e0000 */
[----:B------:R-:W-:Y:S02]  /*b600*/  @!P2 R2UR UR7, R3 ;  /* 0x000000000307a2ca */ /* 0x000fe400000e0000 */
[----:B------:R-:W-:Y:S01]  /*b610*/  PRMT R3, R85, 0x654, R0 ;  /* 0x0000065455037816 */ /* 0x000fe20000000000 */
[----:B------:R-:W-:Y:S10]  /*b620*/  @!P2 IMAD.MOV.U32 R0, RZ, RZ, 0x2000 ;  /* 0x00002000ff00a424 */ /* 0x000ff400078e00ff */
[----:B------:R3:W-:Y:S01]  /*b630*/  @!UP0 UTMALDG.5D.IM2COL [UR8], [UR20], UR7 ;  /* 0x00000008140083b4 */ /* 0x0007e20008060007 */
[----:B------:R3:W-:Y:S01]  /*b640*/  @!P2 SYNCS.ARRIVE.TRANS64.RED.A0TR RZ, [R27+URZ+0x48], R0 ;  /* 0x000048001bffa9a7 */ /* 0x0007e200083004ff */
[----:B------:R3:W-:Y:S01]  /*b650*/  SYNCS.ARRIVE.TRANS64.RED.A1T0 RZ, [R3+URZ], RZ ;  /* 0x000000ff03ff79a7 */ /* 0x0007e200081004ff */
[----:B------:R-:W4:Y:S02]  /*b660*/  SYNCS.PHASECHK.TRANS64.TRYWAIT P6, [R27+URZ+0x70], R16 ;  /* 0x000070101b0075a7 */ /* 0x000f2400080c11ff */
[----:B---34-:R-:W-:Y:S05]  /*b670*/  @!P6 BRA `(.L_x_87) ;  /* 0x0000004000e0e947 */ /* 0x018fea0003800000 */
.L_x_157:
[----:B------:R-:W4:Y:S01]  /*b680*/  LDC.64 R10, c[0x0][0xc18] ;  /* 0x00030600ff0a7b82 */ /* 0x000f220000000a00 */
[----:B------:R-:W-:Y:S01]  /*b690*/  @!P2 R2UR UR9, R49 ;  /* 0x000000003109a2ca */ /* 0x000fe200000e0000 */
[----:B------:R-:W-:Y:S01]  /*b6a0*/  VOTEU.ALL UP1, P2 ;  /* 0x0000000000ff7886 */ /* 0x000fe20001020000 */
[----:B------:R-:W-:Y:S01]  /*b6b0*/  @!P2 R2UR UR8, R48 ;  /* 0x000000003008a2ca */ /* 0x000fe200000e0000 */
[----:B------:R-:W-:Y:S01]  /*b6c0*/  VOTEU.ALL UP0, P2 ;  /* 0x0000000000ff7886 */ /* 0x000fe20001000000 */
[----:B------:R-:W-:Y:S03]  /*b6d0*/  @!P2 R2UR UR7, R19 ;  /* 0x000000001307a2ca */ /* 0x000fe600000e0000 */
[----:B------:R-:W5:Y:S01]  /*b6e0*/  LDC.64 R14, c[0x0][0xc10] ;  /* 0x00030400ff0e7b82 */ /* 0x000f620000000a00 */
[----:B------:R-:W-:Y:S01]  /*b6f0*/  @!P2 VIADD R19, R27, 0x4200 ;  /* 0x000042001b13a836 */ /* 0x000fe20000000000 */
[----:B------:R-:W-:Y:S01]  /*b700*/  @!UP1 UIADD3 UR10, UPT, UPT, UR15, 0x20, URZ ;  /* 0x000000200f0a9890 */ /* 0x000fe2000fffe0ff */
[----:B------:R-:W-:Y:S05]  /*b710*/  @P5 SHF.R.U32.HI R41, RZ, 0x10, R37 ;  /* 0x00000010ff295819 */ /* 0x000fea0000011625 */
[----:B------:R-:W1:Y:S01]  /*b720*/  @!P1 LDC R0, c[0x0][0xc20] ;  /* 0x00030800ff009b82 */ /* 0x000e620000000800 */
[----:B------:R-:W-:Y:S01]  /*b730*/  IMAD.U32 R48, RZ, RZ, UR9 ;  /* 0x00000009ff307e24 */ /* 0x000fe2000f8e00ff */
[----:B------:R-:W-:Y:S06]  /*b740*/  @!UP0 UMOV UR9, UR16 ;  /* 0x0000001000098c82 */ /* 0x000fec0008000000 */
[----:B------:R-:W2:Y:S01]  /*b750*/  @!P1 LDC R3, c[0x0][0xc0c] ;  /* 0x00030300ff039b82 */ /* 0x000ea20000000800 */
[----:B------:R-:W-:Y:S01]  /*b760*/  IMAD.U32 R50, RZ, RZ, UR8 ;  /* 0x00000008ff327e24 */ /* 0x000fe2000f8e00ff */
[----:B------:R-:W-:Y:S01]  /*b770*/  @!P2 R2UR UR8, R19 ;  /* 0x000000001308a2ca */ /* 0x000fe200000e0000 */
[----:B------:R-:W-:Y:S01]  /*b780*/  IMAD.U32 R51, RZ, RZ, UR7 ;  /* 0x00000007ff337e24 */ /* 0x000fe2000f8e00ff */
[----:B------:R-:W-:Y:S02]  /*b790*/  @!P2 PRMT R48, R48, 0x5410, RZ ;  /* 0x000054103030a816 */ /* 0x000fe400000000ff */
[----:B------:R-:W-:Y:S02]  /*b7a0*/  @!P2 R2UR UR20, R50 ;  /* 0x000000003214a2ca */ /* 0x000fe400000e0000 */
[----:B------:R-:W-:Y:S02]  /*b7b0*/  @!P2 R2UR UR21, R51 ;  /* 0x000000003315a2ca */ /* 0x000fe400000e0000 */
[----:B------:R-:W-:Y:S01]  /*b7c0*/  @!P2 R2UR UR7, R48 ;  /* 0x000000003007a2ca */ /* 0x000fe200000e0000 */
[----:B------:R-:W-:Y:S05]  /*b7d0*/  IMAD.U32 R48, RZ, RZ, UR16 ;  /* 0x00000010ff307e24 */ /* 0x000fea000f8e00ff */
[----:B------:R-:W-:Y:S01]  /*b7e0*/  PRMT R19, R85, 0x654, R48 ;  /* 0x0000065455137816 */ /* 0x000fe20000000030 */
[----:B------:R-:W-:Y:S06]  /*b7f0*/  @!P2 IMAD.MOV.U32 R48, RZ, RZ, 0x2000 ;  /* 0x00002000ff30a424 */ /* 0x000fec00078e00ff */
[----:B------:R1:W-:Y:S01]  /*b800*/  @!UP0 UTMALDG.5D.IM2COL [UR8], [UR20], UR7 ;  /* 0x00000008140083b4 */ /* 0x0003e20008060007 */
[----:B------:R3:W-:Y:S01]  /*b810*/  @!P2 SYNCS.ARRIVE.TRANS64.RED.A0TR RZ, [R27+URZ+0x50], R48 ;  /* 0x000050301bffa9a7 */ /* 0x0007e200083004ff */
[----:B----4-:R-:W-:Y:S01]  /*b820*/  @!P1 IMAD.HI.U32 R11, R8, R11, RZ ;  /* 0x0000000b080b9227 */ /* 0x010fe200078e00ff */
[----:B------:R-:W-:Y:S03]  /*b830*/  @!P1 ISETP.NE.AND P0, PT, R10, 0x1, PT ;  /* 0x000000010a00980c */ /* 0x000fe60003f05270 */
[----:B-----5:R-:W-:Y:S01]  /*b840*/  @!P1 IMAD.HI.U32 R14, R13, R14, RZ ;  /* 0x0000000e0d0e9227 */ /* 0x020fe200078e00ff */
[----:B-1----:R-:W-:Y:S04]  /*b850*/  @!P1 SHF.R.U32.HI R11, RZ, R0, R11 ;  /* 0x00000000ff0b9219 */ /* 0x002fe8000001160b */
[----:B------:R-:W-:Y:S02]  /*b860*/  @!P1 SEL R11, R8, R11, !P0 ;  /* 0x0000000b080b9207 */ /* 0x000fe40004000000 */
[----:B------:R-:W-:Y:S02]  /*b870*/  @!P1 SHF.R.U32.HI R0, RZ, R15, R14 ;  /* 0x0000000fff009219 */ /* 0x000fe4000001160e */
[----:B--2---:R-:W-:Y:S01]  /*b880*/  @!P1 ISETP.NE.AND P0, PT, R3, 0x1, PT ;  /* 0x000000010300980c */ /* 0x004fe20003f05270 */
[----:B------:R3:W-:Y:S03]  /*b890*/  SYNCS.ARRIVE.TRANS64.RED.A1T0 RZ, [R19+URZ], RZ ;  /* 0x000000ff13ff79a7 */ /* 0x0007e600081004ff */
[----:B------:R-:W-:Y:S05]  /*b8a0*/  @!P1 SEL R12, R13, R0, !P0 ;  /* 0x000000000d0c9207 */ /* 0x000fea0004000000 */
[----:B------:R-:W-:Y:S01]  /*b8b0*/  @!P1 IMAD.IADD R0, R11, 0x1, -R12 ;  /* 0x000000010b009824 */ /* 0x000fe200078e0a0c */
[----:B------:R-:W1:Y:S01]  /*b8c0*/  SYNCS.PHASECHK.TRANS64.TRYWAIT P6, [R27+URZ+0x78], R16 ;  /* 0x000078101b0075a7 */ /* 0x000e6200080c11ff */
[----:B------:R-:W-:Y:S02]  /*b8d0*/  @!P1 IMAD.IADD R9, R12, 0x1, -R11 ;  /* 0x000000010c099824 */ /* 0x000fe400078e0a0b */
[----:B------:R-:W-:Y:S02]  /*b8e0*/  @!P1 IMAD R13, R0, R3, R13 ;  /* 0x00000003000d9224 */ /* 0x000fe400078e020d */
[----:B------:R-:W-:Y:S01]  /*b8f0*/  @!P1 IMAD R8, R9, R10, R8 ;  /* 0x0000000a09089224 */ /* 0x000fe200078e0208 */
[----:B-1-3--:R-:W-:Y:S06]  /*b900*/  @!P6 BRA `(.L_x_88) ;  /* 0x000000400050e947 */ /* 0x00afec0003800000 */
.L_x_158:
[----:B------:R-:W-:Y:S01]  /*b910*/  @!P2 IADD3 R3, P0, PT, R46, 0x680, RZ ;  /* 0x000006802e03a810 */ /* 0x000fe20007f1e0ff */
[----:B------:R-:W-:Y:S01]  /*b920*/  @!P2 IMAD.MOV.U32 R9, RZ, 0x20, RZ ;  /* 0x00000020ff09a824 */ /* 0x000fe200078e00ff */
[----:B------:R-:W-:Y:S01]  /*b930*/  VOTEU.ALL UP0, P2 ;  /* 0x0000000000ff7886 */ /* 0x000fe20001000000 */
[----:B------:R-:W-:Y:S01]  /*b940*/  PLOP3.LUT P6, PT, PT, PT, PT, 0x80, 0x8 ;  /* 0x000000000008781c */ /* 0x000fe20003fcf070 */
[----:B-1----:R-:W-:Y:S01]  /*b950*/  IMAD.IADD R16, R8, 0x1, R84 ;  /* 0x0000000108107824 */ /* 0x002fe200078e0254 */
[----:B------:R-:W-:Y:S01]  /*b960*/  @!P2 R2UR UR9, R3 ;  /* 0x000000000309a2ca */ /* 0x000fe200000e0000 */
[----:B------:R-:W-:Y:S01]  /*b970*/  @!P2 IMAD.X R0, RZ, RZ, R47, P0 ;  /* 0x000000ffff00a224 */ /* 0x000fe200000e062f */
[----:B------:R-:W-:Y:S01]  /*b980*/  @!UP0 UIADD3 UR10, UPT, UPT, UR15, 0x30, URZ ;  /* 0x000000300f0a8890 */ /* 0x000fe2000fffe0ff */
[----:B------:R-:W-:Y:S01]  /*b990*/  @!P2 IMAD.MOV.U32 R9, RZ, 0x400, R9 ;  /* 0x00000400ff09a824 */ /* 0x000fe200078e0009 */
[----:B------:R-:W-:Y:S01]  /*b9a0*/  VOTEU.ALL UP0, P2 ;  /* 0x0000000000ff7886 */ /* 0x000fe20001000000 */
[C---:B------:R-:W-:Y:S01]  /*b9b0*/  @!P2 VIADD R3, R27.reuse, 0x6200 ;  /* 0x000062001b03a836 */ /* 0x040fe20000000000 */
[----:B------:R-:W-:Y:S01]  /*b9c0*/  @!P2 R2UR UR8, R0 ;  /* 0x000000000008a2ca */ /* 0x000fe200000e0000 */
[----:B------:R-:W-:Y:S01]  /*b9d0*/  @!P2 VIADD R0, R27, 0x58 ;  /* 0x000000581b00a836 */ /* 0x000fe20000000000 */
[----:B------:R-:W-:Y:S01]  /*b9e0*/  @!P2 R2UR UR7, R9 ;  /* 0x000000000907a2ca */ /* 0x000fe200000e0000 */
[----:B------:R-:W-:Y:S01]  /*b9f0*/  IMAD.IADD R19, R13, 0x1, R86 ;  /* 0x000000010d137824 */ /* 0x000fe200078e0256 */
[----:B------:R-:W-:Y:S02]  /*ba00*/  LOP3.LUT R45, R45, 0x1, RZ, 0x3c, !PT ;  /* 0x000000012d2d7812 */ /* 0x000fe400078e3cff */
[----:B------:R-:W-:Y:S01]  /*ba10*/  LOP3.LUT R44, R44, 0x1, RZ, 0x3c, !PT ;  /* 0x000000012c2c7812 */ /* 0x000fe200078e3cff */
[----:B------:R-:W-:Y:S01]  /*ba20*/  IMAD.U32 R10, RZ, RZ, UR9 ;  /* 0x00000009ff0a7e24 */ /* 0x000fe2000f8e00ff */
[----:B------:R-:W-:Y:S04]  /*ba30*/  @!P2 R2UR UR9, R0 ;  /* 0x000000000009a2ca */ /* 0x000fe800000e0000 */
[----:B------:R-:W-:Y:S01]  /*ba40*/  @!P2 R2UR UR20, R10 ;  /* 0x000000000a14a2ca */ /* 0x000fe200000e0000 */
[----:B------:R-:W-:Y:S01]  /*ba50*/  IMAD.U32 R11, RZ, RZ, UR8 ;  /* 0x00000008ff0b7e24 */ /* 0x000fe2000f8e00ff */
[----:B------:R-:W-:Y:S01]  /*ba60*/  @!P2 R2UR UR8, R3 ;  /* 0x000000000308a2ca */ /* 0x000fe200000e0000 */
[----:B------:R-:W-:Y:S03]  /*ba70*/  IMAD.U32 R3, RZ, RZ, UR7 ;  /* 0x00000007ff037e24 */ /* 0x000fe6000f8e00ff */
[----:B------:R-:W-:Y:S02]  /*ba80*/  @!P2 R2UR UR21, R11 ;  /* 0x000000000b15a2ca */ /* 0x000fe400000e0000 */
[----:B------:R-:W-:Y:S04]  /*ba90*/  @!P2 PRMT R3, R3, 0x5410, RZ ;  /* 0x000054100303a816 */ /* 0x000fe800000000ff */
[----:B------:R-:W-:Y:S11]  /*baa0*/  @!P2 R2UR UR7, R3 ;  /* 0x000000000307a2ca */ /* 0x000ff600000e0000 */
[----:B------:R-:W-:Y:S02]  /*bab0*/  @!UPT UIADD3 URZ, UPT, UPT, URZ, URZ, URZ ;  /* 0x000000fffffff290 */ /* 0x000fe4000fffe0ff */
[----:B------:R2:W-:Y:S01]  /*bac0*/  @!UP0 UTMALDG.5D.IM2COL [UR8], [UR20], UR7 ;  /* 0x00000008140083b4 */ /* 0x0005e20008060007 */
[----:B------:R2:W-:Y:S01]  /*bad0*/  @!P2 SYNCS.ARRIVE.TRANS64.RED.A0TR RZ, [R27+URZ+0x58], R32 ;  /* 0x000058201bffa9a7 */ /* 0x0005e200083004ff */
[----:B------:R2:W-:Y:S01]  /*bae0*/  SYNCS.ARRIVE.TRANS64.RED.A1T0 RZ, [R42+URZ], RZ ;  /* 0x000000ff2aff79a7 */ /* 0x0005e200081004ff */
[----:B------:R-:W-:Y:S05]  /*baf0*/  @P5 BRA `(.L_x_89) ;  /* 0xfffffff0000c5947 */ /* 0x000fea000383ffff */
[----:B------:R-:W-:-:S04]  /*bb00*/  SHF.L.U32 R0, R45, 0x1f, RZ ;  /* 0x0000001f2d007819 */ /* 0x000fc800000006ff */
[----:B------:R-:W1:Y:S02]  /*bb10*/  SYNCS.PHASECHK.TRANS64.TRYWAIT P0, [R27+URZ+0x60], R0 ;  /* 0x000060001b0075a7 */ /* 0x000e6400080011ff */
[----:B-1----:R-:W-:Y:S05]  /*bb20*/  @!P0 BRA `(.L_x_90) ;  /* 0x0000003c00dc8947 */ /* 0x002fea0003800000 */
.L_x_159:
[----:B------:R-:W3:Y:S02]  /*bb30*/  SYNCS.PHASECHK.TRANS64.TRYWAIT P0, [R27+URZ+0x68], R0 ;  /* 0x000068001b0075a7 */ /* 0x000ee400080011ff */
[----:B---3--:R-:W-:Y:S05]  /*bb40*/  @!P0 BRA `(.L_x_91) ;  /* 0x0000003c00e88947 */ /* 0x008fea0003800000 */
.L_x_160:
[----:B------:R-:W4:Y:S02]  /*bb50*/  SYNCS.PHASECHK.TRANS64.TRYWAIT P0, [R27+URZ+0x70], R0 ;  /* 0x000070001b0075a7 */ /* 0x000f2400080011ff */
[----:B----4-:R-:W-:Y:S05]  /*bb60*/  @!P0 BRA `(.L_x_92) ;  /* 0x0000003c00f48947 */ /* 0x010fea0003800000 */
.L_x_93:
[----:B-1-34-:R-:W-:-:S04]  /*bb70*/  SHF.L.U32 R0, R45, 0x1f, RZ ;  /* 0x0000001f2d007819 */ /* 0x01afc800000006ff */
[----:B------:R1:W3:Y:S03]  /*bb80*/  SYNCS.PHASECHK.TRANS64.TRYWAIT P0, [R27+URZ+0x78], R0 ;  /* 0x000078001b0075a7 */ /* 0x0002e600080011ff */
[----:B---3--:R-:W-:Y:S05]  /*bb90*/  @!P0 NANOSLEEP.SYNCS 0x989680 ;  /* 0x009896800000895d */ /* 0x008fea0003900000 */
[----:B------:R-:W3:Y:S02]  /*bba0*/  @!P0 SYNCS.PHASECHK.TRANS64 P0, [R27+URZ+0x78], R0 ;  /* 0x000078001b0085a7 */ /* 0x000ee400080010ff */
[----:B--23--:R-:W-:Y:S05]  /*bbb0*/  @P0 EXIT ;  /* 0x000000000000094d */ /* 0x00cfea0003800000 */
[----:B------:R-:W-:Y:S05]  /*bbc0*/  BRA `(.L_x_93) ;  /* 0xfffffffc00e87947 */ /* 0x000fea000383ffff */
.L_x_78:
[----:B------:R-:W-:-:S13]  /*bbd0*/  ISETP.GE.AND P0, PT, R0, 0x4, PT ;  /* 0x000000040000780c */ /* 0x000fda0003f06270 */
[----:B------:R-:W-:Y:S05]  /*bbe0*/  @!P0 EXIT ;  /* 0x000000000000894d */ /* 0x000fea0003800000 */
[----:B------:R-:W-:Y:S01]  /*bbf0*/  BAR.SYNC.DEFER_BLOCKING 0x6, 0xa0 ;  /* 0x0182800000007b1d */ /* 0x000fe20000010000 */
[----:B------:R-:W-:Y:S01]  /*bc00*/  MOV R0, 0x400 ;  /* 0x0000040000007802 */ /* 0x000fe20000000f00 */
[C---:B------:R-:W-:Y:S01]  /*bc10*/  IMAD.SHL.U32 R3, R101.reuse, 0x10, RZ ;  /* 0x0000001065037824 */ /* 0x040fe200078e00ff */
[C---:B------:R-:W-:Y:S01]  /*bc20*/  LOP3.LUT R102, R101.reuse, 0x60, RZ, 0xc0, !PT ;  /* 0x0000006065667812 */ /* 0x040fe200078ec0ff */
[----:B------:R-:W-:Y:S01]  /*bc30*/  IMAD.SHL.U32 R100, R101, 0x2, RZ ;  /* 0x0000000265647824 */ /* 0x000fe200078e00ff */
[----:B------:R-:W-:-:S03]  /*bc40*/  LEA R93, R85, R0, 0x18 ;  /* 0x00000000555d7211 */ /* 0x000fc600078ec0ff */
[----:B------:R-:W1:Y:S01]  /*bc50*/  LDC R95, c[0x0][0x370] ;  /* 0x0000dc00ff5f7b82 */ /* 0x000e620000000800 */
[----:B------:R-:W-:Y:S01]  /*bc60*/  LOP3.LUT R7, R3, 0x60, RZ, 0xc0, !PT ;  /* 0x0000006003077812 */ /* 0x000fe200078ec0ff */
[----:B------:R-:W-:Y:S01]  /*bc70*/  IMAD.U32 R32, R101, 0x10000, RZ ;  /* 0x0001000065207824 */ /* 0x000fe200078e00ff */
[----:B------:R-:W-:Y:S01]  /*bc80*/  CS2R R96, SRZ ;  /* 0x0000000000607805 */ /* 0x000fe2000001ff00 */
[----:B------:R-:W-:Y:S01]  /*bc90*/  VIADD R91, R93, 0x200 ;  /* 0x000002005d5b7836 */ /* 0x000fe20000000000 */
[----:B------:R-:W-:Y:S01]  /*bca0*/  LOP3.LUT R100, R7, 0xc, R100, 0xf8, !PT ;  /* 0x0000000c07647812 */ /* 0x000fe200078ef864 */
[----:B------:R-:W-:Y:S01]  /*bcb0*/  IMAD.MOV.U32 R99, RZ, RZ, 0x1 ;  /* 0x00000001ff637424 */ /* 0x000fe200078e00ff */
[----:B------:R-:W-:Y:S01]  /*bcc0*/  LOP3.LUT R32, R32, 0x600000, RZ, 0xc0, !PT ;  /* 0x0060000020207812 */ /* 0x000fe200078ec0ff */
[----:B------:R-:W2:Y:S01]  /*bcd0*/  LDC R28, c[0x0][0xc0c] ;  /* 0x00030300ff1c7b82 */ /* 0x000ea20000000800 */
[----:B------:R-:W-:Y:S01]  /*bce0*/  LOP3.LUT R100, R100, 0x790, R3, 0xf8, !PT ;  /* 0x0000079064647812 */ /* 0x000fe200078ef803 */
[----:B------:R-:W-:Y:S01]  /*bcf0*/  IMAD.MOV.U32 R30, RZ, RZ, RZ ;  /* 0x000000ffff1e7224 */ /* 0x000fe200078e00ff */
[C---:B------:R-:W-:Y:S01]  /*bd00*/  LOP3.LUT R3, R101.reuse, 0x2, RZ, 0xc0, !PT ;  /* 0x0000000265037812 */ /* 0x040fe200078ec0ff */
[----:B------:R-:W-:Y:S01]  /*bd10*/  IMAD.MOV.U32 R98, RZ, RZ, RZ ;  /* 0x000000ffff627224 */ /* 0x000fe200078e00ff */
[----:B------:R-:W-:Y:S01]  /*bd20*/  LOP3.LUT R101, R101, 0x4, RZ, 0xc0, !PT ;  /* 0x0000000465657812 */ /* 0x000fe200078ec0ff */
[----:B------:R-:W-:-:S02]  /*bd30*/  IMAD R100, R100, 0x4, R91 ;  /* 0x0000000464647824 */ /* 0x000fc400078e025b */
[----:B------:R-:W3:Y:S01]  /*bd40*/  LDC R90, c[0x0][0xc20] ;  /* 0x00030800ff5a7b82 */ /* 0x000ee20000000800 */
[----:B------:R-:W-:Y:S01]  /*bd50*/  IMAD.MOV.U32 R120, RZ, RZ, RZ ;  /* 0x000000ffff787224 */ /* 0x000fe200078e00ff */
[----:B------:R-:W4:Y:S01]  /*bd60*/  LDS R4, [R93+0xe0] ;  /* 0x0000e0005d047984 */ /* 0x000f220000000800 */
[--C-:B------:R-:W-:Y:S02]  /*bd70*/  IMAD R108, R3, -0x10, R100.reuse ;  /* 0xfffffff0036c7824 */ /* 0x100fe400078e0264 */
[----:B------:R-:W-:-:S03]  /*bd80*/  IMAD R106, R101, -0x10, R100 ;  /* 0xfffffff0656a7824 */ /* 0x000fc600078e0264 */
[----:B------:R-:W1:Y:S08]  /*bd90*/  LDC R27, c[0x0][0xc30] ;  /* 0x00030c00ff1b7b82 */ /* 0x000e700000000800 */
[----:B------:R-:W1:Y:S08]  /*bda0*/  LDC R92, c[0x0][0xba0] ;  /* 0x0002e800ff5c7b82 */ /* 0x000e700000000800 */
[----:B------:R-:W1:Y:S08]  /*bdb0*/  LDC.64 R110, c[0x0][0x348] ;  /* 0x0000d200ff6e7b82 */ /* 0x000e700000000a00 */
[----:B------:R-:W1:Y:S08]  /*bdc0*/  LDC.64 R74, c[0x0][0xc10] ;  /* 0x00030400ff4a7b82 */ /* 0x000e700000000a00 */
[----:B------:R-:W1:Y:S01]  /*bdd0*/  LDC.64 R24, c[0x0][0xc18] ;  /* 0x00030600ff187b82 */ /* 0x000e620000000a00 */
[C---:B----4-:R-:W-:Y:S01]  /*bde0*/  VIADD R5, R4.reuse, 0x40 ;  /* 0x0000004004057836 */ /* 0x050fe20000000000 */
[----:B------:R-:W-:-:S04]  /*bdf0*/  LOP3.LUT R4, R4, 0xffff, RZ, 0xc0, !PT ;  /* 0x0000ffff04047812 */ /* 0x000fc800078ec0ff */
[----:B------:R-:W-:Y:S02]  /*be00*/  LOP3.LUT R5, R5, 0xffff, RZ, 0xc0, !PT ;  /* 0x0000ffff05057812 */ /* 0x000fe400078ec0ff */
[----:B------:R-:W4:Y:S03]  /*be10*/  LDC.64 R70, c[0x0][0x988] ;  /* 0x00026200ff467b82 */ /* 0x000f260000000a00 */
[----:B------:R1:W-:Y:S05]  /*be20*/  STL.64 [R1], R4 ;  /* 0x0000000401007387 */ /* 0x0003ea0000100a00 */
[----:B------:R-:W1:Y:S08]  /*be30*/  LDC.64 R22, c[0x0][0xc28] ;  /* 0x00030a00ff167b82 */ /* 0x000e700000000a00 */
[----:B------:R-:W1:Y:S08]  /*be40*/  LDC.64 R72, c[0x0][0x990] ;  /* 0x00026400ff487b82 */ /* 0x000e700000000a00 */
[----:B------:R-:W1:Y:S08]  /*be50*/  LDC.64 R68, c[0x0][0x9b0] ;  /* 0x00026c00ff447b82 */ /* 0x000e700000000a00 */
[----:B------:R-:W1:Y:S08]  /*be60*/  LDC.64 R50, c[0x0][0x9a8] ;  /* 0x00026a00ff327b82 */ /* 0x000e700000000a00 */
[----:B------:R-:W1:Y:S08]  /*be70*/  LDC.64 R82, c[0x0][0xb80] ;  /* 0x0002e000ff527b82 */ /* 0x000e700000000a00 */
[----:B------:R-:W1:Y:S08]  /*be80*/  LDC.64 R80, c[0x0][0xb88] ;  /* 0x0002e200ff507b82 */ /* 0x000e700000000a00 */
[----:B------:R-:W1:Y:S08]  /*be90*/  LDC.64 R78, c[0x0][0xb90] ;  /* 0x0002e400ff4e7b82 */ /* 0x000e700000000a00 */
[----:B------:R-:W1:Y:S08]  /*bea0*/  LDC.64 R76, c[0x0][0xb98] ;  /* 0x0002e600ff4c7b82 */ /* 0x000e700000000a00 */
[----:B--234-:R-:W1:Y:S02]  /*beb0*/  LDC R94, c[0x0][0x374] ;  /* 0x0000dd00ff5e7b82 */ /* 0x01ce640000000800 */
.L_x_137:
[----:B-1----:R-:W-:Y:S01]  /*bec0*/  SHF.L.U32 R4, R97, 0x1f, RZ ;  /* 0x0000001f61047819 */ /* 0x002fe200000006ff */
[----:B---3--:R-:W-:Y:S02]  /*bed0*/  VIADD R2, R93, 0x98 ;  /* 0x000000985d027836 */ /* 0x008fe40000000000 */
[----:B------:R-:W-:Y:S01]  /*bee0*/  IMAD R0, R30, 0x4, R1 ;  /* 0x000000041e007824 */ /* 0x000fe200078e0201 */
[----:B------:R-:W1:Y:S02]  /*bef0*/  SYNCS.PHASECHK.TRANS64.TRYWAIT P0, [R93+URZ+0x90], R4 ;  /* 0x000090045d0075a7 */ /* 0x000e6400080011ff */
[----:B------:R-:W-:Y:S01]  /*bf00*/  PRMT R2, RZ, 0x654, R2 ;  /* 0x00000654ff027816 */ /* 0x000fe20000000002 */
[----:B-12---:R-:W-:Y:S06]  /*bf10*/  @!P0 BRA `(.L_x_94) ;  /* 0x0000003c001c8947 */ /* 0x006fec0003800000 */
.L_x_161:
[----:B------:R-:W2:Y:S01]  /*bf20*/  LDC.64 R12, c[0x0][0xc10] ;  /* 0x00030400ff0c7b82 */ /* 0x000ea20000000a00 */
[----:B------:R-:W3:Y:S01]  /*bf30*/  LDS.128 R36, [R93+0xd0] ;  /* 0x0000d0005d247984 */ /* 0x000ee20000000c00 */
[----:B------:R-:W-:Y:S02]  /*bf40*/  ISETP.NE.AND P1, PT, R27, 0x1, PT ;  /* 0x000000011b00780c */ /* 0x000fe40003f25270 */
[----:B------:R-:W-:Y:S04]  /*bf50*/  ISETP.GE.AND P0, PT, R26, 0x1, PT ;  /* 0x000000011a00780c */ /* 0x000fe80003f06270 */
[----:B------:R-:W4:Y:S01]  /*bf60*/  LDC.64 R10, c[0x0][0xc18] ;  /* 0x00030600ff0a7b82 */ /* 0x000f220000000a00 */
[----:B------:R-:W-:Y:S01]  /*bf70*/  @!PT LDS RZ, [RZ] ;  /* 0x00000000fffff984 */ /* 0x000fe20000000800 */
[----:B------:R-:W-:Y:S01]  /*bf80*/  @!PT LDS RZ, [RZ] ;  /* 0x00000000fffff984 */ /* 0x000fe20000000800 */
[----:B------:R-:W-:Y:S01]  /*bf90*/  @!PT LDS RZ, [RZ] ;  /* 0x00000000fffff984 */ /* 0x000fe20000000800 */
[----:B------:R-:W-:Y:S01]  /*bfa0*/  @!PT LDS RZ, [RZ] ;  /* 0x00000000fffff984 */ /* 0x000fe20000000800 */
[----:B------:R1:W-:Y:S06]  /*bfb0*/  MEMBAR.ALL.CTA ;  /* 0x0000000000007992 */ /* 0x0003ec0000008000 */
[----:B-1----:R-:W1:Y:S01]  /*bfc0*/  FENCE.VIEW.ASYNC.S ;  /* 0x00000000000073c6 */ /* 0x002e620000000000 */
[----:B------:R-:W2:Y:S08]  /*bfd0*/  @!P1 LDC R14, c[0x0][0xc20] ;  /* 0x00030800ff0e9b82 */ /* 0x000eb00000000800 */
[----:B------:R-:W2:Y:S01]  /*bfe0*/  @!P1 LDC R9, c[0x0][0xc0c] ;  /* 0x00030300ff099b82 */ /* 0x000ea20000000800 */
[----:B-1----:R1:W-:Y:S01]  /*bff0*/  SYNCS.ARRIVE.TRANS64.RED.A1T0 RZ, [R2+URZ], RZ ;  /* 0x000000ff02ff79a7 */ /* 0x0023e200081004ff */
[----:B------:R1:W5:Y:S01]  /*c000*/  LDL R17, [R0] ;  /* 0x0000000000117983 */ /* 0x0003620000100800 */
[----:B---3--:R-:W-:Y:S04]  /*c010*/  LOP3.LUT P4, RZ, R38, 0x1, RZ, 0xc0, !PT ;  /* 0x0000000126ff7812 */ /* 0x008fe8000788c0ff */
[----:B------:R-:W-:Y:S09]  /*c020*/  P2R R107, PR, RZ, 0x10 ;  /* 0x00000010ff6b7803 */ /* 0x000ff20000000000 */
[----:B------:R-:W-:Y:S02]  /*c030*/  @P4 MOV R31, R36 ;  /* 0x00000024001f4202 */ /* 0x000fe40000000f00 */
[----:B------:R-:W-:Y:S01]  /*c040*/  @P4 LOP3.LUT R29, R37, 0xffff, RZ, 0xc0, !PT ;  /* 0x0000ffff251d4812 */ /* 0x000fe200078ec0ff */
[----:B-1--4-:R-:W-:Y:S06]  /*c050*/  @!P0 BRA `(.L_x_95) ;  /* 0x0000000000a48947 */ /* 0x012fec0003800000 */
[----:B------:R-:W-:Y:S01]  /*c060*/  IMAD.HI.U32 R21, R94, R25, RZ ;  /* 0x000000195e157227 */ /* 0x000fe200078e00ff */
[----:B------:R-:W-:Y:S02]  /*c070*/  ISETP.NE.AND P0, PT, R24, 0x1, PT ;  /* 0x000000011800780c */ /* 0x000fe40003f05270 */
[----:B------:R-:W-:Y:S01]  /*c080*/  ISETP.NE.AND P2, PT, R26, 0x1, PT ;  /* 0x000000011a00780c */ /* 0x000fe20003f45270 */
[----:B------:R-:W-:Y:S01]  /*c090*/  IMAD.HI.U32 R18, R95, R74, RZ ;  /* 0x0000004a5f127227 */ /* 0x000fe200078e00ff */
[----:B------:R-:W-:Y:S02]  /*c0a0*/  SHF.R.U32.HI R21, RZ, R90, R21 ;  /* 0x0000005aff157219 */ /* 0x000fe40000011615 */
[----:B------:R-:W-:Y:S01]  /*c0b0*/  ISETP.NE.AND P3, PT, R28, 0x1, PT ;  /* 0x000000011c00780c */ /* 0x000fe20003f65270 */
[----:B------:R-:W-:Y:S01]  /*c0c0*/  IMAD.HI.U32 R34, R31, R74, RZ ;  /* 0x0000004a1f227227 */ /* 0x000fe200078e00ff */
[----:B------:R-:W-:Y:S02]  /*c0d0*/  SHF.R.U32.HI R18, RZ, R75, R18 ;  /* 0x0000004bff127219 */ /* 0x000fe40000011612 */
[----:B------:R-:W-:Y:S01]  /*c0e0*/  SEL R3, R94, R21, !P0 ;  /* 0x000000155e037207 */ /* 0x000fe20004000000 */
[----:B------:R-:W-:Y:S01]  /*c0f0*/  IMAD.HI.U32 R21, R29, R25, RZ ;  /* 0x000000191d157227 */ /* 0x000fe200078e00ff */
[----:B------:R-:W-:Y:S02]  /*c100*/  SEL R7, R95, R18, !P3 ;  /* 0x000000125f077207 */ /* 0x000fe40005800000 */
[----:B------:R-:W-:Y:S01]  /*c110*/  SHF.R.U32.HI R34, RZ, R75, R34 ;  /* 0x0000004bff227219 */ /* 0x000fe20000011622 */
[-C--:B------:R-:W-:Y:S04]  /*c120*/  IMAD.HI.U32 R18, R3, R22.reuse, RZ ;  /* 0x0000001603127227 */ /* 0x080fe800078e00ff */
[----:B------:R-:W-:Y:S01]  /*c130*/  IMAD.HI.U32 R20, R7, R22, RZ ;  /* 0x0000001607147227 */ /* 0x000fe200078e00ff */
[-C--:B------:R-:W-:Y:S02]  /*c140*/  @P2 SHF.R.U32.HI R3, RZ, R23.reuse, R18 ;  /* 0x00000017ff032219 */ /* 0x080fe40000011612 */
[----:B------:R-:W-:Y:S02]  /*c150*/  SHF.R.U32.HI R18, RZ, R90, R21 ;  /* 0x0000005aff127219 */ /* 0x000fe40000011615 */
[----:B------:R-:W-:Y:S01]  /*c160*/  @P2 SHF.R.U32.HI R7, RZ, R23, R20 ;  /* 0x00000017ff072219 */ /* 0x000fe20000011614 */
[C---:B------:R-:W-:Y:S01]  /*c170*/  IMAD R2, R26.reuse, R3, RZ ;  /* 0x000000031a027224 */ /* 0x040fe200078e02ff */
[----:B------:R-:W-:Y:S02]  /*c180*/  SEL R5, R29, R18, !P0 ;  /* 0x000000121d057207 */ /* 0x000fe40004000000 */
[----:B------:R-:W-:Y:S01]  /*c190*/  SEL R3, R31, R34, !P3 ;  /* 0x000000221f037207 */ /* 0x000fe20005800000 */
[----:B------:R-:W-:Y:S01]  /*c1a0*/  IMAD R4, R26, R7, RZ ;  /* 0x000000071a047224 */ /* 0x000fe200078e02ff */
[C---:B------:R-:W-:Y:S01]  /*c1b0*/  ISETP.GE.AND P0, PT, R5.reuse, R2, PT ;  /* 0x000000020500720c */ /* 0x040fe20003f06270 */
[----:B------:R-:W-:Y:S03]  /*c1c0*/  IMAD.HI.U32 R6, R5, R22, RZ ;  /* 0x0000001605067227 */ /* 0x000fe600078e00ff */
[----:B------:R-:W-:Y:S01]  /*c1d0*/  ISETP.GE.OR P0, PT, R3, R4, P0 ;  /* 0x000000040300720c */ /* 0x000fe20000706670 */
[----:B------:R-:W-:Y:S01]  /*c1e0*/  IMAD.MOV R4, RZ, RZ, -R3 ;  /* 0x000000ffff047224 */ /* 0x000fe200078e0a03 */
[-C--:B------:R-:W-:Y:S03]  /*c1f0*/  SHF.R.U32.HI R6, RZ, R23.reuse, R6 ;  /* 0x00000017ff067219 */ /* 0x080fe60000011606 */
[----:B------:R-:W-:Y:S01]  /*c200*/  IMAD R31, R28, R4, R31 ;  /* 0x000000041c1f7224 */ /* 0x000fe200078e021f */
[----:B------:R-:W-:Y:S05]  /*c210*/  SEL R15, R5, R6, !P2 ;  /* 0x00000006050f7207 */ /* 0x000fea0005000000 */
[----:B------:R-:W-:Y:S02]  /*c220*/  IMAD.MOV R6, RZ, RZ, -R15 ;  /* 0x000000ffff067224 */ /* 0x000fe400078e0a0f */
[C---:B------:R-:W-:Y:S04]  /*c230*/  @!P0 IMAD.HI.U32 R2, R3.reuse, R22, RZ ;  /* 0x0000001603028227 */ /* 0x040fe800078e00ff */
[----:B------:R-:W-:Y:S01]  /*c240*/  IMAD R6, R26, R6, R5 ;  /* 0x000000061a067224 */ /* 0x000fe200078e0205 */
[----:B------:R-:W-:Y:S04]  /*c250*/  @!P0 SHF.R.U32.HI R2, RZ, R23, R2 ;  /* 0x00000017ff028219 */ /* 0x000fe80000011602 */
[----:B------:R-:W-:Y:S02]  /*c260*/  @!P0 SEL R0, R3, R2, !P2 ;  /* 0x0000000203008207 */ /* 0x000fe40005000000 */
[----:B------:R-:W-:Y:S02]  /*c270*/  IADD3 R2, PT, PT, -R5, RZ, RZ ;  /* 0x000000ff05027210 */ /* 0x000fe40007ffe1ff */
[----:B------:R-:W-:Y:S01]  /*c280*/  @!P0 IADD3 R8, PT, PT, R15, -R0, RZ ;  /* 0x800000000f088210 */ /* 0x000fe20007ffe0ff */
[----:B------:R-:W-:Y:S02]  /*c290*/  @!P0 IMAD R0, R7, R6, R0 ;  /* 0x0000000607008224 */ /* 0x000fe400078e0200 */
[----:B------:R-:W-:Y:S02]  /*c2a0*/  IMAD R29, R24, R2, R29 ;  /* 0x00000002181d7224 */ /* 0x000fe400078e021d */
[----:B------:R-:W-:Y:S02]  /*c2b0*/  @!P0 IMAD R5, R8, R26, R3 ;  /* 0x0000001a08058224 */ /* 0x000fe400078e0203 */
[----:B------:R-:W-:Y:S04]  /*c2c0*/  @!P0 IMAD.MOV.U32 R3, RZ, RZ, R0 ;  /* 0x000000ffff038224 */ /* 0x000fe800078e0000 */
[----:B------:R-:W-:Y:S02]  /*c2d0*/  IMAD R31, R3, R28, R31 ;  /* 0x0000001c031f7224 */ /* 0x000fe400078e021f */
[----:B------:R-:W-:Y:S07]  /*c2e0*/  IMAD R29, R5, R24, R29 ;  /* 0x00000018051d7224 */ /* 0x000fee00078e021d */
.L_x_95:
[----:B------:R-:W-:Y:S01]  /*c2f0*/  @!P1 ISETP.NE.AND P0, PT, R10, 0x1, PT ;  /* 0x000000010a00980c */ /* 0x000fe20003f05270 */
[----:B------:R-:W-:Y:S01]  /*c300*/  @!P1 IMAD.HI.U32 R3, R29, R11, RZ ;  /* 0x0000000b1d039227 */ /* 0x000fe200078e00ff */
[----:B------:R-:W-:Y:S01]  /*c310*/  R2UR UR41, R16 ;  /* 0x00000000102972ca */ /* 0x000fe200000e0000 */
[----:B------:R-:W-:Y:S01]  /*c320*/  BSSY.RECONVERGENT B6, `(.L_x_96) ;  /* 0x0000028000067945 */ /* 0x000fe20003800200 */
[----:B--2---:R-:W-:Y:S01]  /*c330*/  @!P1 ISETP.NE.AND P2, PT, R9, 0x1, PT ;  /* 0x000000010900980c */ /* 0x004fe20003f45270 */
[----:B------:R-:W-:Y:S01]  /*c340*/  @!P1 IMAD.HI.U32 R0, R31, R12, RZ ;  /* 0x0000000c1f009227 */ /* 0x000fe200078e00ff */
[----:B------:R-:W-:Y:S02]  /*c350*/  @!P1 SHF.R.U32.HI R2, RZ, R14, R3 ;  /* 0x0000000eff029219 */ /* 0x000fe40000011603 */
[----:B------:R-:W-:Y:S02]  /*c360*/  @P4 SHF.R.U32.HI R105, RZ, 0x10, R37 ;  /* 0x00000010ff694819 */ /* 0x000fe40000011625 */
[----:B------:R-:W-:Y:S02]  /*c370*/  @!P1 SEL R2, R29, R2, !P0 ;  /* 0x000000021d029207 */ /* 0x000fe40004000000 */
[----:B------:R-:W-:Y:S02]  /*c380*/  @!P1 SHF.R.U32.HI R0, RZ, R13, R0 ;  /* 0x0000000dff009219 */ /* 0x000fe40000011600 */
[----:B------:R-:W-:Y:S01]  /*c390*/  LOP3.LUT P0, RZ, R91, 0x1b0, RZ, 0xc0, !PT ;  /* 0x000001b05bff7812 */ /* 0x000fe2000780c0ff */
[----:B------:R-:W-:Y:S01]  /*c3a0*/  USHF.L.U32 UR41, UR41, 0x6, URZ ;  /* 0x0000000629297899 */ /* 0x000fe200080006ff */
[----:B------:R-:W-:Y:S05]  /*c3b0*/  @!P1 SEL R3, R31, R0, !P2 ;  /* 0x000000001f039207 */ /* 0x000fea0005000000 */
[----:B------:R-:W-:Y:S02]  /*c3c0*/  @!P1 IMAD.IADD R0, R2, 0x1, -R3 ;  /* 0x0000000102009824 */ /* 0x000fe400078e0a03 */
[----:B------:R-:W-:Y:S02]  /*c3d0*/  @!P1 IMAD.IADD R2, R3, 0x1, -R2 ;  /* 0x0000000103029824 */ /* 0x000fe400078e0a02 */
[----:B------:R-:W-:Y:S02]  /*c3e0*/  @!P1 IMAD R31, R0, R9, R31 ;  /* 0x00000009001f9224 */ /* 0x000fe400078e021f */
[----:B------:R-:W-:Y:S01]  /*c3f0*/  @!P1 IMAD R29, R2, R10, R29 ;  /* 0x0000000a021d9224 */ /* 0x000fe200078e021d */
[----:B------:R-:W-:Y:S06]  /*c400*/  @!P0 BRA `(.L_x_97) ;  /* 0x0000000000648947 */ /* 0x000fec0003800000 */
[----:B------:R-:W1:Y:S01]  /*c410*/  LDC R4, c[0x4][0x80] ;  /* 0x01002000ff047b82 */ /* 0x000e620000000800 */
[----:B------:R-:W-:Y:S01]  /*c420*/  MOV R2, 0x0 ;  /* 0x0000000000027802 */ /* 0x000fe20000000f00 */
[----:B------:R-:W-:Y:S02]  /*c430*/  HFMA2 R12, -RZ, RZ, 0, 5.9604644775390625e-08 ;  /* 0x00000001ff0c7431 */ /* 0x000fe400000001ff */
[----:B------:R-:W-:Y:S02]  /*c440*/  IMAD.MOV.U32 R8, RZ, RZ, 0x70 ;  /* 0x00000070ff087424 */ /* 0x000fe400078e00ff */
[----:B------:R-:W-:Y:S02]  /*c450*/  IMAD.MOV.U32 R13, RZ, RZ, RZ ;  /* 0x000000ffff0d7224 */ /* 0x000fe400078e00ff */
[----:B------:R-:W2:Y:S08]  /*c460*/  LDC R5, c[0x4][0x84] ;  /* 0x01002100ff057b82 */ /* 0x000eb00000000800 */
[----:B------:R-:W3:Y:S08]  /*c470*/  LDC R6, c[0x4][0x88] ;  /* 0x01002200ff067b82 */ /* 0x000ef00000000800 */
[----:B------:R-:W4:Y:S08]  /*c480*/  LDC R7, c[0x4][0x8c] ;  /* 0x01002300ff077b82 */ /* 0x000f300000000800 */
[----:B------:R-:W1:Y:S08]  /*c490*/  LDC R10, c[0x4][0x8] ;  /* 0x01000200ff0a7b82 */ /* 0x000e700000000800 */
[----:B------:R-:W1:Y:S08]  /*c4a0*/  LDC R11, c[0x4][0xc] ;  /* 0x01000300ff0b7b82 */ /* 0x000e700000000800 */
[----:B------:R1:W1:Y:S02]  /*c4b0*/  LDC.64 R14, c[0x4][R2] ;  /* 0x01000000020e7b82 */ /* 0x0002640000000a00 */
[----:B------:R-:W-:Y:S07]  /*c4c0*/  LEPC R20, `(.L_x_98) ;  /* 0x000000001014794e */ /* 0x000fee0000000000 */
[----:B-12345:R-:W-:Y:S05]  /*c4d0*/  CALL.ABS.NOINC R14 ;  /* 0x000000000e007343 */ /* 0x03efea0003c00000 */
.L_x_98:
[----:B------:R-:W1:Y:S01]  /*c4e0*/  LDC R4, c[0x4][0x80] ;  /* 0x01002000ff047b82 */ /* 0x000e620000000800 */
[----:B------:R-:W-:Y:S01]  /*c4f0*/  HFMA2 R8, -RZ, RZ, 0, 6.67572021484375e-06 ;  /* 0x00000070ff087431 */ /* 0x000fe200000001ff */
[----:B------:R-:W-:Y:S01]  /*c500*/  MOV R12, 0x1 ;  /* 0x00000001000c7802 */ /* 0x000fe20000000f00 */
[----:B------:R-:W-:Y:S05]  /*c510*/  HFMA2 R13, -RZ, RZ, 0, 0 ;  /* 0x00000000ff0d7431 */ /* 0x000fea00000001ff */
[----:B------:R-:W2:Y:S08]  /*c520*/  LDC R5, c[0x4][0x84] ;  /* 0x01002100ff057b82 */ /* 0x000eb00000000800 */
[----:B------:R-:W3:Y:S08]  /*c530*/  LDC R6, c[0x4][0x88] ;  /* 0x01002200ff067b82 */ /* 0x000ef00000000800 */
[----:B------:R-:W4:Y:S08]  /*c540*/  LDC R7, c[0x4][0x8c] ;  /* 0x01002300ff077b82 */ /* 0x000f300000000800 */
[----:B------:R-:W1:Y:S08]  /*c550*/  LDC R10, c[0x4][0x8] ;  /* 0x01000200ff0a7b82 */ /* 0x000e700000000800 */
[----:B------:R-:W1:Y:S08]  /*c560*/  LDC R11, c[0x4][0xc] ;  /* 0x01000300ff0b7b82 */ /* 0x000e700000000800 */
[----:B------:R-:W1:Y:S02]  /*c570*/  LDC.64 R2, c[0x4][R2] ;  /* 0x0100000002027b82 */ /* 0x000e640000000a00 */
[----:B------:R-:W-:Y:S07]  /*c580*/  LEPC R20, `(.L_x_97) ;  /* 0x000000001014794e */ /* 0x000fee0000000000 */
[----:B-1234-:R-:W-:Y:S05]  /*c590*/  CALL.ABS.NOINC R2 ;  /* 0x0000000002007343 */ /* 0x01efea0003c00000 */
.L_x_97:
[----:B------:R-:W-:Y:S05]  /*c5a0*/  BSYNC.RECONVERGENT B6 ;  /* 0x0000000000067941 */ /* 0x000fea0003800200 */
.L_x_96:
[----:B------:R-:W-:Y:S02]  /*c5b0*/  ISETP.NE.U32.AND P3, PT, R72, RZ, PT ;  /* 0x000000ff4800720c */ /* 0x000fe40003f65070 */
[----:B------:R-:W-:Y:S02]  /*c5c0*/  ISETP.NE.AND P6, PT, R104, RZ, PT ;  /* 0x000000ff6800720c */ /* 0x000fe40003fc5270 */
[----:B------:R-:W-:Y:S02]  /*c5d0*/  ISETP.NE.AND.EX P3, PT, R73, RZ, PT, P3 ;  /* 0x000000ff4900720c */ /* 0x000fe40003f65330 */
[----:B------:R-:W-:Y:S02]  /*c5e0*/  ISETP.NE.U32.AND P4, PT, R68, RZ, PT ;  /* 0x000000ff4400720c */ /* 0x000fe40003f85070 */
[----:B------:R-:W-:Y:S02]  /*c5f0*/  ISETP.NE.U32.AND P1, PT, R70, RZ, PT ;  /* 0x000000ff4600720c */ /* 0x000fe40003f25070 */
[----:B------:R-:W-:Y:S02]  /*c600*/  PLOP3.LUT P0, PT, PT, PT, PT, 0x8, 0x80 ;  /* 0x000000000080781c */ /* 0x000fe40003f0e170 */
[----:B------:R-:W-:Y:S02]  /*c610*/  ISETP.NE.AND.EX P4, PT, R69, RZ, PT, P4 ;  /* 0x000000ff4500720c */ /* 0x000fe40003f85340 */
[----:B------:R-:W-:Y:S02]  /*c620*/  ISETP.NE.AND.EX P1, PT, R71, RZ, PT, P1 ;  /* 0x000000ff4700720c */ /* 0x000fe40003f25310 */
[----:B------:R-:W-:Y:S01]  /*c630*/  @P6 PLOP3.LUT P0, PT, P3, PT, PT, 0x80, 0x8 ;  /* 0x000000000008681c */ /* 0x000fe20001f0f070 */
[----:B------:R-:W-:Y:S01]  /*c640*/  @!UPT UIADD3 URZ, UPT, UPT, URZ, URZ, URZ ;  /* 0x000000fffffff290 */ /* 0x000fe2000fffe0ff */
[----:B------:R-:W-:Y:S11]  /*c650*/  @!P3 BRA `(.L_x_99) ;  /* 0x000000000034b947 */ /* 0x000ff60003800000 */
[----:B------:R-:W-:Y:S01]  /*c660*/  ISETP.NE.U32.AND P2, PT, R70, RZ, PT ;  /* 0x000000ff4600720c */ /* 0x000fe20003f45070 */
[----:B------:R-:W-:Y:S03]  /*c670*/  IMAD.MOV.U32 R87, RZ, RZ, 0x1 ;  /* 0x00000001ff577424 */ /* 0x000fe600078e00ff */
[----:B------:R-:W-:Y:S11]  /*c680*/  ISETP.NE.AND.EX P2, PT, R71, RZ, PT, P2 ;  /* 0x000000ff4700720c */ /* 0x000ff60003f45320 */
[----:B------:R-:W-:Y:S02]  /*c690*/  @!UPT UIADD3 URZ, UPT, UPT, URZ, URZ, URZ ;  /* 0x000000fffffff290 */ /* 0x000fe4000fffe0ff */
[----:B------:R-:W1:Y:S01]  /*c6a0*/  @P2 LDC.64 R2, c[0x0][0x988] ;  /* 0x00026200ff022b82 */ /* 0x000e620000000a00 */
[----:B------:R-:W-:Y:S01]  /*c6b0*/  @P2 R2UR UR4, R88 ;  /* 0x00000000580422ca */ /* 0x000fe200000e0000 */
[----:B------:R-:W-:Y:S01]  /*c6c0*/  @P2 IMAD R0, R41, R72, RZ ;  /* 0x0000004829002224 */ /* 0x000fe200078e02ff */
[----:B------:R-:W-:Y:S03]  /*c6d0*/  @P2 R2UR UR5, R89 ;  /* 0x00000000590522ca */ /* 0x000fe600000e0000 */
[----:B-1----:R-:W-:Y:S04]  /*c6e0*/  @P2 IMAD.WIDE R2, R0, 0x4, R2 ;  /* 0x0000000400022825 */ /* 0x002fe800078e0202 */
[----:B------:R-:W-:Y:S06]  /*c6f0*/  IMAD.MOV.U32 R0, RZ, RZ, 0x1 ;  /* 0x00000001ff007424 */ /* 0x000fec00078e00ff */
[----:B-----5:R1:W5:Y:S01]  /*c700*/  @P2 LDG.E R35, desc[UR4][R2.64] ;  /* 0x0000000402232981 */ /* 0x020362000c1e1900 */
[----:B------:R-:W-:Y:S01]  /*c710*/  @!P2 PRMT R87, R0, 0x7610, R87 ;  /* 0x000076100057a816 */ /* 0x000fe20000000057 */
[----:B-1----:R-:W2:Y:S06]  /*c720*/  @!P2 LDC R35, c[0x0][0x980] ;  /* 0x00026000ff23ab82 */ /* 0x002eac0000000800 */
.L_x_99:
[----:B------:R-:W-:Y:S05]  /*c730*/  @!P4 BRA `(.L_x_100) ;  /* 0x000000000028c947 */ /* 0x000fea0003800000 */
[----:B------:R-:W-:Y:S04]  /*c740*/  ISETP.NE.U32.AND P2, PT, R50, RZ, PT ;  /* 0x000000ff3200720c */ /* 0x000fe80003f45070 */
[----:B------:R-:W-:Y:S11]  /*c750*/  ISETP.NE.AND.EX P2, PT, R51, RZ, PT, P2 ;  /* 0x000000ff3300720c */ /* 0x000ff60003f45320 */
[----:B------:R-:W-:Y:S02]  /*c760*/  @!UPT UIADD3 URZ, UPT, UPT, URZ, URZ, URZ ;  /* 0x000000fffffff290 */ /* 0x000fe4000fffe0ff */
[----:B------:R-:W1:Y:S01]  /*c770*/  @P2 LDC.64 R2, c[0x0][0x9a8] ;  /* 0x00026a00ff022b82 */ /* 0x000e620000000a00 */
[----:B------:R-:W-:Y:S01]  /*c780*/  @P2 R2UR UR4, R88 ;  /* 0x00000000580422ca */ /* 0x000fe200000e0000 */
[----:B------:R-:W-:Y:S01]  /*c790*/  @P2 IMAD R0, R41, R68, RZ ;  /* 0x0000004429002224 */ /* 0x000fe200078e02ff */
[----:B------:R-:W-:Y:S03]  /*c7a0*/  @P2 R2UR UR5, R89 ;  /* 0x00000000590522ca */ /* 0x000fe600000e0000 */
[----:B-1----:R-:W-:Y:S10]  /*c7b0*/  @P2 IMAD.WIDE R2, R0, 0x4, R2 ;  /* 0x0000000400022825 */ /* 0x002ff400078e0202 */
[----:B-----5:R1:W5:Y:S02]  /*c7c0*/  @P2 LDG.E R33, desc[UR4][R2.64] ;  /* 0x0000000402212981 */ /* 0x020364000c1e1900 */
[----:B-1----:R-:W3:Y:S02]  /*c7d0*/  @!P2 LDC R33, c[0x0][0x9a0] ;  /* 0x00026800ff21ab82 */ /* 0x002ee40000000800 */
.L_x_100:
[----:B--2--5:R-:W-:Y:S01]  /*c7e0*/  FSETP.NEU.AND P2, PT, R35, RZ, PT ;  /* 0x000000ff2300720b */ /* 0x024fe20003f4d000 */
[----:B------:R-:W-:Y:S01]  /*c7f0*/  IMAD R118, R30, 0x8, R93 ;  /* 0x000000081e767824 */ /* 0x000fe200078e025d */
[----:B------:R-:W-:Y:S01]  /*c800*/  SEL R5, RZ, 0xffffffff, P1 ;  /* 0xffffffffff057807 */ /* 0x000fe20000800000 */
[----:B------:R-:W-:Y:S01]  /*c810*/  IMAD.SHL.U32 R114, R19, 0x80, RZ ;  /* 0x0000008013727824 */ /* 0x000fe200078e00ff */
[----:B------:R-:W-:Y:S01]  /*c820*/  @P6 LOP3.LUT P1, RZ, R87, 0xff, RZ, 0xc0, !PT ;  /* 0x000000ff57ff6812 */ /* 0x000fe2000782c0ff */
[----:B------:R-:W-:Y:S01]  /*c830*/  BSSY B1, `(.L_x_101) ;  /* 0x0000047000017945 */ /* 0x000fe20003800000 */
[----:B------:R-:W-:Y:S01]  /*c840*/  @P6 SEL R0, RZ, 0xffffffff, P2 ;  /* 0xffffffffff006807 */ /* 0x000fe20001000000 */
[----:B------:R-:W-:Y:S01]  /*c850*/  IMAD.HI.U32 R113, R114, R83, RZ ;  /* 0x0000005372717227 */ /* 0x000fe200078e00ff */
[----:B------:R-:W-:Y:S02]  /*c860*/  LOP3.LUT R99, R99, 0x1, RZ, 0x3c, !PT ;  /* 0x0000000163637812 */ /* 0x000fe400078e3cff */
[----:B------:R-:W-:Y:S01]  /*c870*/  @P0 SEL R0, R5, R0, !P1 ;  /* 0x0000000005000207 */ /* 0x000fe20004800000 */
[----:B------:R-:W-:Y:S01]  /*c880*/  IMAD.MOV.U32 R121, RZ, RZ, 0x1 ;  /* 0x00000001ff797424 */ /* 0x000fe200078e00ff */
[----:B------:R-:W-:Y:S01]  /*c890*/  ISETP.NE.AND P0, PT, R82, 0x1, PT ;  /* 0x000000015200780c */ /* 0x000fe20003f05270 */
[----:B------:R-:W-:Y:S01]  /*c8a0*/  IMAD.IADD R34, R32, 0x1, R17 ;  /* 0x0000000120227824 */ /* 0x000fe200078e0211 */
[----:B------:R-:W-:Y:S01]  /*c8b0*/  @P6 LOP3.LUT R0, R0, 0x1, RZ, 0xc0, !PT ;  /* 0x0000000100006812 */ /* 0x000fe200078ec0ff */
[----:B------:R-:W-:Y:S01]  /*c8c0*/  IMAD R117, R101, -0x10, R108 ;  /* 0xfffffff065757824 */ /* 0x000fe200078e026c */
[----:B------:R-:W-:Y:S01]  /*c8d0*/  SHF.R.U32.HI R113, RZ, R80, R113 ;  /* 0x00000050ff717219 */ /* 0x000fe20000011671 */
[----:B------:R-:W-:Y:S01]  /*c8e0*/  IMAD.MOV.U32 R119, RZ, RZ, RZ ;  /* 0x000000ffff777224 */ /* 0x000fe200078e00ff */
[----:B------:R-:W-:Y:S02]  /*c8f0*/  ISETP.NE.U32.OR P4, PT, R0, 0x1, !P6 ;  /* 0x000000010000780c */ /* 0x000fe40007785470 */
[----:B------:R-:W-:Y:S02]  /*c900*/  CS2R R54, SRZ ;  /* 0x0000000000367805 */ /* 0x000fe4000001ff00 */
[----:B------:R-:W-:Y:S02]  /*c910*/  SEL R113, R114, R113, !P0 ;  /* 0x0000007172717207 */ /* 0x000fe40004000000 */
[----:B------:R-:W-:Y:S02]  /*c920*/  CS2R R52, SRZ ;  /* 0x0000000000347805 */ /* 0x000fe4000001ff00 */
[----:B------:R-:W-:Y:S02]  /*c930*/  ISETP.NE.AND P0, PT, R81, 0x1, PT ;  /* 0x000000015100780c */ /* 0x000fe40003f05270 */
[----:B------:R-:W-:Y:S02]  /*c940*/  CS2R R58, SRZ ;  /* 0x00000000003a7805 */ /* 0x000fe4000001ff00 */
[----:B------:R-:W-:Y:S01]  /*c950*/  SHF.L.U32 R3, R98, 0x1f, RZ ;  /* 0x0000001f62037819 */ /* 0x000fe200000006ff */
[----:B------:R-:W-:Y:S01]  /*c960*/  IMAD.HI.U32 R0, R113, R78, RZ ;  /* 0x0000004e71007227 */ /* 0x000fe200078e00ff */
[----:B------:R-:W-:Y:S02]  /*c970*/  SEL R2, RZ, 0xffffffff, P2 ;  /* 0xffffffffff027807 */ /* 0x000fe40001000000 */
[----:B------:R-:W-:Y:S02]  /*c980*/  LOP3.LUT P2, R115, R87, 0xff, RZ, 0xc0, !PT ;  /* 0x000000ff57737812 */ /* 0x000fe4000784c0ff */
[----:B------:R-:W-:Y:S02]  /*c990*/  CS2R R56, SRZ ;  /* 0x0000000000387805 */ /* 0x000fe4000001ff00 */
[----:B------:R-:W-:Y:S02]  /*c9a0*/  SHF.R.U32.HI R0, RZ, R79, R0 ;  /* 0x0000004fff007219 */ /* 0x000fe40000011600 */
[----:B------:R-:W-:Y:S02]  /*c9b0*/  CS2R R62, SRZ ;  /* 0x00000000003e7805 */ /* 0x000fe4000001ff00 */
[----:B------:R-:W-:Y:S02]  /*c9c0*/  @P4 SHF.L.U32 R6, R99, 0x1f, RZ ;  /* 0x0000001f63064819 */ /* 0x000fe400000006ff */
[----:B------:R-:W-:Y:S02]  /*c9d0*/  CS2R R60, SRZ ;  /* 0x00000000003c7805 */ /* 0x000fe4000001ff00 */
[----:B------:R-:W-:Y:S02]  /*c9e0*/  SEL R109, R113, R0, !P0 ;  /* 0x00000000716d7207 */ /* 0x000fe40004000000 */
[----:B------:R-:W-:Y:S01]  /*c9f0*/  CS2R R66, SRZ ;  /* 0x0000000000427805 */ /* 0x000fe2000001ff00 */
[----:B------:R-:W1:Y:S01]  /*ca00*/  @P4 SYNCS.PHASECHK.TRANS64.TRYWAIT P1, [R93+URZ+0x40], R6 ;  /* 0x000040065d0045a7 */ /* 0x000e6200080211ff */
[----:B------:R-:W-:Y:S01]  /*ca10*/  @P3 SEL R2, R5, R2, !P2 ;  /* 0x0000000205023207 */ /* 0x000fe20005000000 */
[----:B------:R-:W-:Y:S01]  /*ca20*/  IMAD.MOV R5, RZ, RZ, -R113 ;  /* 0x000000ffff057224 */ /* 0x000fe200078e0a71 */
[----:B------:R-:W-:Y:S01]  /*ca30*/  ISETP.NE.AND P2, PT, R76, 0x1, PT ;  /* 0x000000014c00780c */ /* 0x000fe20003f45270 */
[----:B------:R-:W-:Y:S01]  /*ca40*/  IMAD.HI.U32 R7, R109, R77, RZ ;  /* 0x0000004d6d077227 */ /* 0x000fe200078e00ff */
[----:B------:R-:W-:Y:S02]  /*ca50*/  LOP3.LUT R2, R2, 0x1, RZ, 0xc0, !PT ;  /* 0x0000000102027812 */ /* 0x000fe400078ec0ff */
[----:B------:R-:W-:Y:S01]  /*ca60*/  P2R R116, PR, RZ, 0x10 ;  /* 0x00000010ff747803 */ /* 0x000fe20000000000 */
[----:B------:R-:W-:Y:S01]  /*ca70*/  IMAD.MOV R4, RZ, RZ, -R109 ;  /* 0x000000ffff047224 */ /* 0x000fe200078e0a6d */
[----:B------:R-:W-:Y:S01]  /*ca80*/  SHF.R.U32.HI R112, RZ, R92, R7 ;  /* 0x0000005cff707219 */ /* 0x000fe20000011607 */
[----:B------:R-:W-:Y:S01]  /*ca90*/  IMAD R114, R82, R5, R114 ;  /* 0x0000000552727224 */ /* 0x000fe200078e0272 */
[----:B------:R-:W-:Y:S01]  /*caa0*/  CS2R R64, SRZ ;  /* 0x0000000000407805 */ /* 0x000fe2000001ff00 */
[----:B------:R-:W-:Y:S01]  /*cab0*/  IMAD R113, R81, R4, R113 ;  /* 0x0000000451717224 */ /* 0x000fe200078e0271 */
[----:B------:R-:W-:Y:S02]  /*cac0*/  SEL R112, R109, R112, !P2 ;  /* 0x000000706d707207 */ /* 0x000fe40005000000 */
[----:B------:R-:W-:Y:S01]  /*cad0*/  ISETP.NE.U32.AND P2, PT, R2, 0x1, PT ;  /* 0x000000010200780c */ /* 0x000fe20003f45070 */
[----:B------:R2:W4:Y:S02]  /*cae0*/  SYNCS.PHASECHK.TRANS64.TRYWAIT P0, [R118+URZ+0xa0], R3 ;  /* 0x0000a003760075a7 */ /* 0x00052400080011ff */
[----:B------:R-:W-:Y:S01]  /*caf0*/  IMAD.MOV R0, RZ, RZ, -R112 ;  /* 0x000000ffff007224 */ /* 0x000fe200078e0a70 */
[----:B------:R-:W-:Y:S03]  /*cb00*/  P2R R122, PR, RZ, 0x4 ;  /* 0x00000004ff7a7803 */ /* 0x000fe60000000000 */
[----:B------:R-:W-:Y:S01]  /*cb10*/  IMAD R109, R76, R0, R109 ;  /* 0x000000004c6d7224 */ /* 0x000fe200078e026d */
[----:B-1----:R-:W-:Y:S01]  /*cb20*/  @P4 SEL R121, RZ, 0x1, !P1 ;  /* 0x00000001ff794807 */ /* 0x002fe20004800000 */
[----:B--2---:R-:W-:Y:S06]  /*cb30*/  @!P4 BRA `(.L_x_102) ;  /* 0x000000000058c947 */ /* 0x004fec0003800000 */
[----:B------:R-:W-:Y:S01]  /*cb40*/  IMAD.MOV.U32 R55, RZ, RZ, RZ ;  /* 0x000000ffff377224 */ /* 0x000fe200078e00ff */
[----:B------:R-:W-:Y:S01]  /*cb50*/  ISETP.NE.AND P1, PT, R121, RZ, PT ;  /* 0x000000ff7900720c */ /* 0x000fe20003f25270 */
[----:B------:R-:W-:Y:S01]  /*cb60*/  BSSY B0, `(.L_x_103) ;  /* 0x000000c000007945 */ /* 0x000fe20003800000 */
[----:B------:R-:W-:Y:S02]  /*cb70*/  CS2R R66, SRZ ;  /* 0x0000000000427805 */ /* 0x000fe4000001ff00 */
[----:B------:R-:W-:Y:S02]  /*cb80*/  CS2R R64, SRZ ;  /* 0x0000000000407805 */ /* 0x000fe4000001ff00 */
[----:B------:R-:W-:Y:S02]  /*cb90*/  CS2R R62, SRZ ;  /* 0x00000000003e7805 */ /* 0x000fe4000001ff00 */
[----:B------:R-:W-:Y:S02]  /*cba0*/  CS2R R60, SRZ ;  /* 0x00000000003c7805 */ /* 0x000fe4000001ff00 */
[----:B------:R-:W-:Y:S02]  /*cbb0*/  CS2R R58, SRZ ;  /* 0x00000000003a7805 */ /* 0x000fe4000001ff00 */
[----:B------:R-:W-:Y:S02]  /*cbc0*/  CS2R R56, SRZ ;  /* 0x0000000000387805 */ /* 0x000fe4000001ff00 */
[----:B------:R-:W-:Y:S01]  /*cbd0*/  CS2R R52, SRZ ;  /* 0x0000000000347805 */ /* 0x000fe2000001ff00 */
[----:B------:R-:W-:Y:S06]  /*cbe0*/  @P1 BRA `(.L_x_104) ;  /* 0x00000000000c1947 */ /* 0x000fec0003800000 */
[----:B------:R-:W-:Y:S04]  /*cbf0*/  SHF.L.U32 R0, R99, 0x1f, RZ ;  /* 0x0000001f63007819 */ /* 0x000fe800000006ff */
[----:B------:R-:W1:Y:S02]  /*cc00*/  SYNCS.PHASECHK.TRANS64.TRYWAIT P1, [R93+URZ+0x40], R0 ;  /* 0x000040005d0075a7 */ /* 0x000e6400080211ff */
[----:B-1----:R-:W-:Y:S05]  /*cc10*/  @!P1 BRA `(.L_x_105) ;  /* 0x0000002c00f09947 */ /* 0x002fea0003800000 */
.L_x_104:
[----:B------:R-:W-:Y:S05]  /*cc20*/  BSYNC B0 ;  /* 0x0000000000007941 */ /* 0x000fea0003800000 */
.L_x_103:
[----:B------:R-:W-:Y:S01]  /*cc30*/  ISETP.NE.AND P1, PT, R122, RZ, PT ;  /* 0x000000ff7a00720c */ /* 0x000fe20003f25270 */
[----:B------:R-:W-:Y:S11]  /*cc40*/  HFMA2 R119, -RZ, RZ, 0, 5.9604644775390625e-08 ;  /* 0x00000001ff777431 */ /* 0x000ff600000001ff */
[----:B------:R-:W-:Y:S01]  /*cc50*/  @!UPT UIADD3 URZ, UPT, UPT, URZ, URZ, URZ ;  /* 0x000000fffffff290 */ /* 0x000fe2000fffe0ff */
[----:B------:R2:W1:Y:S04]  /*cc60*/  @P1 LDS.128 R64, [R100] ;  /* 0x0000000064401984 */ /* 0x0004680000000c00 */
[----:B------:R2:W1:Y:S04]  /*cc70*/  @P1 LDS.128 R60, [R108+0x10] ;  /* 0x000010006c3c1984 */ /* 0x0004680000000c00 */
[----:B------:R2:W1:Y:S04]  /*cc80*/  @P1 LDS.128 R56, [R106+0x20] ;  /* 0x000020006a381984 */ /* 0x0004680000000c00 */
[----:B------:R2:W1:Y:S02]  /*cc90*/  @P1 LDS.128 R52, [R117+0x30] ;  /* 0x0000300075341984 */ /* 0x0004640000000c00 */
.L_x_102:
[----:B------:R-:W-:Y:S05]  /*cca0*/  BSYNC B1 ;  /* 0x0000000000017941 */ /* 0x000fea0003800000 */
.L_x_101:
[----:B-1----:R-:W-:Y:S04]  /*ccb0*/  SHF.R.U32.HI R0, RZ, 0x15, R34 ;  /* 0x00000015ff007819 */ /* 0x002fe80000011622 */
[----:B------:R-:W-:Y:S01]  /*ccc0*/  LOP3.LUT P1, RZ, R0, 0x3, R103, 0x48, !PT ;  /* 0x0000000300ff7812 */ /* 0x000fe20007824867 */
[----:B------:R-:W-:Y:S01]  /*ccd0*/  @!UPT UIADD3 URZ, UPT, UPT, URZ, URZ, URZ ;  /* 0x000000fffffff290 */ /* 0x000fe2000fffe0ff */
[----:B----4-:R-:W-:Y:S11]  /*cce0*/  @P0 BRA `(.L_x_106) ;  /* 0x0000000000080947 */ /* 0x010ff60003800000 */
[----:B------:R-:W1:Y:S02]  /*ccf0*/  SYNCS.PHASECHK.TRANS64.TRYWAIT P0, [R118+URZ+0xa0], R3 ;  /* 0x0000a003760075a7 */ /* 0x000e6400080011ff */
[----:B-1----:R-:W-:Y:S05]  /*cd00*/  @!P0 BRA `(.L_x_107) ;  /* 0x0000002c00c88947 */ /* 0x002fea0003800000 */
.L_x_106:
[----:B------:R-:W-:Y:S05]  /*cd10*/  @!P1 BRA `(.L_x_108) ;  /* 0x0000000000349947 */ /* 0x000fea0003800000 */
[----:B------:R-:W4:Y:S01]  /*cd20*/  LDC R4, c[0x4][0x70] ;  /* 0x01001c00ff047b82 */ /* 0x000f220000000800 */
[----:B-1----:R-:W-:Y:S01]  /*cd30*/  MOV R3, 0x0 ;  /* 0x0000000000037802 */ /* 0x002fe20000000f00 */
[----:B------:R-:W-:Y:S02]  /*cd40*/  HFMA2 R12, -RZ, RZ, 0, 5.9604644775390625e-08 ;  /* 0x00000001ff0c7431 */ /* 0x000fe400000001ff */
[----:B------:R-:W-:Y:S02]  /*cd50*/  IMAD.MOV.U32 R8, RZ, RZ, 0x192 ;  /* 0x00000192ff087424 */ /* 0x000fe400078e00ff */
[----:B------:R-:W-:Y:S02]  /*cd60*/  IMAD.MOV.U32 R13, RZ, RZ, RZ ;  /* 0x000000ffff0d7224 */ /* 0x000fe400078e00ff */
[----:B------:R-:W1:Y:S08]  /*cd70*/  LDC R5, c[0x4][0x74] ;  /* 0x01001d00ff057b82 */ /* 0x000e700000000800 */
[----:B------:R-:W1:Y:S08]  /*cd80*/  LDC R6, c[0x4][0x78] ;  /* 0x01001e00ff067b82 */ /* 0x000e700000000800 */
[----:B------:R-:W1:Y:S08]  /*cd90*/  LDC R7, c[0x4][0x7c] ;  /* 0x01001f00ff077b82 */ /* 0x000e700000000800 */
[----:B------:R-:W1:Y:S08]  /*cda0*/  LDC R10, c[0x4][0x10] ;  /* 0x01000400ff0a7b82 */ /* 0x000e700000000800 */
[----:B------:R-:W1:Y:S08]  /*cdb0*/  LDC R11, c[0x4][0x14] ;  /* 0x01000500ff0b7b82 */ /* 0x000e700000000800 */
[----:B----4-:R-:W1:Y:S02]  /*cdc0*/  LDC.64 R2, c[0x4][R3] ;  /* 0x0100000003027b82 */ /* 0x010e640000000a00 */
[----:B------:R-:W-:Y:S07]  /*cdd0*/  LEPC R20, `(.L_x_108) ;  /* 0x000000001014794e */ /* 0x000fee0000000000 */
[----:B-123--:R-:W-:Y:S05]  /*cde0*/  CALL.ABS.NOINC R2 ;  /* 0x0000000002007343 */ /* 0x00efea0003c00000 */
.L_x_108:
[----:B------:R-:W-:Y:S01]  /*cdf0*/  LOP3.LUT R20, R64, 0xffffe000, RZ, 0xc0, !PT ;  /* 0xffffe00040147812 */ /* 0x000fe200078ec0ff */
[----:B------:R-:W-:Y:S05]  /*ce00*/  WARPSYNC.ALL ;  /* 0x0000000000007948 */ /* 0x000fea0003800000 */
[----:B------:R-:W-:Y:S01]  /*ce10*/  R2UR UR4, R34 ;  /* 0x00000000220472ca */ /* 0x000fe200000e0000 */
[----:B------:R-:W-:Y:S01]  /*ce20*/  BSSY.RECONVERGENT B0, `(.L_x_109) ;  /* 0x0000060000007945 */ /* 0x000fe20003800200 */
[----:B------:R-:W-:Y:S01]  /*ce30*/  LOP3.LUT R21, R65, 0xffffe000, RZ, 0xc0, !PT ;  /* 0xffffe00041157812 */ /* 0x000fe200078ec0ff */
[----:B------:R-:W-:Y:S01]  /*ce40*/  IMAD R123, R119, 0x8, R93 ;  /* 0x00000008777b7824 */ /* 0x000fe200078e025d */
[----:B------:R-:W-:Y:S02]  /*ce50*/  LOP3.LUT R49, R66, 0xffffe000, RZ, 0xc0, !PT ;  /* 0xffffe00042317812 */ /* 0x000fe400078ec0ff */
[----:B------:R-:W-:Y:S02]  /*ce60*/  LOP3.LUT R48, R56, 0xffffe000, RZ, 0xc0, !PT ;  /* 0xffffe00038307812 */ /* 0x000fe400078ec0ff */
[----:B------:R-:W-:Y:S02]  /*ce70*/  ISETP.NE.AND P0, PT, R102, RZ, PT ;  /* 0x000000ff6600720c */ /* 0x000fe40003f05270 */
[----:B------:R-:W-:Y:S02]  /*ce80*/  ISETP.NE.AND P6, PT, R116, RZ, PT ;  /* 0x000000ff7400720c */ /* 0x000fe40003fc5270 */
[----:B------:R-:W-:Y:S01]  /*ce90*/  ISETP.NE.AND P1, PT, R96, RZ, PT ;  /* 0x000000ff6000720c */ /* 0x000fe20003f25270 */
[----:B------:R-:W3:Y:S10]  /*cea0*/  LDTM.x16 R4, tmem[UR4] ;  /* 0x00000004000479ee */ /* 0x000ef40008240000 */
[----:B------:R-:W-:Y:S01]  /*ceb0*/  @P6 SHF.L.U32 R124, R99, 0x1f, RZ ;  /* 0x0000001f637c6819 */ /* 0x000fe200000006ff */
[C---:B---3--:R-:W-:Y:S01]  /*cec0*/  FMUL R0, R33.reuse, R4 ;  /* 0x0000000421007220 */ /* 0x048fe20000400000 */
[C---:B------:R-:W-:Y:S01]  /*ced0*/  FMUL R2, R33.reuse, R5 ;  /* 0x0000000521027220 */ /* 0x040fe20000400000 */
[C---:B-1----:R-:W-:Y:S01]  /*cee0*/  FMUL R3, R33.reuse, R10 ;  /* 0x0000000a21037220 */ /* 0x042fe20000400000 */
[----:B------:R-:W-:Y:S01]  /*cef0*/  FMUL R4, R33, R11 ;  /* 0x0000000b21047220 */ /* 0x000fe20000400000 */
[C---:B------:R-:W-:Y:S01]  /*cf00*/  FFMA R36, R35.reuse, R20, R0 ;  /* 0x0000001423247223 */ /* 0x040fe20000000000 */
[----:B------:R-:W-:Y:S01]  /*cf10*/  LOP3.LUT R20, R60, 0xffffe000, RZ, 0xc0, !PT ;  /* 0xffffe0003c147812 */ /* 0x000fe200078ec0ff */
[----:B------:R-:W-:Y:S01]  /*cf20*/  FFMA R37, R35, R21, R2 ;  /* 0x0000001523257223 */ /* 0x000fe20000000002 */
[----:B------:R-:W-:Y:S01]  /*cf30*/  LOP3.LUT R21, R67, 0xffffe000, RZ, 0xc0, !PT ;  /* 0xffffe00043157812 */ /* 0x000fe200078ec0ff */
[C---:B------:R-:W-:Y:S01]  /*cf40*/  FMUL R0, R33.reuse, R6 ;  /* 0x0000000621007220 */ /* 0x040fe20000400000 */
[----:B------:R-:W-:Y:S01]  /*cf50*/  F2FP.TF32.F32.PACK_B R36, R36 ;  /* 0x00000024ff24723e */ /* 0x000fe200024050ff */
[----:B------:R-:W-:Y:S01]  /*cf60*/  FMUL R2, R33, R7 ;  /* 0x0000000721027220 */ /* 0x000fe20000400000 */
[----:B------:R-:W-:Y:S01]  /*cf70*/  F2FP.TF32.F32.PACK_B R37, R37 ;  /* 0x00000025ff25723e */ /* 0x000fe200024050ff */
[----:B------:R-:W-:Y:S01]  /*cf80*/  FFMA R38, R35, R49, R0 ;  /* 0x0000003123267223 */ /* 0x000fe20000000000 */
[----:B------:R-:W-:Y:S01]  /*cf90*/  LOP3.LUT R49, R61, 0xffffe000, RZ, 0xc0, !PT ;  /* 0xffffe0003d317812 */ /* 0x000fe200078ec0ff */
[----:B------:R-:W-:Y:S01]  /*cfa0*/  FFMA R39, R35, R21, R2 ;  /* 0x0000001523277223 */ /* 0x000fe20000000002 */
[----:B------:R-:W-:Y:S01]  /*cfb0*/  LOP3.LUT R21, R63, 0xffffe000, RZ, 0xc0, !PT ;  /* 0xffffe0003f157812 */ /* 0x000fe200078ec0ff */
[C---:B------:R-:W-:Y:S01]  /*cfc0*/  FMUL R0, R33.reuse, R8 ;  /* 0x0000000821007220 */ /* 0x040fe20000400000 */
[----:B------:R-:W-:Y:S01]  /*cfd0*/  F2FP.TF32.F32.PACK_B R38, R38 ;  /* 0x00000026ff26723e */ /* 0x000fe200024050ff */
[----:B------:R-:W-:Y:S01]  /*cfe0*/  FMUL R2, R33, R9 ;  /* 0x0000000921027220 */ /* 0x000fe20000400000 */
[----:B------:R-:W-:Y:S01]  /*cff0*/  F2FP.TF32.F32.PACK_B R39, R39 ;  /* 0x00000027ff27723e */ /* 0x000fe200024050ff */
[C---:B------:R-:W-:Y:S01]  /*d000*/  FFMA R40, R35.reuse, R20, R0 ;  /* 0x0000001423287223 */ /* 0x040fe20000000000 */
[----:B------:R-:W-:Y:S01]  /*d010*/  LOP3.LUT R20, R62, 0xffffe000, RZ, 0xc0, !PT ;  /* 0xffffe0003e147812 */ /* 0x000fe200078ec0ff */
[----:B------:R-:W-:Y:S01]  /*d020*/  FFMA R41, R35, R49, R2 ;  /* 0x0000003123297223 */ /* 0x000fe20000000002 */
[----:B------:R-:W-:Y:S01]  /*d030*/  FMUL R5, R33, R12 ;  /* 0x0000000c21057220 */ /* 0x000fe20000400000 */
[----:B------:R1:W-:Y:S01]  /*d040*/  STS.128 [R100], R36 ;  /* 0x0000002464007388 */ /* 0x0003e20000000c00 */
[----:B------:R-:W-:Y:S01]  /*d050*/  LOP3.LUT R49, R57, 0xffffe000, RZ, 0xc0, !PT ;  /* 0xffffe00039317812 */ /* 0x000fe200078ec0ff */
[C---:B------:R-:W-:Y:S01]  /*d060*/  FFMA R42, R35.reuse, R20, R3 ;  /* 0x00000014232a7223 */ /* 0x040fe20000000003 */
[----:B------:R-:W-:Y:S01]  /*d070*/  FFMA R43, R35, R21, R4 ;  /* 0x00000015232b7223 */ /* 0x000fe20000000004 */
[C---:B------:R-:W-:Y:S01]  /*d080*/  FMUL R6, R33.reuse, R13 ;  /* 0x0000000d21067220 */ /* 0x040fe20000400000 */
[----:B------:R-:W-:Y:S01]  /*d090*/  LOP3.LUT R20, R58, 0xffffe000, RZ, 0xc0, !PT ;  /* 0xffffe0003a147812 */ /* 0x000fe200078ec0ff */
[----:B------:R-:W-:Y:S01]  /*d0a0*/  FMUL R7, R33, R14 ;  /* 0x0000000e21077220 */ /* 0x000fe20000400000 */
[----:B------:R-:W-:Y:S01]  /*d0b0*/  LOP3.LUT R21, R59, 0xffffe000, RZ, 0xc0, !PT ;  /* 0xffffe0003b157812 */ /* 0x000fe200078ec0ff */
[----:B------:R-:W-:Y:S01]  /*d0c0*/  FMUL R8, R33, R15 ;  /* 0x0000000f21087220 */ /* 0x000fe20000400000 */
[----:B------:R-:W-:Y:S01]  /*d0d0*/  F2FP.TF32.F32.PACK_B R40, R40 ;  /* 0x00000028ff28723e */ /* 0x000fe200024050ff */
[C---:B------:R-:W-:Y:S01]  /*d0e0*/  FFMA R44, R35.reuse, R48, R5 ;  /* 0x00000030232c7223 */ /* 0x040fe20000000005 */
[----:B------:R-:W-:Y:S01]  /*d0f0*/  F2FP.TF32.F32.PACK_B R41, R41 ;  /* 0x00000029ff29723e */ /* 0x000fe200024050ff */
[C---:B------:R-:W-:Y:S01]  /*d100*/  FFMA R45, R35.reuse, R49, R6 ;  /* 0x00000031232d7223 */ /* 0x040fe20000000006 */
[----:B------:R-:W-:Y:S01]  /*d110*/  F2FP.TF32.F32.PACK_B R42, R42 ;  /* 0x0000002aff2a723e */ /* 0x000fe200024050ff */
[C---:B------:R-:W-:Y:S01]  /*d120*/  FFMA R46, R35.reuse, R20, R7 ;  /* 0x00000014232e7223 */ /* 0x040fe20000000007 */
[----:B------:R-:W-:Y:S01]  /*d130*/  F2FP.TF32.F32.PACK_B R43, R43 ;  /* 0x0000002bff2b723e */ /* 0x000fe200024050ff */
[----:B------:R-:W-:Y:S01]  /*d140*/  FFMA R47, R35, R21, R8 ;  /* 0x00000015232f7223 */ /* 0x000fe20000000008 */
[----:B------:R-:W-:Y:S01]  /*d150*/  LOP3.LUT R20, R52, 0xffffe000, RZ, 0xc0, !PT ;  /* 0xffffe00034147812 */ /* 0x000fe200078ec0ff */
[----:B------:R-:W-:Y:S01]  /*d160*/  FMUL R9, R33, R16 ;  /* 0x0000001021097220 */ /* 0x000fe20000400000 */
[----:B------:R-:W-:Y:S01]  /*d170*/  LOP3.LUT R49, R53, 0xffffe000, RZ, 0xc0, !PT ;  /* 0xffffe00035317812 */ /* 0x000fe200078ec0ff */
[----:B------:R3:W-:Y:S01]  /*d180*/  STS.128 [R108+0x10], R40 ;  /* 0x000010286c007388 */ /* 0x0007e20000000c00 */
[C---:B------:R-:W-:Y:S01]  /*d190*/  FMUL R10, R33.reuse, R17 ;  /* 0x00000011210a7220 */ /* 0x040fe20000400000 */
[----:B------:R-:W-:Y:S01]  /*d1a0*/  LOP3.LUT R48, R54, 0xffffe000, RZ, 0xc0, !PT ;  /* 0xffffe00036307812 */ /* 0x000fe200078ec0ff */
[----:B------:R-:W-:Y:S01]  /*d1b0*/  FMUL R11, R33, R18 ;  /* 0x00000012210b7220 */ /* 0x000fe20000400000 */
[----:B------:R-:W-:Y:S01]  /*d1c0*/  LOP3.LUT R21, R55, 0xffffe000, RZ, 0xc0, !PT ;  /* 0xffffe00037157812 */ /* 0x000fe200078ec0ff */
[----:B------:R-:W-:Y:S01]  /*d1d0*/  FMUL R12, R33, R19 ;  /* 0x00000013210c7220 */ /* 0x000fe20000400000 */
[----:B------:R-:W-:Y:S02]  /*d1e0*/  F2FP.TF32.F32.PACK_B R44, R44 ;  /* 0x0000002cff2c723e */ /* 0x000fe400024050ff */
[----:B------:R-:W-:Y:S02]  /*d1f0*/  F2FP.TF32.F32.PACK_B R45, R45 ;  /* 0x0000002dff2d723e */ /* 0x000fe400024050ff */
[----:B------:R-:W-:Y:S01]  /*d200*/  F2FP.TF32.F32.PACK_B R46, R46 ;  /* 0x0000002eff2e723e */ /* 0x000fe200024050ff */
[C---:B-1----:R-:W-:Y:S01]  /*d210*/  FFMA R36, R35.reuse, R20, R9 ;  /* 0x0000001423247223 */ /* 0x042fe20000000009 */
[----:B------:R-:W-:Y:S01]  /*d220*/  F2FP.TF32.F32.PACK_B R47, R47 ;  /* 0x0000002fff2f723e */ /* 0x000fe200024050ff */
[C---:B------:R-:W-:Y:S01]  /*d230*/  FFMA R37, R35.reuse, R49, R10 ;  /* 0x0000003123257223 */ /* 0x040fe2000000000a */
[C---:B------:R-:W-:Y:S01]  /*d240*/  FFMA R38, R35.reuse, R48, R11 ;  /* 0x0000003023267223 */ /* 0x040fe2000000000b */
[----:B------:R-:W-:Y:S01]  /*d250*/  FFMA R39, R35, R21, R12 ;  /* 0x0000001523277223 */ /* 0x000fe2000000000c */
[----:B------:R-:W-:Y:S01]  /*d260*/  F2FP.TF32.F32.PACK_B R36, R36 ;  /* 0x00000024ff24723e */ /* 0x000fe200024050ff */
[----:B------:R3:W-:Y:S01]  /*d270*/  STS.128 [R106+0x20], R44 ;  /* 0x0000202c6a007388 */ /* 0x0007e20000000c00 */
[----:B------:R-:W-:Y:S02]  /*d280*/  F2FP.TF32.F32.PACK_B R37, R37 ;  /* 0x00000025ff25723e */ /* 0x000fe400024050ff */
[----:B------:R-:W-:Y:S02]  /*d290*/  F2FP.TF32.F32.PACK_B R38, R38 ;  /* 0x00000026ff26723e */ /* 0x000fe400024050ff */
[----:B------:R-:W-:Y:S05]  /*d2a0*/  F2FP.TF32.F32.PACK_B R39, R39 ;  /* 0x00000027ff27723e */ /* 0x000fea00024050ff */
[----:B------:R3:W-:Y:S01]  /*d2b0*/  STS.128 [R117+0x30], R36 ;  /* 0x0000302475007388 */ /* 0x0007e20000000c00 */
[----:B------:R-:W-:Y:S01]  /*d2c0*/  @!PT LDS RZ, [RZ] ;  /* 0x00000000fffff984 */ /* 0x000fe20000000800 */
[----:B------:R-:W-:Y:S01]  /*d2d0*/  @!PT LDS RZ, [RZ] ;  /* 0x00000000fffff984 */ /* 0x000fe20000000800 */
[----:B------:R-:W-:Y:S01]  /*d2e0*/  @!PT LDS RZ, [RZ] ;  /* 0x00000000fffff984 */ /* 0x000fe20000000800 */
[----:B------:R-:W-:Y:S01]  /*d2f0*/  @!PT LDS RZ, [RZ] ;  /* 0x00000000fffff984 */ /* 0x000fe20000000800 */
[----:B------:R1:W-:Y:S07]  /*d300*/  MEMBAR.ALL.CTA ;  /* 0x0000000000007992 */ /* 0x0003ee0000008000 */
[----:B-1----:R-:W1:Y:S02]  /*d310*/  FENCE.VIEW.ASYNC.S ;  /* 0x00000000000073c6 */ /* 0x002e640000000000 */
[----:B-1----:R-:W-:Y:S06]  /*d320*/  BAR.SYNC.DEFER_BLOCKING 0x1, 0x80 ;  /* 0x0042000000007b1d */ /* 0x002fec0000010000 */
[----:B------:R-:W-:Y:S05]  /*d330*/  @P0 BRA `(.L_x_110) ;  /* 0x0000000000380947 */ /* 0x000fea0003800000 */
[----:B------:R-:W-:Y:S01]  /*d340*/  IADD3 R2, P0, PT, R110, 0x780, RZ ;  /* 0x000007806e027810 */ /* 0x000fe20007f1e0ff */
[----:B------:R-:W-:Y:S01]  /*d350*/  VIADD R91, R93, 0x200 ;  /* 0x000002005d5b7836 */ /* 0x000fe20000000000 */
[----:B------:R-:W-:Y:S02]  /*d360*/  R2UR UR42, R114 ;  /* 0x00000000722a72ca */ /* 0x000fe400000e0000 */
[----:B------:R-:W-:Y:S01]  /*d370*/  R2UR UR4, R2 ;  /* 0x00000000020472ca */ /* 0x000fe200000e0000 */
[----:B------:R-:W-:Y:S01]  /*d380*/  IMAD.X R0, RZ, RZ, R111, P0 ;  /* 0x000000ffff007224 */ /* 0x000fe200000e066f */
[----:B------:R-:W-:Y:S02]  /*d390*/  R2UR UR43, R113 ;  /* 0x00000000712b72ca */ /* 0x000fe400000e0000 */
[----:B------:R-:W-:Y:S02]  /*d3a0*/  R2UR UR44, R109 ;  /* 0x000000006d2c72ca */ /* 0x000fe400000e0000 */
[----:B------:R-:W-:Y:S02]  /*d3b0*/  R2UR UR5, R0 ;  /* 0x00000000000572ca */ /* 0x000fe400000e0000 */
[----:B------:R-:W-:Y:S02]  /*d3c0*/  R2UR UR45, R112 ;  /* 0x00000000702d72ca */ /* 0x000fe400000e0000 */
[----:B------:R-:W-:Y:S11]  /*d3d0*/  R2UR UR40, R91 ;  /* 0x000000005b2872ca */ /* 0x000ff600000e0000 */
[----:B------:R-:W-:Y:S02]  /*d3e0*/  @!UPT UIADD3 URZ, UPT, UPT, URZ, URZ, URZ ;  /* 0x000000fffffff290 */ /* 0x000fe4000fffe0ff */
[----:B------:R1:W-:Y:S01]  /*d3f0*/  UTMASTG.5D.IM2COL [UR40], [UR4] ;  /* 0x00000028040073b5 */ /* 0x0003e20008060000 */
[----:B------:R0:W-:Y:S01]  /*d400*/  UTMACMDFLUSH ;  /* 0x00000000000079b7 */ /* 0x0001e20000000000 */
[----:B-1----:R-:W-:Y:S04]  /*d410*/  DEPBAR.LE SB0, 0x1 ;  /* 0x000080400000791a */ /* 0x002fe80000000000 */
.L_x_110:
[----:B------:R-:W-:Y:S05]  /*d420*/  BSYNC.RECONVERGENT B0 ;  /* 0x0000000000007941 */ /* 0x000fea0003800200 */
.L_x_109:
[----:B------:R-:W-:Y:S06]  /*d430*/  BAR.SYNC.DEFER_BLOCKING 0x1, 0x80 ;  /* 0x0042000000007b1d */ /* 0x000fec0000010000 */
[----:B------:R-:W-:Y:S05]  /*d440*/  @!P1 BRA `(.L_x_111) ;  /* 0x00000000001c9947 */ /* 0x000fea0003800000 */
[C---:B------:R-:W-:Y:S02]  /*d450*/  @P6 IMAD R0, R120.reuse, 0x8, R93 ;  /* 0x0000000878006824 */ /* 0x040fe400078e025d */
[----:B------:R-:W-:Y:S02]  /*d460*/  VIADD R120, R120, 0x1 ;  /* 0x0000000178787836 */ /* 0x000fe40000000000 */
[----:B------:R-:W-:Y:S03]  /*d470*/  @P6 VIADD R0, R0, 0x60 ;  /* 0x0000006000006836 */ /* 0x000fe60000000000 */
[C---:B------:R-:W-:Y:S02]  /*d480*/  ISETP.NE.AND P0, PT, R120.reuse, 0x4, PT ;  /* 0x000000047800780c */ /* 0x040fe40003f05270 */
[----:B------:R-:W-:Y:S02]  /*d490*/  @P6 PRMT R0, R85, 0x654, R0 ;  /* 0x0000065455006816 */ /* 0x000fe40000000000 */
[----:B------:R-:W-:Y:S02]  /*d4a0*/  SEL R120, R120, RZ, P0 ;  /* 0x000000ff78787207 */ /* 0x000fe40000000000 */
[----:B------:R1:W-:Y:S07]  /*d4b0*/  @P6 SYNCS.ARRIVE.TRANS64.RED.A1T0 RZ, [R0+URZ], RZ ;  /* 0x000000ff00ff69a7 */ /* 0x0003ee00081004ff */
.L_x_111:
[----:B------:R-:W4:Y:S01]  /*d4c0*/  @P6 SYNCS.PHASECHK.TRANS64.TRYWAIT P0, [R123+URZ+0x40], R124 ;  /* 0x0000407c7b0065a7 */ /* 0x000f2200080011ff */
[----:B------:R-:W-:Y:S01]  /*d4d0*/  BSSY B1, `(.L_x_112) ;  /* 0x0000016000017945 */ /* 0x000fe20003800000 */
[----:B----4-:R-:W-:Y:S03]  /*d4e0*/  @P6 SEL R121, RZ, 0x1, !P0 ;  /* 0x00000001ff796807 */ /* 0x010fe60004000000 */
[----:B------:R-:W-:Y:S05]  /*d4f0*/  @!P6 BRA `(.L_x_113) ;  /* 0x00000000004ce947 */ /* 0x000fea0003800000 */
[----:B------:R-:W-:Y:S01]  /*d500*/  ISETP.NE.AND P0, PT, R121, RZ, PT ;  /* 0x000000ff7900720c */ /* 0x000fe20003f05270 */
[----:B------:R-:W-:Y:S01]  /*d510*/  BSSY B0, `(.L_x_114) ;  /* 0x000000b000007945 */ /* 0x000fe20003800000 */
[----:B------:R-:W-:Y:S11]  /*d520*/  ISETP.NE.AND P1, PT, R122, RZ, PT ;  /* 0x000000ff7a00720c */ /* 0x000ff60003f25270 */
[----:B------:R-:W-:Y:S02]  /*d530*/  @!UPT UIADD3 URZ, UPT, UPT, URZ, URZ, URZ ;  /* 0x000000fffffff290 */ /* 0x000fe4000fffe0ff */
[C---:B------:R-:W-:Y:S01]  /*d540*/  @P1 IMAD R5, R119.reuse, 0x2000, R100 ;  /* 0x0000200077051824 */ /* 0x040fe200078e0264 */
[C---:B------:R-:W-:Y:S01]  /*d550*/  @P1 LEA R3, R119.reuse, R106, 0xd ;  /* 0x0000006a77031211 */ /* 0x040fe200078e68ff */
[C---:B------:R-:W-:Y:S02]  /*d560*/  @P1 IMAD R4, R119.reuse, 0x2000, R108 ;  /* 0x0000200077041824 */ /* 0x040fe400078e026c */
[----:B------:R-:W-:Y:S01]  /*d570*/  @P1 IMAD R2, R119, 0x2000, R117 ;  /* 0x0000200077021824 */ /* 0x000fe200078e0275 */
[----:B------:R-:W-:Y:S06]  /*d580*/  @P0 BRA `(.L_x_115) ;  /* 0x00000000000c0947 */ /* 0x000fec0003800000 */
[----:B-1----:R-:W-:Y:S04]  /*d590*/  SHF.L.U32 R0, R99, 0x1f, RZ ;  /* 0x0000001f63007819 */ /* 0x002fe800000006ff */
[----:B------:R-:W1:Y:S02]  /*d5a0*/  SYNCS.PHASECHK.TRANS64.TRYWAIT P0, [R123+URZ+0x40], R0 ;  /* 0x000040007b0075a7 */ /* 0x000e6400080011ff */
[----:B-1----:R-:W-:Y:S05]  /*d5b0*/  @!P0 BRA `(.L_x_116) ;  /* 0x0000002400b08947 */ /* 0x002fea0003800000 */
.L_x_115:
[----:B------:R-:W-:Y:S05]  /*d5c0*/  BSYNC B0 ;  /* 0x0000000000007941 */ /* 0x000fea0003800000 */
.L_x_114:
[----:B------:R-:W-:Y:S02]  /*d5d0*/  ISETP.NE.AND P0, PT, R122, RZ, PT ;  /* 0x000000ff7a00720c */ /* 0x000fe40003f05270 */
[----:B------:R-:W-:Y:S11]  /*d5e0*/  IADD3 R119, PT, PT, R119, 0x1, RZ ;  /* 0x0000000177777810 */ /* 0x000ff60007ffe0ff */
[----:B------:R4:W1:Y:S04]  /*d5f0*/  @P0 LDS.128 R64, [R5] ;  /* 0x0000000005400984 */ /* 0x0008680000000c00 */
[----:B------:R4:W1:Y:S04]  /*d600*/  @P0 LDS.128 R60, [R4+0x10] ;  /* 0x00001000043c0984 */ /* 0x0008680000000c00 */
[----:B------:R4:W1:Y:S04]  /*d610*/  @P0 LDS.128 R56, [R3+0x20] ;  /* 0x0000200003380984 */ /* 0x0008680000000c00 */
[----:B------:R4:W1:Y:S02]  /*d620*/  @P0 LDS.128 R52, [R2+0x30] ;  /* 0x0000300002340984 */ /* 0x0008640000000c00 */
.L_x_113:
[----:B------:R-:W-:Y:S05]  /*d630*/  BSYNC B1 ;  /* 0x0000000000017941 */ /* 0x000fea0003800000 */
.L_x_112:
[----:B-1----:R-:W-:Y:S05]  /*d640*/  VIADD R0, R34, 0x10 ;  /* 0x0000001022007836 */ /* 0x002fea0000000000 */
[----:B------:R-:W-:Y:S04]  /*d650*/  SHF.R.U32.HI R0, RZ, 0x15, R0 ;  /* 0x00000015ff007819 */ /* 0x000fe80000011600 */
[----:B------:R-:W-:Y:S11]  /*d660*/  LOP3.LUT P0, RZ, R0, 0x3, R103, 0x48, !PT ;  /* 0x0000000300ff7812 */ /* 0x000ff60007804867 */
[----:B------:R-:W-:Y:S02]  /*d670*/  @!UPT UIADD3 URZ, UPT, UPT, URZ, URZ, URZ ;  /* 0x000000fffffff290 */ /* 0x000fe4000fffe0ff */
[----:B------:R-:W-:Y:S05]  /*d680*/  @!P0 BRA `(.L_x_117) ;  /* 0x0000000000348947 */ /* 0x000fea0003800000 */
[----:B----4-:R-:W1:Y:S01]  /*d690*/  LDC R4, c[0x4][0x70] ;  /* 0x01001c00ff047b82 */ /* 0x010e620000000800 */
[----:B------:R-:W-:Y:S01]  /*d6a0*/  MOV R3, 0x0 ;  /* 0x0000000000037802 */ /* 0x000fe20000000f00 */
[----:B------:R-:W-:Y:S02]  /*d6b0*/  HFMA2 R12, -RZ, RZ, 0, 5.9604644775390625e-08 ;  /* 0x00000001ff0c7431 */ /* 0x000fe400000001ff */
[----:B------:R-:W-:Y:S02]  /*d6c0*/  IMAD.MOV.U32 R8, RZ, RZ, 0x192 ;  /* 0x00000192ff087424 */ /* 0x000fe400078e00ff */
[----:B------:R-:W-:Y:S02]  /*d6d0*/  IMAD.MOV.U32 R13, RZ, RZ, RZ ;  /* 0x000000ffff0d7224 */ /* 0x000fe400078e00ff */
[----:B------:R-:W4:Y:S08]  /*d6e0*/  LDC R5, c[0x4][0x74] ;  /* 0x01001d00ff057b82 */ /* 0x000f300000000800 */
[----:B------:R-:W1:Y:S08]  /*d6f0*/  LDC R6, c[0x4][0x78] ;  /* 0x01001e00ff067b82 */ /* 0x000e700000000800 */
[----:B------:R-:W1:Y:S08]  /*d700*/  LDC R7, c[0x4][0x7c] ;  /* 0x01001f00ff077b82 */ /* 0x000e700000000800 */
[----:B------:R-:W1:Y:S08]  /*d710*/  LDC R10, c[0x4][0x10] ;  /* 0x01000400ff0a7b82 */ /* 0x000e700000000800 */
[----:B------:R-:W1:Y:S08]  /*d720*/  LDC R11, c[0x4][0x14] ;  /* 0x01000500ff0b7b82 */ /* 0x000e700000000800 */
[----:B------:R-:W1:Y:S02]  /*d730*/  LDC.64 R2, c[0x4][R3] ;  /* 0x0100000003027b82 */ /* 0x000e640000000a00 */
[----:B------:R-:W-:Y:S07]  /*d740*/  LEPC R20, `(.L_x_117) ;  /* 0x000000001014794e */ /* 0x000fee0000000000 */
[----:B-1234-:R-:W-:Y:S05]  /*d750*/  CALL.ABS.NOINC R2 ;  /* 0x0000000002007343 */ /* 0x01efea0003c00000 */
.L_x_117:
[----:B------:R-:W-:Y:S01]  /*d760*/  LOP3.LUT R20, R64, 0xffffe000, RZ, 0xc0, !PT ;  /* 0xffffe00040147812 */ /* 0x000fe200078ec0ff */
[----:B------:R-:W-:Y:S05]  /*d770*/  WARPSYNC.ALL ;  /* 0x0000000000007948 */ /* 0x000fea0003800000 */
[----:B------:R-:W-:Y:S01]  /*d780*/  R2UR UR4, R34 ;  /* 0x00000000220472ca */ /* 0x000fe200000e0000 */
[----:B------:R-:W-:Y:S01]  /*d790*/  BSSY.RECONVERGENT B0, `(.L_x_118) ;  /* 0x0000063000007945 */ /* 0x000fe20003800200 */
[----:B------:R-:W-:Y:S02]  /*d7a0*/  LOP3.LUT R21, R65, 0xffffe000, RZ, 0xc0, !PT ;  /* 0xffffe00041157812 */ /* 0x000fe400078ec0ff */
[----:B------:R-:W-:Y:S02]  /*d7b0*/  LOP3.LUT R49, R66, 0xffffe000, RZ, 0xc0, !PT ;  /* 0xffffe00042317812 */ /* 0x000fe400078ec0ff */
[----:B------:R-:W-:Y:S02]  /*d7c0*/  LOP3.LUT R48, R56, 0xffffe000, RZ, 0xc0, !PT ;  /* 0xffffe00038307812 */ /* 0x000fe400078ec0ff */
[----:B------:R-:W-:Y:S02]  /*d7d0*/  ISETP.NE.AND P6, PT, R116, RZ, PT ;  /* 0x000000ff7400720c */ /* 0x000fe40003fc5270 */
[----:B------:R-:W-:Y:S03]  /*d7e0*/  ISETP.NE.AND P0, PT, R102, RZ, PT ;  /* 0x000000ff6600720c */ /* 0x000fe60003f05270 */
[----:B----4-:R-:W1:Y:S08]  /*d7f0*/  LDTM.x16 R4, tmem[UR4+0x10] ;  /* 0x00001004000479ee */ /* 0x010e700008240000 */
[----:B------:R-:W-:Y:S01]  /*d800*/  @P6 SHF.L.U32 R125, R99, 0x1f, RZ ;  /* 0x0000001f637d6819 */ /* 0x000fe200000006ff */
[--C-:B------:R-:W-:Y:S04]  /*d810*/  @P6 IMAD R123, R120, 0x8, R93.reuse ;  /* 0x00000008787b6824 */ /* 0x100fe800078e025d */
[----:B------:R-:W-:Y:S02]  /*d820*/  @P6 VIADD R124, R123, 0x60 ;  /* 0x000000607b7c6836 */ /* 0x000fe40000000000 */
[----:B------:R-:W-:Y:S03]  /*d830*/  IMAD R123, R119, 0x8, R93 ;  /* 0x00000008777b7824 */ /* 0x000fe600078e025d */
[----:B------:R-:W-:Y:S01]  /*d840*/  @P6 PRMT R124, R85, 0x654, R124 ;  /* 0x00000654557c6816 */ /* 0x000fe2000000007c */
[C---:B-1----:R-:W-:Y:S01]  /*d850*/  FMUL R0, R33.reuse, R4 ;  /* 0x0000000421007220 */ /* 0x042fe20000400000 */
[C---:B------:R-:W-:Y:S01]  /*d860*/  FMUL R2, R33.reuse, R5 ;  /* 0x0000000521027220 */ /* 0x040fe20000400000 */
[C---:B------:R-:W-:Y:S01]  /*d870*/  FMUL R3, R33.reuse, R10 ;  /* 0x0000000a21037220 */ /* 0x040fe20000400000 */
[----:B------:R-:W-:Y:S01]  /*d880*/  FMUL R4, R33, R11 ;  /* 0x0000000b21047220 */ /* 0x000fe20000400000 */
[C---:B---3--:R-:W-:Y:S01]  /*d890*/  FFMA R36, R35.reuse, R20, R0 ;  /* 0x0000001423247223 */ /* 0x048fe20000000000 */
        /* <DEDUP_REMOVED lines=19> */
[----:B------:R1:W-:Y:S01]  /*d9d0*/  STS.128 [R100+0x2000], R36 ;  /* 0x0020002464007388 */ /* 0x0003e20000000c00 */
        /* <DEDUP_REMOVED lines=48> */
[----:B------:R-:W-:Y:S01]  /*dce0*/  UIADD3 UR9, UPT, UPT, UR41, 0x10, URZ ;  /* 0x0000001029097890 */ /* 0x000fe2000fffe0ff */
[----:B------:R-:W-:Y:S02]  /*dcf0*/  R2UR UR8, R93 ;  /* 0x000000005d0872ca */ /* 0x000fe400000e0000 */
[----:B------:R-:W-:Y:S01]  /*dd00*/  R2UR UR4, R2 ;  /* 0x00000000020472ca */ /* 0x000fe200000e0000 */
[----:B------:R-:W-:Y:S01]  /*dd10*/  IMAD.X R0, RZ, RZ, R111, P0 ;  /* 0x000000ffff007224 */ /* 0x000fe200000e066f */
[----:B------:R-:W-:Y:S02]  /*dd20*/  R2UR UR10, R114 ;  /* 0x00000000720a72ca */ /* 0x000fe400000e0000 */
[----:B------:R-:W-:Y:S02]  /*dd30*/  R2UR UR11, R113 ;  /* 0x00000000710b72ca */ /* 0x000fe400000e0000 */
[----:B------:R-:W-:Y:S02]  /*dd40*/  R2UR UR5, R0 ;  /* 0x00000000000572ca */ /* 0x000fe400000e0000 */
[----:B------:R-:W-:Y:S02]  /*dd50*/  R2UR UR12, R109 ;  /* 0x000000006d0c72ca */ /* 0x000fe400000e0000 */
[----:B------:R-:W-:Y:S01]  /*dd60*/  R2UR UR13, R112 ;  /* 0x00000000700d72ca */ /* 0x000fe200000e0000 */
[----:B------:R-:W-:Y:S11]  /*dd70*/  UIADD3 UR8, UPT, UPT, UR8, 0x2200, URZ ;  /* 0x0000220008087890 */ /* 0x000ff6000fffe0ff */
[----:B------:R-:W-:Y:S01]  /*dd80*/  @!UPT UIADD3 URZ, UPT, UPT, URZ, URZ, URZ ;  /* 0x000000fffffff290 */ /* 0x000fe2000fffe0ff */
[----:B------:R1:W-:Y:S01]  /*dd90*/  UTMASTG.5D.IM2COL [UR8], [UR4] ;  /* 0x00000008040073b5 */ /* 0x0003e20008060000 */
[----:B------:R0:W-:Y:S01]  /*dda0*/  UTMACMDFLUSH ;  /* 0x00000000000079b7 */ /* 0x0001e20000000000 */
[----:B-1----:R-:W-:Y:S04]  /*ddb0*/  DEPBAR.LE SB0, 0x1 ;  /* 0x000080400000791a */ /* 0x002fe80000000000 */
.L_x_119:
[----:B------:R-:W-:Y:S05]  /*ddc0*/  BSYNC.RECONVERGENT B0 ;  /* 0x0000000000007941 */ /* 0x000fea0003800200 */
.L_x_118:
[----:B------:R-:W-:Y:S01]  /*ddd0*/  BAR.SYNC.DEFER_BLOCKING 0x1, 0x80 ;  /* 0x0042000000007b1d */ /* 0x000fe20000010000 */
[----:B------:R-:W-:Y:S05]  /*dde0*/  VIADD R120, R120, 0x1 ;  /* 0x0000000178787836 */ /* 0x000fea0000000000 */
[C---:B------:R-:W-:Y:S04]  /*ddf0*/  ISETP.NE.AND P0, PT, R120.reuse, 0x4, PT ;  /* 0x000000047800780c */ /* 0x040fe80003f05270 */
[----:B------:R-:W-:Y:S01]  /*de00*/  SEL R120, R120, RZ, P0 ;  /* 0x000000ff78787207 */ /* 0x000fe20000000000 */
[----:B------:R1:W-:Y:S01]  /*de10*/  @P6 SYNCS.ARRIVE.TRANS64.RED.A1T0 RZ, [R124+URZ], RZ ;  /* 0x000000ff7cff69a7 */ /* 0x0003e200081004ff */
[----:B------:R-:W-:Y:S01]  /*de20*/  BSSY B1, `(.L_x_120) ;  /* 0x0000017000017945 */ /* 0x000fe20003800000 */
[----:B------:R-:W4:Y:S02]  /*de30*/  @P6 SYNCS.PHASECHK.TRANS64.TRYWAIT P1, [R123+URZ+0x40], R125 ;  /* 0x0000407d7b0065a7 */ /* 0x000f2400080211ff */
[----:B----4-:R-:W-:Y:S01]  /*de40*/  @P6 SEL R121, RZ, 0x1, !P1 ;  /* 0x00000001ff796807 */ /* 0x010fe20004800000 */
[----:B-1----:R-:W-:Y:S06]  /*de50*/  @!P6 BRA `(.L_x_121) ;  /* 0x00000000004ce947 */ /* 0x002fec0003800000 */
        /* <DEDUP_REMOVED lines=9> */
[----:B------:R-:W-:Y:S04]  /*def0*/  SHF.L.U32 R6, R99, 0x1f, RZ ;  /* 0x0000001f63067819 */ /* 0x000fe800000006ff */
[----:B------:R-:W1:Y:S02]  /*df00*/  SYNCS.PHASECHK.TRANS64.TRYWAIT P0, [R123+URZ+0x40], R6 ;  /* 0x000040067b0075a7 */ /* 0x000e6400080011ff */
[----:B-1----:R-:W-:Y:S05]  /*df10*/  @!P0 BRA `(.L_x_124) ;  /* 0x0000001c006c8947 */ /* 0x002fea0003800000 */
.L_x_123:
[----:B------:R-:W-:Y:S05]  /*df20*/  BSYNC B0 ;  /* 0x0000000000007941 */ /* 0x000fea0003800000 */
.L_x_122:
[----:B------:R-:W-:Y:S02]  /*df30*/  ISETP.NE.AND P0, PT, R122, RZ, PT ;  /* 0x000000ff7a00720c */ /* 0x000fe40003f05270 */
[----:B------:R-:W-:Y:S11]  /*df40*/  IADD3 R119, PT, PT, R119, 0x1, RZ ;  /* 0x0000000177777810 */ /* 0x000ff60007ffe0ff */
[----:B------:R4:W1:Y:S04]  /*df50*/  @P0 LDS.128 R64, [R4] ;  /* 0x0000000004400984 */ /* 0x0008680000000c00 */
[----:B------:R4:W1:Y:S04]  /*df60*/  @P0 LDS.128 R60, [R3+0x10] ;  /* 0x00001000033c0984 */ /* 0x0008680000000c00 */
[----:B------:R4:W1:Y:S04]  /*df70*/  @P0 LDS.128 R56, [R2+0x20] ;  /* 0x0000200002380984 */ /* 0x0008680000000c00 */
[----:B------:R4:W1:Y:S02]  /*df80*/  @P0 LDS.128 R52, [R0+0x30] ;  /* 0x0000300000340984 */ /* 0x0008640000000c00 */
.L_x_121:
[----:B------:R-:W-:Y:S05]  /*df90*/  BSYNC B1 ;  /* 0x0000000000017941 */ /* 0x000fea0003800000 */
.L_x_120:
[----:B----4-:R-:W-:Y:S05]  /*dfa0*/  VIADD R0, R34, 0x20 ;  /* 0x0000002022007836 */ /* 0x010fea0000000000 */
[----:B------:R-:W-:Y:S04]  /*dfb0*/  SHF.R.U32.HI R0, RZ, 0x15, R0 ;  /* 0x00000015ff007819 */ /* 0x000fe80000011600 */
[----:B------:R-:W-:Y:S11]  /*dfc0*/  LOP3.LUT P0, RZ, R0, 0x3, R103, 0x48, !PT ;  /* 0x0000000300ff7812 */ /* 0x000ff60007804867 */
[----:B------:R-:W-:Y:S02]  /*dfd0*/  @!UPT UIADD3 URZ, UPT, UPT, URZ, URZ, URZ ;  /* 0x000000fffffff290 */ /* 0x000fe4000fffe0ff */
[----:B------:R-:W-:Y:S05]  /*dfe0*/  @!P0 BRA `(.L_x_125) ;  /* 0x0000000000348947 */ /* 0x000fea0003800000 */
[----:B------:R-:W4:Y:S01]  /*dff0*/  LDC R4, c[0x4][0x70] ;  /* 0x01001c00ff047b82 */ /* 0x000f220000000800 */
[----:B------:R-:W-:Y:S01]  /*e000*/  MOV R3, 0x0 ;  /* 0x0000000000037802 */ /* 0x000fe20000000f00 */
[----:B------:R-:W-:Y:S02]  /*e010*/  HFMA2 R12, -RZ, RZ, 0, 5.9604644775390625e-08 ;  /* 0x00000001ff0c7431 */ /* 0x000fe400000001ff */
[----:B------:R-:W-:Y:S02]  /*e020*/  IMAD.MOV.U32 R8, RZ, RZ, 0x192 ;  /* 0x00000192ff087424 */ /* 0x000fe400078e00ff */
[----:B------:R-:W-:Y:S02]  /*e030*/  IMAD.MOV.U32 R13, RZ, RZ, RZ ;  /* 0x000000ffff0d7224 */ /* 0x000fe400078e00ff */
[----:B------:R-:W2:Y:S08]  /*e040*/  LDC R5, c[0x4][0x74] ;  /* 0x01001d00ff057b82 */ /* 0x000eb00000000800 */
[----:B-1----:R-:W1:Y:S08]  /*e050*/  LDC R6, c[0x4][0x78] ;  /* 0x01001e00ff067b82 */ /* 0x002e700000000800 */
[----:B------:R-:W1:Y:S08]  /*e060*/  LDC R7, c[0x4][0x7c] ;  /* 0x01001f00ff077b82 */ /* 0x000e700000000800 */
[----:B------:R-:W1:Y:S08]  /*e070*/  LDC R10, c[0x4][0x10] ;  /* 0x01000400ff0a7b82 */ /* 0x000e700000000800 */
[----:B------:R-:W1:Y:S08]  /*e080*/  LDC R11, c[0x4][0x14] ;  /* 0x01000500ff0b7b82 */ /* 0x000e700000000800 */
[----:B----4-:R-:W1:Y:S02]  /*e090*/  LDC.64 R2, c[0x4][R3] ;  /* 0x0100000003027b82 */ /* 0x010e640000000a00 */
[----:B------:R-:W-:Y:S07]  /*e0a0*/  LEPC R20, `(.L_x_125) ;  /* 0x000000001014794e */ /* 0x000fee0000000000 */
[----:B-123--:R-:W-:Y:S05]  /*e0b0*/  CALL.ABS.NOINC R2 ;  /* 0x0000000002007343 */ /* 0x00efea0003c00000 */
.L_x_125:
[----:B-1----:R-:W-:Y:S01]  /*e0c0*/  LOP3.LUT R20, R64, 0xffffe000, RZ, 0xc0, !PT ;  /* 0xffffe00040147812 */ /* 0x002fe200078ec0ff */
        /* <DEDUP_REMOVED lines=8> */
[----:B------:R-:W1:Y:S08]  /*e150*/  LDTM.x16 R4, tmem[UR4+0x20] ;  /* 0x00002004000479ee */ /* 0x000e700008240000 */
        /* <DEDUP_REMOVED lines=92> */
.L_x_127:
[----:B------:R-:W-:Y:S05]  /*e720*/  BSYNC.RECONVERGENT B0 ;  /* 0x0000000000007941 */ /* 0x000fea0003800200 */
.L_x_126:
        /* <DEDUP_REMOVED lines=21> */
.L_x_131:
[----:B------:R-:W-:Y:S05]  /*e880*/  BSYNC B0 ;  /* 0x0000000000007941 */ /* 0x000fea0003800000 */
.L_x_130:
[----:B------:R-:W-:Y:S11]  /*e890*/  ISETP.NE.AND P0, PT, R122, RZ, PT ;  /* 0x000000ff7a00720c */ /* 0x000ff60003f05270 */
[----:B------:R-:W-:Y:S02]  /*e8a0*/  @!UPT UIADD3 URZ, UPT, UPT, URZ, URZ, URZ ;  /* 0x000000fffffff290 */ /* 0x000fe4000fffe0ff */
[----:B------:R4:W1:Y:S04]  /*e8b0*/  @P0 LDS.128 R64, [R3] ;  /* 0x0000000003400984 */ /* 0x0008680000000c00 */
[----:B------:R4:W1:Y:S04]  /*e8c0*/  @P0 LDS.128 R60, [R2+0x10] ;  /* 0x00001000023c0984 */ /* 0x0008680000000c00 */
[----:B------:R4:W1:Y:S04]  /*e8d0*/  @P0 LDS.128 R56, [R0+0x20] ;  /* 0x0000200000380984 */ /* 0x0008680000000c00 */
[----:B------:R4:W1:Y:S02]  /*e8e0*/  @P0 LDS.128 R52, [R119+0x30] ;  /* 0x0000300077340984 */ /* 0x0008640000000c00 */
.L_x_129:
[----:B------:R-:W-:Y:S05]  /*e8f0*/  BSYNC B1 ;  /* 0x0000000000017941 */ /* 0x000fea0003800000 */
.L_x_128:
[----:B----4-:R-:W-:Y:S05]  /*e900*/  VIADD R0, R34, 0x30 ;  /* 0x0000003022007836 */ /* 0x010fea0000000000 */
[----:B------:R-:W-:Y:S04]  /*e910*/  SHF.R.U32.HI R0, RZ, 0x15, R0 ;  /* 0x00000015ff007819 */ /* 0x000fe80000011600 */
[----:B------:R-:W-:Y:S11]  /*e920*/  LOP3.LUT P0, RZ, R0, 0x3, R103, 0x48, !PT ;  /* 0x0000000300ff7812 */ /* 0x000ff60007804867 */
[----:B------:R-:W-:Y:S02]  /*e930*/  @!UPT UIADD3 URZ, UPT, UPT, URZ, URZ, URZ ;  /* 0x000000fffffff290 */ /* 0x000fe4000fffe0ff */
[----:B------:R-:W-:Y:S05]  /*e940*/  @!P0 BRA `(.L_x_133) ;  /* 0x0000000000348947 */ /* 0x000fea0003800000 */
[----:B-1----:R-:W1:Y:S01]  /*e950*/  LDC R4, c[0x4][0x70] ;  /* 0x01001c00ff047b82 */ /* 0x002e620000000800 */
        /* <DEDUP_REMOVED lines=12> */
.L_x_133:
[----:B------:R-:W-:Y:S01]  /*ea20*/  ISETP.NE.AND P0, PT, R102, RZ, PT ;  /* 0x000000ff6600720c */ /* 0x000fe20003f05270 */
[----:B------:R-:W-:Y:S05]  /*ea30*/  WARPSYNC.ALL ;  /* 0x0000000000007948 */ /* 0x000fea0003800000 */
[----:B------:R-:W-:Y:S01]  /*ea40*/  R2UR UR4, R34 ;  /* 0x00000000220472ca */ /* 0x000fe200000e0000 */
[----:B------:R-:W-:Y:S01]  /*ea50*/  VIADD R118, R118, 0xb0 ;  /* 0x000000b076767836 */ /* 0x000fe20000000000 */
[----:B-1----:R-:W-:Y:S01]  /*ea60*/  LOP3.LUT R0, R64, 0xffffe000, RZ, 0xc0, !PT ;  /* 0xffffe00040007812 */ /* 0x002fe200078ec0ff */
[----:B------:R-:W-:Y:S01]  /*ea70*/  BSSY.RECONVERGENT B0, `(.L_x_134) ;  /* 0x000005f000007945 */ /* 0x000fe20003800200 */
[----:B------:R-:W-:Y:S02]  /*ea80*/  LOP3.LUT R2, R65, 0xffffe000, RZ, 0xc0, !PT ;  /* 0xffffe00041027812 */ /* 0x000fe400078ec0ff */
[----:B------:R-:W-:Y:S02]  /*ea90*/  LOP3.LUT R3, R66, 0xffffe000, RZ, 0xc0, !PT ;  /* 0xffffe00042037812 */ /* 0x000fe400078ec0ff */
[----:B------:R-:W-:Y:S02]  /*eaa0*/  LOP3.LUT R20, R67, 0xffffe000, RZ, 0xc0, !PT ;  /* 0xffffe00043147812 */ /* 0x000fe400078ec0ff */
[----:B------:R-:W-:Y:S02]  /*eab0*/  LOP3.LUT R21, R60, 0xffffe000, RZ, 0xc0, !PT ;  /* 0xffffe0003c157812 */ /* 0x000fe400078ec0ff */
[----:B---3--:R-:W-:Y:S01]  /*eac0*/  LOP3.LUT R36, R61, 0xffffe000, RZ, 0xc0, !PT ;  /* 0xffffe0003d247812 */ /* 0x008fe200078ec0ff */
[----:B------:R-:W1:Y:S01]  /*ead0*/  LDTM.x16 R4, tmem[UR4+0x30] ;  /* 0x00003004000479ee */ /* 0x000e620008240000 */
[----:B------:R-:W-:Y:S01]  /*eae0*/  LOP3.LUT R37, R62, 0xffffe000, RZ, 0xc0, !PT ;  /* 0xffffe0003e257812 */ /* 0x000fe200078ec0ff */
[----:B------:R-:W-:Y:S01]  /*eaf0*/  NOP ;  /* 0x0000000000007918 */ /* 0x000fe20000000000 */
[----:B------:R-:W-:Y:S02]  /*eb00*/  LOP3.LUT R38, R63, 0xffffe000, RZ, 0xc0, !PT ;  /* 0xffffe0003f267812 */ /* 0x000fe400078ec0ff */
[----:B------:R-:W-:Y:S02]  /*eb10*/  LOP3.LUT R118, R118, 0xfefffff8, RZ, 0xc0, !PT ;  /* 0xfefffff876767812 */ /* 0x000fe400078ec0ff */
[----:B------:R-:W-:Y:S02]  /*eb20*/  LOP3.LUT R39, R56, 0xffffe000, RZ, 0xc0, !PT ;  /* 0xffffe00038277812 */ /* 0x000fe400078ec0ff */
[----:B------:R-:W-:Y:S01]  /*eb30*/  LOP3.LUT R40, R57, 0xffffe000, RZ, 0xc0, !PT ;  /* 0xffffe00039287812 */ /* 0x000fe200078ec0ff */
[----:B-1----:R1:W-:Y:S01]  /*eb40*/  SYNCS.ARRIVE.TRANS64.RED.A1T0 RZ, [R118+URZ], RZ ;  /* 0x000000ff76ff79a7 */ /* 0x0023e200081004ff */
[----:B------:R-:W-:Y:S02]  /*eb50*/  LOP3.LUT R41, R58, 0xffffe000, RZ, 0xc0, !PT ;  /* 0xffffe0003a297812 */ /* 0x000fe400078ec0ff */
[----:B------:R-:W-:Y:S02]  /*eb60*/  LOP3.LUT R42, R59, 0xffffe000, RZ, 0xc0, !PT ;  /* 0xffffe0003b2a7812 */ /* 0x000fe400078ec0ff */
[----:B------:R-:W-:Y:S02]  /*eb70*/  LOP3.LUT R43, R52, 0xffffe000, RZ, 0xc0, !PT ;  /* 0xffffe000342b7812 */ /* 0x000fe400078ec0ff */
[----:B------:R-:W-:Y:S02]  /*eb80*/  LOP3.LUT R44, R53, 0xffffe000, RZ, 0xc0, !PT ;  /* 0xffffe000352c7812 */ /* 0x000fe400078ec0ff */
[----:B------:R-:W-:Y:S02]  /*eb90*/  LOP3.LUT R45, R54, 0xffffe000, RZ, 0xc0, !PT ;  /* 0xffffe000362d7812 */ /* 0x000fe400078ec0ff */
[----:B------:R-:W-:Y:S01]  /*eba0*/  LOP3.LUT R46, R55, 0xffffe000, RZ, 0xc0, !PT ;  /* 0xffffe000372e7812 */ /* 0x000fe200078ec0ff */
[C---:B------:R-:W-:Y:S01]  /*ebb0*/  FMUL R4, R33.reuse, R4 ;  /* 0x0000000421047220 */ /* 0x040fe20000400000 */
[C---:B------:R-:W-:Y:S01]  /*ebc0*/  FMUL R5, R33.reuse, R5 ;  /* 0x0000000521057220 */ /* 0x040fe20000400000 */
[C---:B------:R-:W-:Y:S01]  /*ebd0*/  FMUL R6, R33.reuse, R6 ;  /* 0x0000000621067220 */ /* 0x040fe20000400000 */
[----:B------:R-:W-:Y:S01]  /*ebe0*/  FMUL R7, R33, R7 ;  /* 0x0000000721077220 */ /* 0x000fe20000400000 */
[C---:B------:R-:W-:Y:S01]  /*ebf0*/  FFMA R4, R35.reuse, R0, R4 ;  /* 0x0000000023047223 */ /* 0x040fe20000000004 */
[C---:B------:R-:W-:Y:S01]  /*ec00*/  FFMA R5, R35.reuse, R2, R5 ;  /* 0x0000000223057223 */ /* 0x040fe20000000005 */
[C---:B------:R-:W-:Y:S01]  /*ec10*/  FFMA R6, R35.reuse, R3, R6 ;  /* 0x0000000323067223 */ /* 0x040fe20000000006 */
[----:B------:R-:W-:Y:S01]  /*ec20*/  FFMA R7, R35, R20, R7 ;  /* 0x0000001423077223 */ /* 0x000fe20000000007 */
[C---:B------:R-:W-:Y:S01]  /*ec30*/  FMUL R8, R33.reuse, R8 ;  /* 0x0000000821087220 */ /* 0x040fe20000400000 */
[C---:B------:R-:W-:Y:S01]  /*ec40*/  FMUL R9, R33.reuse, R9 ;  /* 0x0000000921097220 */ /* 0x040fe20000400000 */
[C---:B------:R-:W-:Y:S01]  /*ec50*/  FMUL R10, R33.reuse, R10 ;  /* 0x0000000a210a7220 */ /* 0x040fe20000400000 */
        /* <DEDUP_REMOVED lines=9> */
[C---:B------:R-:W-:Y:S01]  /*ecf0*/  FMUL R12, R33.reuse, R12 ;  /* 0x0000000c210c7220 */ /* 0x040fe20000400000 */
[----:B------:R-:W-:Y:S01]  /*ed00*/  F2FP.TF32.F32.PACK_B R8, R8 ;  /* 0x00000008ff08723e */ /* 0x000fe200024050ff */
[C---:B------:R-:W-:Y:S01]  /*ed10*/  FMUL R13, R33.reuse, R13 ;  /* 0x0000000d210d7220 */ /* 0x040fe20000400000 */
[----:B------:R1:W-:Y:S01]  /*ed20*/  STS.128 [R100+0x6000], R4 ;  /* 0x0060000464007388 */ /* 0x0003e20000000c00 */
        /* <DEDUP_REMOVED lines=8> */
[----:B------:R-:W-:Y:S01]  /*edb0*/  FFMA R15, R35, R42, R15 ;  /* 0x0000002a230f7223 */ /* 0x000fe2000000000f */
[C---:B------:R-:W-:Y:S01]  /*edc0*/  FMUL R16, R33.reuse, R16 ;  /* 0x0000001021107220 */ /* 0x040fe20000400000 */
[----:B------:R-:W-:Y:S01]  /*edd0*/  F2FP.TF32.F32.PACK_B R12, R12 ;  /* 0x0000000cff0c723e */ /* 0x000fe200024050ff */
[----:B------:R1:W-:Y:S01]  /*ede0*/  STS.128 [R108+0x6010], R8 ;  /* 0x006010086c007388 */ /* 0x0003e20000000c00 */
        /* <DEDUP_REMOVED lines=10> */
[----:B------:R-:W-:Y:S02]  /*ee90*/  F2FP.TF32.F32.PACK_B R16, R16 ;  /* 0x00000010ff10723e */ /* 0x000fe400024050ff */
        /* <DEDUP_REMOVED lines=10> */
[----:B---3--:R-:W3:Y:S02]  /*ef40*/  FENCE.VIEW.ASYNC.S ;  /* 0x00000000000073c6 */ /* 0x008ee40000000000 */
[----:B---3--:R-:W-:Y:S06]  /*ef50*/  BAR.SYNC.DEFER_BLOCKING 0x1, 0x80 ;  /* 0x0042000000007b1d */ /* 0x008fec0000010000 */
        /* <DEDUP_REMOVED lines=15> */
[----:B---3--:R-:W-:Y:S04]  /*f050*/  DEPBAR.LE SB0, 0x1 ;  /* 0x000080400000791a */ /* 0x008fe80000000000 */
.L_x_135:
[----:B------:R-:W-:Y:S05]  /*f060*/  BSYNC.RECONVERGENT B0 ;  /* 0x0000000000007941 */ /* 0x000fea0003800200 */
.L_x_134:
[----:B------:R-:W-:Y:S01]  /*f070*/  BAR.SYNC.DEFER_BLOCKING 0x1, 0x80 ;  /* 0x0042000000007b1d */ /* 0x000fe20000010000 */
[----:B------:R-:W-:Y:S02]  /*f080*/  ISETP.NE.AND P0, PT, R96, -0x4, PT ;  /* 0xfffffffc6000780c */ /* 0x000fe40003f05270 */
[----:B------:R-:W-:Y:S11]  /*f090*/  IADD3 R0, PT, PT, R30, 0x1, RZ ;  /* 0x000000011e007810 */ /* 0x000ff60007ffe0ff */
[----:B------:R-:W-:Y:S05]  /*f0a0*/  @!P0 BRA `(.L_x_136) ;  /* 0x0000000000248947 */ /* 0x000fea0003800000 */
[----:B------:R-:W-:Y:S11]  /*f0b0*/  ISETP.NE.AND P1, PT, R116, RZ, PT ;  /* 0x000000ff7400720c */ /* 0x000ff60003f25270 */
[----:B------:R-:W-:Y:S02]  /*f0c0*/  @!UPT UIADD3 URZ, UPT, UPT, URZ, URZ, URZ ;  /* 0x000000fffffff290 */ /* 0x000fe4000fffe0ff */
[C---:B------:R-:W-:Y:S02]  /*f0d0*/  @P1 IMAD R2, R120.reuse, 0x8, R93 ;  /* 0x0000000878021824 */ /* 0x040fe400078e025d */
[----:B------:R-:W-:Y:S02]  /*f0e0*/  VIADD R120, R120, 0x1 ;  /* 0x0000000178787836 */ /* 0x000fe40000000000 */
[----:B------:R-:W-:Y:S03]  /*f0f0*/  @P1 VIADD R2, R2, 0x60 ;  /* 0x0000006002021836 */ /* 0x000fe60000000000 */
[C---:B------:R-:W-:Y:S02]  /*f100*/  ISETP.NE.AND P0, PT, R120.reuse, 0x4, PT ;  /* 0x000000047800780c */ /* 0x040fe40003f05270 */
[----:B------:R-:W-:Y:S02]  /*f110*/  @P1 PRMT R2, R85, 0x654, R2 ;  /* 0x0000065455021816 */ /* 0x000fe40000000002 */
[----:B------:R-:W-:Y:S02]  /*f120*/  SEL R120, R120, RZ, P0 ;  /* 0x000000ff78787207 */ /* 0x000fe40000000000 */
[----:B------:R3:W-:Y:S07]  /*f130*/  @P1 SYNCS.ARRIVE.TRANS64.RED.A1T0 RZ, [R2+URZ], RZ ;  /* 0x000000ff02ff19a7 */ /* 0x0007ee00081004ff */
.L_x_136:
[----:B------:R-:W-:Y:S01]  /*f140*/  ISETP.NE.AND P1, PT, R107, RZ, PT ;  /* 0x000000ff6b00720c */ /* 0x000fe20003f25270 */
[----:B------:R-:W-:Y:S01]  /*f150*/  VIADD R96, R96, 0x4 ;  /* 0x0000000460607836 */ /* 0x000fe20000000000 */
[C---:B------:R-:W-:Y:S01]  /*f160*/  ISETP.NE.AND P0, PT, R0.reuse, 0x2, PT ;  /* 0x000000020000780c */ /* 0x040fe20003f05270 */
[----:B-1----:R-:W-:Y:S01]  /*f170*/  IMAD.IADD R16, R29, 0x1, R84 ;  /* 0x000000011d107824 */ /* 0x002fe200078e0254 */
[----:B------:R-:W-:Y:S01]  /*f180*/  LOP3.LUT R97, R97, 0x1, RZ, 0x3c, !PT ;  /* 0x0000000161617812 */ /* 0x000fe200078e3cff */
[----:B------:R-:W-:Y:S01]  /*f190*/  IMAD.IADD R19, R31, 0x1, R86 ;  /* 0x000000011f137824 */ /* 0x000fe200078e0256 */
[----:B------:R-:W-:Y:S01]  /*f1a0*/  SEL R3, RZ, 0x1, P0 ;  /* 0x00000001ff037807 */ /* 0x000fe20000000000 */
[----:B------:R-:W-:Y:S01]  /*f1b0*/  IMAD.MOV.U32 R41, RZ, RZ, R105 ;  /* 0x000000ffff297224 */ /* 0x000fe200078e0069 */
[----:B------:R-:W-:Y:S02]  /*f1c0*/  SEL R30, R0, RZ, P0 ;  /* 0x000000ff001e7207 */ /* 0x000fe40000000000 */
[----:B------:R-:W-:Y:S03]  /*f1d0*/  LOP3.LUT R98, R98, R3, RZ, 0x3c, !PT ;  /* 0x0000000362627212 */ /* 0x000fe600078e3cff */
[----:B------:R-:W-:Y:S05]  /*f1e0*/  @P1 BRA `(.L_x_137) ;  /* 0xffffffcc00341947 */ /* 0x000fea000383ffff */
[----:B------:R-:W-:-:S13]  /*f1f0*/  ISETP.NE.AND P1, PT, R104, RZ, PT ;  /* 0x000000ff6800720c */ /* 0x000fda0003f25270 */
[----:B------:R-:W-:Y:S05]  /*f200*/  @!P1 BRA `(.L_x_138) ;  /* 0x0000000000489947 */ /* 0x000fea0003800000 */
[----:B---3--:R-:W1:Y:S02]  /*f210*/  LDC.64 R2, c[0x0][0x990] ;  /* 0x00026400ff027b82 */ /* 0x008e640000000a00 */
[----:B-1----:R-:W-:-:S04]  /*f220*/  ISETP.NE.U32.AND P0, PT, R2, RZ, PT ;  /* 0x000000ff0200720c */ /* 0x002fc80003f05070 */
[----:B------:R-:W-:-:S13]  /*f230*/  ISETP.NE.AND.EX P0, PT, R3, RZ, PT, P0 ;  /* 0x000000ff0300720c */ /* 0x000fda0003f05300 */
[----:B------:R-:W-:Y:S05]  /*f240*/  @P0 BRA `(.L_x_139) ;  /* 0x00000000000c0947 */ /* 0x000fea0003800000 */
[----:B------:R-:W-:-:S13]  /*f250*/  FSETP.NEU.AND P0, PT, R35, RZ, PT ;  /* 0x000000ff2300720b */ /* 0x000fda0003f0d000 */
[----:B------:R-:W-:Y:S05]  /*f260*/  @!P0 EXIT ;  /* 0x000000000000894d */ /* 0x000fea0003800000 */
[----:B------:R-:W-:Y:S05]  /*f270*/  BRA `(.L_x_138) ;  /* 0x00000000002c7947 */ /* 0x000fea0003800000 */
.L_x_139:
[----:B------:R-:W-:Y:S01]  /*f280*/  ISETP.NE.AND P0, PT, R115, RZ, PT ;  /* 0x000000ff7300720c */ /* 0x000fe20003f05270 */
[----:B------:R-:W-:-:S12]  /*f290*/  BSSY.RECONVERGENT B0, `(.L_x_138) ;  /* 0x0000009000007945 */ /* 0x000fd80003800200 */
[----:B------:R-:W-:Y:S05]  /*f2a0*/  @P0 BRA `(.L_x_140) ;  /* 0x0000000000140947 */ /* 0x000fea0003800000 */
[----:B------:R-:W1:Y:S02]  /*f2b0*/  LDC.64 R2, c[0x0][0x988] ;  /* 0x00026200ff027b82 */ /* 0x000e640000000a00 */
[----:B-1----:R-:W-:-:S04]  /*f2c0*/  ISETP.NE.U32.AND P0, PT, R2, RZ, PT ;  /* 0x000000ff0200720c */ /* 0x002fc80003f05070 */
[----:B------:R-:W-:-:S13]  /*f2d0*/  ISETP.NE.AND.EX P0, PT, R3, RZ, PT, P0 ;  /* 0x000000ff0300720c */ /* 0x000fda0003f05300 */
[----:B------:R-:W-:Y:S05]  /*f2e0*/  @!P0 EXIT ;  /* 0x000000000000894d */ /* 0x000fea0003800000 */
[----:B------:R-:W-:Y:S05]  /*f2f0*/  BRA `(.L_x_141) ;  /* 0x0000000000087947 */ /* 0x000fea0003800000 */
.L_x_140:
[----:B------:R-:W-:-:S13]  /*f300*/  FSETP.NEU.AND P0, PT, R35, RZ, PT ;  /* 0x000000ff2300720b */ /* 0x000fda0003f0d000 */
[----:B------:R-:W-:Y:S05]  /*f310*/  @!P0 EXIT ;  /* 0x000000000000894d */ /* 0x000fea0003800000 */
.L_x_141:
[----:B------:R-:W-:Y:S05]  /*f320*/  BSYNC.RECONVERGENT B0 ;  /* 0x0000000000007941 */ /* 0x000fea0003800200 */
.L_x_138:
[----:B------:R-:W-:Y:S01]  /*f330*/  IMAD R0, R120, 0x8, R93 ;  /* 0x0000000878007824 */ /* 0x000fe200078e025d */
[----:B------:R-:W-:-:S04]  /*f340*/  DEPBAR.LE SB0, 0x0 ;  /* 0x000080000000791a */ /* 0x000fc80000000000 */
[----:B------:R-:W-:-:S04]  /*f350*/  IADD3 R0, PT, PT, R0, 0x60, RZ ;  /* 0x0000006000007810 */ /* 0x000fc80007ffe0ff */
[----:B------:R-:W-:-:S04]  /*f360*/  PRMT R0, R85, 0x654, R0 ;  /* 0x0000065455007816 */ /* 0x000fc80000000000 */
[----:B------:R-:W-:Y:S01]  /*f370*/  SYNCS.ARRIVE.TRANS64.RED.A1T0 RZ, [R0+URZ], RZ ;  /* 0x000000ff00ff79a7 */ /* 0x000fe200081004ff */
[----:B------:R-:W-:Y:S05]  /*f380*/  EXIT ;  /* 0x000000000000794d */ /* 0x000fea0003800000 */
.L_x_24:
[----:B-1----:R1:W2:Y:S02]  /*f390*/  SYNCS.PHASECHK.TRANS64.TRYWAIT P0, [R27+URZ+0x20], R2 ;  /* 0x000020021b0075a7 */ /* 0x0022a400080011ff */
[----:B--2---:R-:W-:Y:S05]  /*f3a0*/  @!P0 NANOSLEEP.SYNCS 0x989680 ;  /* 0x009896800000895d */ /* 0x004fea0003900000 */
[----:B------:R-:W2:Y:S02]  /*f3b0*/  @!P0 SYNCS.PHASECHK.TRANS64 P0, [R27+URZ+0x20], R2 ;  /* 0x000020021b0085a7 */ /* 0x000ea400080010ff */
[----:B--2---:R-:W-:Y:S05]  /*f3c0*/  @!P0 BRA `(.L_x_24) ;  /* 0xfffffffc00f08947 */ /* 0x004fea000383ffff */
[----:B------:R-:W-:Y:S05]  /*f3d0*/  BRA `(.L_x_23) ;  /* 0xffffff4000787947 */ /* 0x000fea000383ffff */
.L_x_31:
[----:B-1----:R1:W2:Y:S02]  /*f3e0*/  SYNCS.PHASECHK.TRANS64.TRYWAIT P0, [R27+URZ+0x20], R2 ;  /* 0x000020021b0075a7 */ /* 0x0022a400080011ff */
[----:B--2---:R-:W-:Y:S05]  /*f3f0*/  @!P0 NANOSLEEP.SYNCS 0x989680 ;  /* 0x009896800000895d */ /* 0x004fea0003900000 */
[----:B------:R-:W2:Y:S02]  /*f400*/  @!P0 SYNCS.PHASECHK.TRANS64 P0, [R27+URZ+0x20], R2 ;  /* 0x000020021b0085a7 */ /* 0x000ea400080010ff */
[----:B--2---:R-:W-:Y:S05]  /*f410*/  @!P0 BRA `(.L_x_31) ;  /* 0xfffffffc00f08947 */ /* 0x004fea000383ffff */
[----:B------:R-:W-:Y:S05]  /*f420*/  BRA `(.L_x_30) ;  /* 0xffffff78000c7947 */ /* 0x000fea000383ffff */
.L_x_36:
[----:B---3--:R3:W1:Y:S02]  /*f430*/  SYNCS.PHASECHK.TRANS64.TRYWAIT P0, [R4+URZ+0x90], R3 ;  /* 0x00009003040075a7 */ /* 0x00866400080011ff */
[----:B-1----:R-:W-:Y:S05]  /*f440*/  @!P0 NANOSLEEP.SYNCS 0x989680 ;  /* 0x009896800000895d */ /* 0x002fea0003900000 */
[----:B------:R-:W1:Y:S02]  /*f450*/  @!P0 SYNCS.PHASECHK.TRANS64 P0, [R4+URZ+0x90], R3 ;  /* 0x00009003040085a7 */ /* 0x000e6400080010ff */
[----:B-1----:R-:W-:Y:S05]  /*f460*/  @!P0 BRA `(.L_x_36) ;  /* 0xfffffffc00f08947 */ /* 0x002fea000383ffff */
[----:B------:R-:W-:Y:S05]  /*f470*/  BRA `(.L_x_142) ;  /* 0xffffff9000447947 */ /* 0x000fea000383ffff */
.L_x_40:
[----:B-1----:R1:W2:Y:S02]  /*f480*/  SYNCS.PHASECHK.TRANS64.TRYWAIT P0, [R3+URZ], R0 ;  /* 0x00000000030075a7 */ /* 0x0022a400080011ff */
[----:B--2---:R-:W-:Y:S05]  /*f490*/  @!P0 NANOSLEEP.SYNCS 0x989680 ;  /* 0x009896800000895d */ /* 0x004fea0003900000 */
[----:B------:R-:W2:Y:S02]  /*f4a0*/  @!P0 SYNCS.PHASECHK.TRANS64 P0, [R3+URZ], R0 ;  /* 0x00000000030085a7 */ /* 0x000ea400080010ff */
[----:B--2---:R-:W-:Y:S05]  /*f4b0*/  @!P0 BRA `(.L_x_40) ;  /* 0xfffffffc00f08947 */ /* 0x004fea000383ffff */
[----:B------:R-:W-:Y:S05]  /*f4c0*/  BRA `(.L_x_143) ;  /* 0xffffff9400b87947 */ /* 0x000fea000383ffff */
.L_x_41:
[----:B-1----:R1:W2:Y:S02]  /*f4d0*/  SYNCS.PHASECHK.TRANS64.TRYWAIT P0, [R2+URZ], R7 ;  /* 0x00000007020075a7 */ /* 0x0022a400080011ff */
[----:B--2---:R-:W-:Y:S05]  /*f4e0*/  @!P0 NANOSLEEP.SYNCS 0x989680 ;  /* 0x009896800000895d */ /* 0x004fea0003900000 */
[----:B------:R-:W2:Y:S02]  /*f4f0*/  @!P0 SYNCS.PHASECHK.TRANS64 P0, [R2+URZ], R7 ;  /* 0x00000007020085a7 */ /* 0x000ea400080010ff */
[----:B--2---:R-:W-:Y:S05]  /*f500*/  @!P0 BRA `(.L_x_41) ;  /* 0xfffffffc00f08947 */ /* 0x004fea000383ffff */
[----:B------:R-:W-:Y:S05]  /*f510*/  BRA `(.L_x_144) ;  /* 0xffffff9400c87947 */ /* 0x000fea000383ffff */
.L_x_42:
[----:B-1----:R1:W2:Y:S02]  /*f520*/  SYNCS.PHASECHK.TRANS64.TRYWAIT P0, [R0+URZ], R5 ;  /* 0x00000005000075a7 */ /* 0x0022a400080011ff */
[----:B--2---:R-:W-:Y:S05]  /*f530*/  @!P0 NANOSLEEP.SYNCS 0x989680 ;  /* 0x009896800000895d */ /* 0x004fea0003900000 */
[----:B------:R-:W2:Y:S02]  /*f540*/  @!P0 SYNCS.PHASECHK.TRANS64 P0, [R0+URZ], R5 ;  /* 0x00000005000085a7 */ /* 0x000ea400080010ff */
[----:B--2---:R-:W-:Y:S05]  /*f550*/  @!P0 BRA `(.L_x_42) ;  /* 0xfffffffc00f08947 */ /* 0x004fea000383ffff */
[----:B------:R-:W-:Y:S05]  /*f560*/  BRA `(.L_x_145) ;  /* 0xffffff9400d07947 */ /* 0x000fea000383ffff */
.L_x_45:
[----:B-1----:R1:W2:Y:S02]  /*f570*/  SYNCS.PHASECHK.TRANS64.TRYWAIT P1, [R0+URZ+0x98], R7 ;  /* 0x00009807000075a7 */ /* 0x0022a400080211ff */
[----:B--2---:R-:W-:Y:S05]  /*f580*/  @!P1 NANOSLEEP.SYNCS 0x989680 ;  /* 0x009896800000995d */ /* 0x004fea0003900000 */
[----:B------:R-:W2:Y:S02]  /*f590*/  @!P1 SYNCS.PHASECHK.TRANS64 P1, [R0+URZ+0x98], R7 ;  /* 0x00009807000095a7 */ /* 0x000ea400080210ff */
[----:B--2---:R-:W-:Y:S05]  /*f5a0*/  @!P1 BRA `(.L_x_45) ;  /* 0xfffffffc00f09947 */ /* 0x004fea000383ffff */
[----:B------:R-:W-:Y:S05]  /*f5b0*/  BRA `(.L_x_146) ;  /* 0xffffff9800287947 */ /* 0x000fea000383ffff */
.L_x_46:
[----:B-1----:R1:W2:Y:S02]  /*f5c0*/  SYNCS.PHASECHK.TRANS64.TRYWAIT P1, [R0+URZ+0x90], R7 ;  /* 0x00009007000075a7 */ /* 0x0022a400080211ff */
[----:B--2---:R-:W-:Y:S05]  /*f5d0*/  @!P1 NANOSLEEP.SYNCS 0x989680 ;  /* 0x009896800000995d */ /* 0x004fea0003900000 */
[----:B------:R-:W2:Y:S02]  /*f5e0*/  @!P1 SYNCS.PHASECHK.TRANS64 P1, [R0+URZ+0x90], R7 ;  /* 0x00009007000095a7 */ /* 0x000ea400080210ff */
[----:B--2---:R-:W-:Y:S05]  /*f5f0*/  @!P1 BRA `(.L_x_46) ;  /* 0xfffffffc00f09947 */ /* 0x004fea000383ffff */
[----:B------:R-:W-:Y:S05]  /*f600*/  BRA `(.L_x_147) ;  /* 0xffffff9800347947 */ /* 0x000fea000383ffff */
.L_x_56:
[----:B-1----:R1:W2:Y:S02]  /*f610*/  SYNCS.PHASECHK.TRANS64.TRYWAIT P1, [R0+URZ+0x8], R3 ;  /* 0x00000803000075a7 */ /* 0x0022a400080211ff */
[----:B--2---:R-:W-:Y:S05]  /*f620*/  @!P1 NANOSLEEP.SYNCS 0x989680 ;  /* 0x009896800000995d */ /* 0x004fea0003900000 */
[----:B------:R-:W2:Y:S02]  /*f630*/  @!P1 SYNCS.PHASECHK.TRANS64 P1, [R0+URZ+0x8], R3 ;  /* 0x00000803000095a7 */ /* 0x000ea400080210ff */
[----:B--2---:R-:W-:Y:S05]  /*f640*/  @!P1 BRA `(.L_x_56) ;  /* 0xfffffffc00f09947 */ /* 0x004fea000383ffff */
[----:B------:R-:W-:Y:S05]  /*f650*/  BRA `(.L_x_55) ;  /* 0xffffff9800f87947 */ /* 0x000fea000383ffff */
.L_x_58:
[----:B------:R-:W-:Y:S01]  /*f660*/  BSSY B0, `(.L_x_148) ;  /* 0x0000006000007945 */ /* 0x000fe20003800000 */
[----:B-1----:R-:W-:-:S07]  /*f670*/  MOV R15, 0xffffffff ;  /* 0xffffffff000f7802 */ /* 0x002fce0000000f00 */
[----:B-----5:R-:W-:Y:S05]  /*f680*/  WARPSYNC.COLLECTIVE R15, `(.L_x_149) ;  /* 0x000000000f0c7348 */ /* 0x020fea0003c00000 */
[----:B------:R-:W-:Y:S02]  /*f690*/  ELECT P6, UR79, PT ;  /* 0x00000000004f782f */ /* 0x000fe400038c0000 */
[----:B------:R-:W-:Y:S01]  /*f6a0*/  MOV R14, UR79 ;  /* 0x0000004f000e7c02 */ /* 0x000fe20008000f00 */
[----:B-----5:R-:W-:Y:S10]  /*f6b0*/  ENDCOLLECTIVE ;  /* 0x000000000000791b */ /* 0x020ff40003800000 */
.L_x_149:
[----:B------:R-:W-:Y:S05]  /*f6c0*/  BSYNC B0 ;  /* 0x0000000000007941 */ /* 0x000fea0003800000 */
.L_x_148:
[----:B------:R-:W-:Y:S05]  /*f6d0*/  BRA `(.L_x_150) ;  /* 0xffffff9c00207947 */ /* 0x000fea000383ffff */
.L_x_60:
[----:B-1----:R1:W2:Y:S02]  /*f6e0*/  SYNCS.PHASECHK.TRANS64.TRYWAIT P0, [R0+URZ+0x8], R3 ;  /* 0x00000803000075a7 */ /* 0x0022a400080011ff */
[----:B--2---:R-:W-:Y:S05]  /*f6f0*/  @!P0 NANOSLEEP.SYNCS 0x989680 ;  /* 0x009896800000895d */ /* 0x004fea0003900000 */
[----:B------:R-:W2:Y:S02]  /*f700*/  @!P0 SYNCS.PHASECHK.TRANS64 P0, [R0+URZ+0x8], R3 ;  /* 0x00000803000085a7 */ /* 0x000ea400080010ff */
[----:B--2---:R-:W-:Y:S05]  /*f710*/  @!P0 BRA `(.L_x_60) ;  /* 0xfffffffc00f08947 */ /* 0x004fea000383ffff */
[----:B------:R-:W-:Y:S05]  /*f720*/  BRA `(.L_x_59) ;  /* 0xffffff9c00287947 */ /* 0x000fea000383ffff */
.L_x_61:
[----:B--2---:R2:W3:Y:S02]  /*f730*/  SYNCS.PHASECHK.TRANS64.TRYWAIT P0, [R0+URZ+0x90], R5 ;  /* 0x00009005000075a7 */ /* 0x0044e400080011ff */
[----:B---3--:R-:W-:Y:S05]  /*f740*/  @!P0 NANOSLEEP.SYNCS 0x989680 ;  /* 0x009896800000895d */ /* 0x008fea0003900000 */
[----:B------:R-:W3:Y:S02]  /*f750*/  @!P0 SYNCS.PHASECHK.TRANS64 P0, [R0+URZ+0x90], R5 ;  /* 0x00009005000085a7 */ /* 0x000ee400080010ff */
[----:B---3--:R-:W-:Y:S05]  /*f760*/  @!P0 BRA `(.L_x_61) ;  /* 0xfffffffc00f08947 */ /* 0x008fea000383ffff */
[----:B------:R-:W-:Y:S05]  /*f770*/  BRA `(.L_x_151) ;  /* 0xffffffa000347947 */ /* 0x000fea000383ffff */
.L_x_63:
[----:B-1----:R1:W2:Y:S02]  /*f780*/  SYNCS.PHASECHK.TRANS64.TRYWAIT P1, [R20+URZ+0xb0], R5 ;  /* 0x0000b005140075a7 */ /* 0x0022a400080211ff */
[----:B--2---:R-:W-:Y:S05]  /*f790*/  @!P1 NANOSLEEP.SYNCS 0x989680 ;  /* 0x009896800000995d */ /* 0x004fea0003900000 */
[----:B------:R-:W2:Y:S02]  /*f7a0*/  @!P1 SYNCS.PHASECHK.TRANS64 P1, [R20+URZ+0xb0], R5 ;  /* 0x0000b005140095a7 */ /* 0x000ea400080210ff */
[----:B--2---:R-:W-:Y:S05]  /*f7b0*/  @!P1 BRA `(.L_x_63) ;  /* 0xfffffffc00f09947 */ /* 0x004fea000383ffff */
[----:B------:R-:W-:Y:S05]  /*f7c0*/  BRA `(.L_x_62) ;  /* 0xffffffa000647947 */ /* 0x000fea000383ffff */
.L_x_67:
[----:B-1----:R1:W2:Y:S02]  /*f7d0*/  SYNCS.PHASECHK.TRANS64.TRYWAIT P2, [R18+URZ], R5 ;  /* 0x00000005120075a7 */ /* 0x0022a400080411ff */
[----:B--2---:R-:W-:Y:S05]  /*f7e0*/  @!P2 NANOSLEEP.SYNCS 0x989680 ;  /* 0x009896800000a95d */ /* 0x004fea0003900000 */
[----:B------:R-:W2:Y:S02]  /*f7f0*/  @!P2 SYNCS.PHASECHK.TRANS64 P2, [R18+URZ], R5 ;  /* 0x000000051200a5a7 */ /* 0x000ea400080410ff */
[----:B--2---:R-:W-:Y:S05]  /*f800*/  @!P2 BRA `(.L_x_67) ;  /* 0xfffffffc00f0a947 */ /* 0x004fea000383ffff */
[----:B------:R-:W-:Y:S05]  /*f810*/  BRA `(.L_x_66) ;  /* 0xffffffa000a47947 */ /* 0x000fea000383ffff */
.L_x_71:
[----:B-1----:R1:W3:Y:S02]  /*f820*/  SYNCS.PHASECHK.TRANS64.TRYWAIT P1, [R4+URZ], R5 ;  /* 0x00000005040075a7 */ /* 0x0022e400080211ff */
[----:B---3--:R-:W-:Y:S05]  /*f830*/  @!P1 NANOSLEEP.SYNCS 0x989680 ;  /* 0x009896800000995d */ /* 0x008fea0003900000 */
[----:B------:R-:W3:Y:S02]  /*f840*/  @!P1 SYNCS.PHASECHK.TRANS64 P1, [R4+URZ], R5 ;  /* 0x00000005040095a7 */ /* 0x000ee400080210ff */
[----:B---3--:R-:W-:Y:S05]  /*f850*/  @!P1 BRA `(.L_x_71) ;  /* 0xfffffffc00f09947 */ /* 0x008fea000383ffff */
[----:B------:R-:W-:Y:S05]  /*f860*/  BRA `(.L_x_152) ;  /* 0xffffffac002c7947 */ /* 0x000fea000383ffff */
.L_x_74:
[----:B------:R1:W1:Y:S02]  /*f870*/  SYNCS.PHASECHK.TRANS64.TRYWAIT P1, [R0+URZ+0xc0], R7 ;  /* 0x0000c007000075a7 */ /* 0x00026400080211ff */
[----:B-1----:R-:W-:Y:S05]  /*f880*/  @!P1 NANOSLEEP.SYNCS 0x989680 ;  /* 0x009896800000995d */ /* 0x002fea0003900000 */
[----:B------:R-:W1:Y:S02]  /*f890*/  @!P1 SYNCS.PHASECHK.TRANS64 P1, [R0+URZ+0xc0], R7 ;  /* 0x0000c007000095a7 */ /* 0x000e6400080210ff */
[----:B-1----:R-:W-:Y:S05]  /*f8a0*/  @!P1 BRA `(.L_x_74) ;  /* 0xfffffffc00f09947 */ /* 0x002fea000383ffff */
[----:B------:R-:W-:Y:S05]  /*f8b0*/  BRA `(.L_x_153) ;  /* 0xffffffac005c7947 */ /* 0x000fea000383ffff */
.L_x_79:
[----:B--2---:R2:W3:Y:S02]  /*f8c0*/  SYNCS.PHASECHK.TRANS64.TRYWAIT P0, [R27+URZ+0x90], R0 ;  /* 0x000090001b0075a7 */ /* 0x0044e400080011ff */
[----:B---3--:R-:W-:Y:S05]  /*f8d0*/  @!P0 NANOSLEEP.SYNCS 0x989680 ;  /* 0x009896800000895d */ /* 0x008fea0003900000 */
[----:B------:R-:W3:Y:S02]  /*f8e0*/  @!P0 SYNCS.PHASECHK.TRANS64 P0, [R27+URZ+0x90], R0 ;  /* 0x000090001b0085a7 */ /* 0x000ee400080010ff */
[----:B---3--:R-:W-:Y:S05]  /*f8f0*/  @!P0 BRA `(.L_x_79) ;  /* 0xfffffffc00f08947 */ /* 0x008fea000383ffff */
[----:B------:R-:W-:Y:S05]  /*f900*/  BRA `(.L_x_154) ;  /* 0xffffffb000947947 */ /* 0x000fea000383ffff */
.L_x_82:
[----:B--2---:R2:W3:Y:S02]  /*f910*/  SYNCS.PHASECHK.TRANS64.TRYWAIT P0, [R27+URZ+0x88], R0 ;  /* 0x000088001b0075a7 */ /* 0x0044e400080011ff */
[----:B---3--:R-:W-:Y:S05]  /*f920*/  @!P0 NANOSLEEP.SYNCS 0x989680 ;  /* 0x009896800000895d */ /* 0x008fea0003900000 */
[----:B------:R-:W3:Y:S02]  /*f930*/  @!P0 SYNCS.PHASECHK.TRANS64 P0, [R27+URZ+0x88], R0 ;  /* 0x000088001b0085a7 */ /* 0x000ee400080010ff */
[----:B---3--:R-:W-:Y:S05]  /*f940*/  @!P0 BRA `(.L_x_82) ;  /* 0xfffffffc00f08947 */ /* 0x008fea000383ffff */
[----:B------:R-:W-:Y:S05]  /*f950*/  BRA `(.L_x_81) ;  /* 0xffffffb400787947 */ /* 0x000fea000383ffff */
.L_x_85:
[----:B-1----:R1:W2:Y:S02]  /*f960*/  SYNCS.PHASECHK.TRANS64.TRYWAIT P0, [R27+URZ+0x60], R16 ;  /* 0x000060101b0075a7 */ /* 0x0022a400080011ff */
[----:B--2---:R-:W-:Y:S05]  /*f970*/  @!P0 NANOSLEEP.SYNCS 0x989680 ;  /* 0x009896800000895d */ /* 0x004fea0003900000 */
[----:B------:R-:W2:Y:S02]  /*f980*/  @!P0 SYNCS.PHASECHK.TRANS64 P0, [R27+URZ+0x60], R16 ;  /* 0x000060101b0085a7 */ /* 0x000ea400080010ff */
[----:B--2---:R-:W-:Y:S05]  /*f990*/  @!P0 BRA `(.L_x_85) ;  /* 0xfffffffc00f08947 */ /* 0x004fea000383ffff */
[----:B------:R-:W-:Y:S05]  /*f9a0*/  BRA `(.L_x_155) ;  /* 0xffffffb800587947 */ /* 0x000fea000383ffff */
.L_x_86:
[----:B--2---:R2:W3:Y:S02]  /*f9b0*/  SYNCS.PHASECHK.TRANS64.TRYWAIT P0, [R27+URZ+0x68], R16 ;  /* 0x000068101b0075a7 */ /* 0x0044e400080011ff */
[----:B---3--:R-:W-:Y:S05]  /*f9c0*/  @!P0 NANOSLEEP.SYNCS 0x989680 ;  /* 0x009896800000895d */ /* 0x008fea0003900000 */
[----:B------:R-:W3:Y:S02]  /*f9d0*/  @!P0 SYNCS.PHASECHK.TRANS64 P0, [R27+URZ+0x68], R16 ;  /* 0x000068101b0085a7 */ /* 0x000ee400080010ff */
[----:B---3--:R-:W-:Y:S05]  /*f9e0*/  @!P0 BRA `(.L_x_86) ;  /* 0xfffffffc00f08947 */ /* 0x008fea000383ffff */
[----:B------:R-:W-:Y:S05]  /*f9f0*/  BRA `(.L_x_156) ;  /* 0xffffffb800b07947 */ /* 0x000fea000383ffff */
.L_x_87:
[----:B---3--:R3:W4:Y:S02]  /*fa00*/  SYNCS.PHASECHK.TRANS64.TRYWAIT P0, [R27+URZ+0x70], R16 ;  /* 0x000070101b0075a7 */ /* 0x00872400080011ff */
[----:B----4-:R-:W-:Y:S05]  /*fa10*/  @!P0 NANOSLEEP.SYNCS 0x989680 ;  /* 0x009896800000895d */ /* 0x010fea0003900000 */
[----:B------:R-:W4:Y:S02]  /*fa20*/  @!P0 SYNCS.PHASECHK.TRANS64 P0, [R27+URZ+0x70], R16 ;  /* 0x000070101b0085a7 */ /* 0x000f2400080010ff */
[----:B----4-:R-:W-:Y:S05]  /*fa30*/  @!P0 BRA `(.L_x_87) ;  /* 0xfffffffc00f08947 */ /* 0x010fea000383ffff */
[----:B------:R-:W-:Y:S05]  /*fa40*/  BRA `(.L_x_157) ;  /* 0xffffffbc000c7947 */ /* 0x000fea000383ffff */
.L_x_88:
[----:B-1----:R1:W2:Y:S02]  /*fa50*/  SYNCS.PHASECHK.TRANS64.TRYWAIT P0, [R27+URZ+0x78], R16 ;  /* 0x000078101b0075a7 */ /* 0x0022a400080011ff */
[----:B--2---:R-:W-:Y:S05]  /*fa60*/  @!P0 NANOSLEEP.SYNCS 0x989680 ;  /* 0x009896800000895d */ /* 0x004fea0003900000 */
[----:B------:R-:W2:Y:S02]  /*fa70*/  @!P0 SYNCS.PHASECHK.TRANS64 P0, [R27+URZ+0x78], R16 ;  /* 0x000078101b0085a7 */ /* 0x000ea400080010ff */
[----:B--2---:R-:W-:Y:S05]  /*fa80*/  @!P0 BRA `(.L_x_88) ;  /* 0xfffffffc00f08947 */ /* 0x004fea000383ffff */
[----:B------:R-:W-:Y:S05]  /*fa90*/  BRA `(.L_x_158) ;  /* 0xffffffbc009c7947 */ /* 0x000fea000383ffff */
.L_x_90:
[----:B-1----:R1:W3:Y:S02]  /*faa0*/  SYNCS.PHASECHK.TRANS64.TRYWAIT P0, [R27+URZ+0x60], R0 ;  /* 0x000060001b0075a7 */ /* 0x0022e400080011ff */
[----:B---3--:R-:W-:Y:S05]  /*fab0*/  @!P0 NANOSLEEP.SYNCS 0x989680 ;  /* 0x009896800000895d */ /* 0x008fea0003900000 */
[----:B------:R-:W3:Y:S02]  /*fac0*/  @!P0 SYNCS.PHASECHK.TRANS64 P0, [R27+URZ+0x60], R0 ;  /* 0x000060001b0085a7 */ /* 0x000ee400080010ff */
[----:B---3--:R-:W-:Y:S05]  /*fad0*/  @!P0 BRA `(.L_x_90) ;  /* 0xfffffffc00f08947 */ /* 0x008fea000383ffff */
[----:B------:R-:W-:Y:S05]  /*fae0*/  BRA `(.L_x_159) ;  /* 0xffffffc000107947 */ /* 0x000fea000383ffff */
.L_x_91:
[----:B---3--:R3:W4:Y:S02]  /*faf0*/  SYNCS.PHASECHK.TRANS64.TRYWAIT P0, [R27+URZ+0x68], R0 ;  /* 0x000068001b0075a7 */ /* 0x00872400080011ff */
[----:B----4-:R-:W-:Y:S05]  /*fb00*/  @!P0 NANOSLEEP.SYNCS 0x989680 ;  /* 0x009896800000895d */ /* 0x010fea0003900000 */
[----:B------:R-:W4:Y:S02]  /*fb10*/  @!P0 SYNCS.PHASECHK.TRANS64 P0, [R27+URZ+0x68], R0 ;  /* 0x000068001b0085a7 */ /* 0x000f2400080010ff */
[----:B----4-:R-:W-:Y:S05]  /*fb20*/  @!P0 BRA `(.L_x_91) ;  /* 0xfffffffc00f08947 */ /* 0x010fea000383ffff */
[----:B------:R-:W-:Y:S05]  /*fb30*/  BRA `(.L_x_160) ;  /* 0xffffffc000047947 */ /* 0x000fea000383ffff */
.L_x_92:
[----:B----4-:R4:W1:Y:S02]  /*fb40*/  SYNCS.PHASECHK.TRANS64.TRYWAIT P0, [R27+URZ+0x70], R0 ;  /* 0x000070001b0075a7 */ /* 0x01086400080011ff */
[----:B-1----:R-:W-:Y:S05]  /*fb50*/  @!P0 NANOSLEEP.SYNCS 0x989680 ;  /* 0x009896800000895d */ /* 0x002fea0003900000 */
[----:B------:R-:W1:Y:S02]  /*fb60*/  @!P0 SYNCS.PHASECHK.TRANS64 P0, [R27+URZ+0x70], R0 ;  /* 0x000070001b0085a7 */ /* 0x000e6400080010ff */
[----:B-1----:R-:W-:Y:S05]  /*fb70*/  @!P0 BRA `(.L_x_92) ;  /* 0xfffffffc00f08947 */ /* 0x002fea000383ffff */
[----:B------:R-:W-:Y:S05]  /*fb80*/  BRA `(.L_x_93) ;  /* 0xffffffbc00f87947 */ /* 0x000fea000383ffff */
.L_x_94:
[----:B-1----:R1:W2:Y:S02]  /*fb90*/  SYNCS.PHASECHK.TRANS64.TRYWAIT P0, [R93+URZ+0x90], R4 ;  /* 0x000090045d0075a7 */ /* 0x0022a400080011ff */
[----:B--2---:R-:W-:Y:S05]  /*fba0*/  @!P0 NANOSLEEP.SYNCS 0x989680 ;  /* 0x009896800000895d */ /* 0x004fea0003900000 */
[----:B------:R-:W2:Y:S02]  /*fbb0*/  @!P0 SYNCS.PHASECHK.TRANS64 P0, [R93+URZ+0x90], R4 ;  /* 0x000090045d0085a7 */ /* 0x000ea400080010ff */
[----:B--2---:R-:W-:Y:S05]  /*fbc0*/  @!P0 BRA `(.L_x_94) ;  /* 0xfffffffc00f08947 */ /* 0x004fea000383ffff */
[----:B------:R-:W-:Y:S05]  /*fbd0*/  BRA `(.L_x_161) ;  /* 0xffffffc000d07947 */ /* 0x000fea000383ffff */
.L_x_105:
[----:B-1----:R1:W2:Y:S02]  /*fbe0*/  SYNCS.PHASECHK.TRANS64.TRYWAIT P1, [R93+URZ+0x40], R0 ;  /* 0x000040005d0075a7 */ /* 0x0022a400080211ff */
[----:B--2---:R-:W-:Y:S05]  /*fbf0*/  @!P1 NANOSLEEP.SYNCS 0x989680 ;  /* 0x009896800000995d */ /* 0x004fea0003900000 */
[----:B------:R-:W2:Y:S02]  /*fc00*/  @!P1 SYNCS.PHASECHK.TRANS64 P1, [R93+URZ+0x40], R0 ;  /* 0x000040005d0095a7 */ /* 0x000ea400080210ff */
[----:B--2---:R-:W-:Y:S05]  /*fc10*/  @!P1 BRA `(.L_x_105) ;  /* 0xfffffffc00f09947 */ /* 0x004fea000383ffff */
[----:B------:R-:W-:Y:S05]  /*fc20*/  BRA `(.L_x_104) ;  /* 0xffffffcc00fc7947 */ /* 0x000fea000383ffff */
.L_x_107:
[----:B-1----:R1:W4:Y:S02]  /*fc30*/  SYNCS.PHASECHK.TRANS64.TRYWAIT P0, [R118+URZ+0xa0], R3 ;  /* 0x0000a003760075a7 */ /* 0x00232400080011ff */
[----:B----4-:R-:W-:Y:S05]  /*fc40*/  @!P0 NANOSLEEP.SYNCS 0x989680 ;  /* 0x009896800000895d */ /* 0x010fea0003900000 */
[----:B------:R-:W4:Y:S02]  /*fc50*/  @!P0 SYNCS.PHASECHK.TRANS64 P0, [R118+URZ+0xa0], R3 ;  /* 0x0000a003760085a7 */ /* 0x000f2400080010ff */
[----:B----4-:R-:W-:Y:S05]  /*fc60*/  @!P0 BRA `(.L_x_107) ;  /* 0xfffffffc00f08947 */ /* 0x010fea000383ffff */
[----:B------:R-:W-:Y:S05]  /*fc70*/  BRA `(.L_x_106) ;  /* 0xffffffd000247947 */ /* 0x000fea000383ffff */
.L_x_116:
[----:B-1----:R1:W4:Y:S02]  /*fc80*/  SYNCS.PHASECHK.TRANS64.TRYWAIT P0, [R123+URZ+0x40], R0 ;  /* 0x000040007b0075a7 */ /* 0x00232400080011ff */
[----:B----4-:R-:W-:Y:S05]  /*fc90*/  @!P0 NANOSLEEP.SYNCS 0x989680 ;  /* 0x009896800000895d */ /* 0x010fea0003900000 */
[----:B------:R-:W4:Y:S02]  /*fca0*/  @!P0 SYNCS.PHASECHK.TRANS64 P0, [R123+URZ+0x40], R0 ;  /* 0x000040007b0085a7 */ /* 0x000f2400080010ff */
[----:B----4-:R-:W-:Y:S05]  /*fcb0*/  @!P0 BRA `(.L_x_116) ;  /* 0xfffffffc00f08947 */ /* 0x010fea000383ffff */
[----:B------:R-:W-:Y:S05]  /*fcc0*/  BRA `(.L_x_115) ;  /* 0xffffffd8003c7947 */ /* 0x000fea000383ffff */
.L_x_124:
[----:B-1----:R1:W4:Y:S02]  /*fcd0*/  SYNCS.PHASECHK.TRANS64.TRYWAIT P0, [R123+URZ+0x40], R6 ;  /* 0x000040067b0075a7 */ /* 0x00232400080011ff */
[----:B----4-:R-:W-:Y:S05]  /*fce0*/  @!P0 NANOSLEEP.SYNCS 0x989680 ;  /* 0x009896800000895d */ /* 0x010fea0003900000 */
[----:B------:R-:W4:Y:S02]  /*fcf0*/  @!P0 SYNCS.PHASECHK.TRANS64 P0, [R123+URZ+0x40], R6 ;  /* 0x000040067b0085a7 */ /* 0x000f2400080010ff */
[----:B----4-:R-:W-:Y:S05]  /*fd00*/  @!P0 BRA `(.L_x_124) ;  /* 0xfffffffc00f08947 */ /* 0x010fea000383ffff */
[----:B------:R-:W-:Y:S05]  /*fd10*/  BRA `(.L_x_123) ;  /* 0xffffffe000807947 */ /* 0x000fea000383ffff */
.L_x_132:
[----:B-1----:R1:W4:Y:S02]  /*fd20*/  SYNCS.PHASECHK.TRANS64.TRYWAIT P0, [R123+URZ+0x40], R4 ;  /* 0x000040047b0075a7 */ /* 0x00232400080011ff */
[----:B----4-:R-:W-:Y:S05]  /*fd30*/  @!P0 NANOSLEEP.SYNCS 0x989680 ;  /* 0x009896800000895d */ /* 0x010fea0003900000 */
[----:B------:R-:W4:Y:S02]  /*fd40*/  @!P0 SYNCS.PHASECHK.TRANS64 P0, [R123+URZ+0x40], R4 ;  /* 0x000040047b0085a7 */ /* 0x000f2400080010ff */
[----:B----4-:R-:W-:Y:S05]  /*fd50*/  @!P0 BRA `(.L_x_132) ;  /* 0xfffffffc00f08947 */ /* 0x010fea000383ffff */
[----:B------:R-:W-:Y:S05]  /*fd60*/  BRA `(.L_x_131) ;  /* 0xffffffe800c47947 */ /* 0x000fea000383ffff */
        .weak           $__internal_0_$__cuda_sm10x_tcgen05_guardrail_trap_col_being_dealloced_not_returned_by_alloc
        .type           $__internal_0_$__cuda_sm10x_tcgen05_guardrail_trap_col_being_dealloced_not_returned_by_alloc,@function
        .size           $__internal_0_$__cuda_sm10x_tcgen05_guardrail_trap_col_being_dealloced_not_returned_by_alloc,($__internal_1_$__cuda_sm10x_tcgen05_guardrail_trap_phase_invalid_during_alloc - $__internal_0_$__cuda_sm10x_tcgen05_guardrail_trap_col_being_dealloced_not_returned_by_alloc)
$__internal_0_$__cuda_sm10x_tcgen05_guardrail_trap_col_being_dealloced_not_returned_by_alloc:
[----:B------:R-:W-:Y:S05]  /*fd70*/  BPT.TRAP 0x1 ;  /* 0x000000040000795c */ /* 0x000fea0000300000 */
[----:B------:R-:W-:-:S04]  /*fd80*/  HFMA2 R3, -RZ, RZ, 0, 0 ;  /* 0x00000000ff037431 */ /* 0x000fc800000001ff */
[----:B------:R-:W-:Y:S05]  /*fd90*/  RET.REL.NODEC R2 `(_ZN7cutlass13device_kernelINS_4conv6kernel13ConvUniversalINS1_16ConvProblemShapeILNS1_8OperatorE0ELi3EEENS1_10collective14CollectiveConvINS1_47MainloopSm100TmaUmmaWarpSpecializedImplicitGemmILS5_0ELi4ELi3ELi1ELi2EN4cute5tupleIJNSA_1CILi2EEENSC_ILi1EEESE_EEEEENSB_IJNSC_ILi256EEENSC_ILi64EEENSB_IJSI_EEEEEENS_10tfloat32_tESL_NSA_8TiledMMAINSA_8MMA_AtomIJNSA_23SM100_MMA_TF32_2x1SM_SSISL_SL_fLi256ELi64ELNSA_4UMMA5MajorE0ELSQ_0ELNSP_7ScaleInE0ELSR_0EEEEEENSA_6LayoutINSB_IJSE_SE_SE_EEENSB_IJNSC_ILi0EEESW_SW_EEEEENSB_IJNSA_10UnderscoreESZ_SZ_EEEEENS7_6detail27Sm100ImplicitGemmTileTraitsINSA_25SM100_TMA_2SM_LOAD_IM2COLENSA_14ComposedLayoutINSA_7SwizzleILi3ELi4ELi3EEENSA_18smem_ptr_flag_bitsILi32EEENSU_INSB_IJNSC_ILi8EEENSC_ILi32EEEEEENSB_IJS1B_SE_EEEEEEEvEENS13_INSA_18SM100_TMA_2SM_LOADES1F_vEEEENS_8epilogue10collective18CollectiveEpilogueINS1K_23Sm100TmaWarpSpecializedILi4ELi2ELi16ELb1ELb0EEEJNSB_IJNSC_ILi128EEESI_SJ_EEENSB_IJNSU_IS1P_SE_EENSU_INSC_ILi16EEESE_EEEEESL_NSB_IJNSB_IJllllEEESE_SW_EEESL_S1W_NS1K_6fusion15FusionCallbacksIS1O_NS1X_17LinearCombinationISL_fSL_fLNS_15FloatRoundStyleE2EEES1Q_S1U_JEEENSA_5SM1004TMEM4LOAD26SM100_TMEM_LOAD_32dp32b16xENSA_20SM90_TMA_LOAD_IM2COLENS15_INS16_ILi2ELi4ELi3EEES19_NSU_INSB_IJS1A_S1S_EEENSB_IJS1S_SE_EEEEEEENSA_39AutoVectorizingCopyWithAssumedAlignmentILi128EEENSA_21SM90_TMA_STORE_IM2COLES2C_S2E_S2E_EEEvvEEEEvNT_6ParamsE) ;  /* 0xffffff0002987950 */ /* 0x000fea0003c3ffff */
        .weak           $__internal_1_$__cuda_sm10x_tcgen05_guardrail_trap_phase_invalid_during_alloc
        .type           $__internal_1_$__cuda_sm10x_tcgen05_guardrail_trap_phase_invalid_during_alloc,@function
        .size           $__internal_1_$__cuda_sm10x_tcgen05_guardrail_trap_phase_invalid_during_alloc,($__internal_2_$__cuda_sm10x_tcgen05_guardrail_trap_unallocated_columns_being_dealloced - $__internal_1_$__cuda_sm10x_tcgen05_guardrail_trap_phase_invalid_during_alloc)
$__internal_1_$__cuda_sm10x_tcgen05_guardrail_trap_phase_invalid_during_alloc:
[----:B------:R-:W-:Y:S05]  /*fda0*/  BPT.TRAP 0x1 ;  /* 0x000000040000795c */ /* 0x000fea0000300000 */
[----:B------:R-:W-:-:S04]  /*fdb0*/  MOV R3, 0x0 ;  /* 0x0000000000037802 */ /* 0x000fc80000000f00 */
[----:B------:R-:W-:Y:S05]  /*fdc0*/  RET.REL.NODEC R2 `(_ZN7cutlass13device_kernelINS_4conv6kernel13ConvUniversalINS1_16ConvProblemShapeILNS1_8OperatorE0ELi3EEENS1_10collective14CollectiveConvINS1_47MainloopSm100TmaUmmaWarpSpecializedImplicitGemmILS5_0ELi4ELi3ELi1ELi2EN4cute5tupleIJNSA_1CILi2EEENSC_ILi1EEESE_EEEEENSB_IJNSC_ILi256EEENSC_ILi64EEENSB_IJSI_EEEEEENS_10tfloat32_tESL_NSA_8TiledMMAINSA_8MMA_AtomIJNSA_23SM100_MMA_TF32_2x1SM_SSISL_SL_fLi256ELi64ELNSA_4UMMA5MajorE0ELSQ_0ELNSP_7ScaleInE0ELSR_0EEEEEENSA_6LayoutINSB_IJSE_SE_SE_EEENSB_IJNSC_ILi0EEESW_SW_EEEEENSB_IJNSA_10UnderscoreESZ_SZ_EEEEENS7_6detail27Sm100ImplicitGemmTileTraitsINSA_25SM100_TMA_2SM_LOAD_IM2COLENSA_14ComposedLayoutINSA_7SwizzleILi3ELi4ELi3EEENSA_18smem_ptr_flag_bitsILi32EEENSU_INSB_IJNSC_ILi8EEENSC_ILi32EEEEEENSB_IJS1B_SE_EEEEEEEvEENS13_INSA_18SM100_TMA_2SM_LOADES1F_vEEEENS_8epilogue10collective18CollectiveEpilogueINS1K_23Sm100TmaWarpSpecializedILi4ELi2ELi16ELb1ELb0EEEJNSB_IJNSC_ILi128EEESI_SJ_EEENSB_IJNSU_IS1P_SE_EENSU_INSC_ILi16EEESE_EEEEESL_NSB_IJNSB_IJllllEEESE_SW_EEESL_S1W_NS1K_6fusion15FusionCallbacksIS1O_NS1X_17LinearCombinationISL_fSL_fLNS_15FloatRoundStyleE2EEES1Q_S1U_JEEENSA_5SM1004TMEM4LOAD26SM100_TMEM_LOAD_32dp32b16xENSA_20SM90_TMA_LOAD_IM2COLENS15_INS16_ILi2ELi4ELi3EEES19_NSU_INSB_IJS1A_S1S_EEENSB_IJS1S_SE_EEEEEEENSA_39AutoVectorizingCopyWithAssumedAlignmentILi128EEENSA_21SM90_TMA_STORE_IM2COLES2C_S2E_S2E_EEEvvEEEEvNT_6ParamsE) ;  /* 0xffffff00028c7950 */ /* 0x000fea0003c3ffff */
        .weak           $__internal_2_$__cuda_sm10x_tcgen05_guardrail_trap_unallocated_columns_being_dealloced
        .type           $__internal_2_$__cuda_sm10x_tcgen05_guardrail_trap_unallocated_columns_being_dealloced,@function
        .size           $__internal_2_$__cuda_sm10x_tcgen05_guardrail_trap_unallocated_columns_being_dealloced,(.L_x_163 - $__internal_2_$__cuda_sm10x_tcgen05_guardrail_trap_unallocated_columns_being_dealloced)
$__internal_2_$__cuda_sm10x_tcgen05_guardrail_trap_unallocated_columns_being_dealloced:
[----:B------:R-:W-:Y:S05]  /*fdd0*/  BPT.TRAP 0x1 ;  /* 0x000000040000795c */ /* 0x000fea0000300000 */
[----:B------:R-:W-:-:S04]  /*fde0*/  HFMA2 R3, -RZ, RZ, 0, 0 ;  /* 0x00000000ff037431 */ /* 0x000fc800000001ff */
[----:B------:R-:W-:Y:S05]  /*fdf0*/  RET.REL.NODEC R2 `(_ZN7cutlass13device_kernelINS_4conv6kernel13ConvUniversalINS1_16ConvProblemShapeILNS1_8OperatorE0ELi3EEENS1_10collective14CollectiveConvINS1_47MainloopSm100TmaUmmaWarpSpecializedImplicitGemmILS5_0ELi4ELi3ELi1ELi2EN4cute5tupleIJNSA_1CILi2EEENSC_ILi1EEESE_EEEEENSB_IJNSC_ILi256EEENSC_ILi64EEENSB_IJSI_EEEEEENS_10tfloat32_tESL_NSA_8TiledMMAINSA_8MMA_AtomIJNSA_23SM100_MMA_TF32_2x1SM_SSISL_SL_fLi256ELi64ELNSA_4UMMA5MajorE0ELSQ_0ELNSP_7ScaleInE0ELSR_0EEEEEENSA_6LayoutINSB_IJSE_SE_SE_EEENSB_IJNSC_ILi0EEESW_SW_EEEEENSB_IJNSA_10UnderscoreESZ_SZ_EEEEENS7_6detail27Sm100ImplicitGemmTileTraitsINSA_25SM100_TMA_2SM_LOAD_IM2COLENSA_14ComposedLayoutINSA_7SwizzleILi3ELi4ELi3EEENSA_18smem_ptr_flag_bitsILi32EEENSU_INSB_IJNSC_ILi8EEENSC_ILi32EEEEEENSB_IJS1B_SE_EEEEEEEvEENS13_INSA_18SM100_TMA_2SM_LOADES1F_vEEEENS_8epilogue10collective18CollectiveEpilogueINS1K_23Sm100TmaWarpSpecializedILi4ELi2ELi16ELb1ELb0EEEJNSB_IJNSC_ILi128EEESI_SJ_EEENSB_IJNSU_IS1P_SE_EENSU_INSC_ILi16EEESE_EEEEESL_NSB_IJNSB_IJllllEEESE_SW_EEESL_S1W_NS1K_6fusion15FusionCallbacksIS1O_NS1X_17LinearCombinationISL_fSL_fLNS_15FloatRoundStyleE2EEES1Q_S1U_JEEENSA_5SM1004TMEM4LOAD26SM100_TMEM_LOAD_32dp32b16xENSA_20SM90_TMA_LOAD_IM2COLENS15_INS16_ILi2ELi4ELi3EEES19_NSU_INSB_IJS1A_S1S_EEENSB_IJS1S_SE_EEEEEEENSA_39AutoVectorizingCopyWithAssumedAlignmentILi128EEENSA_21SM90_TMA_STORE_IM2COLES2C_S2E_S2E_EEEvvEEEEvNT_6ParamsE) ;  /* 0xffffff0002807950 */ /* 0x000fea0003c3ffff */
.L_x_162:
[----:B------:R-:W-:-:S00]  /*fe00*/  BRA `(.L_x_162) ;  /* 0xfffffffc00fc7947 */ /* 0x000fc0000383ffff */
[----:B------:R-:W-:-:S00]  /*fe10*/  NOP ;  /* 0x0000000000007918 */ /* 0x000fc00000000000 */
        /* <DEDUP_REMOVED lines=14> */
.L_x_163:


//--------------------- .nv.global.init           --------------------------
	.section	.nv.global.init,"aw",@progbits
.nv.global.init:
	.type		$str$29,@object
	.size		$str$29,($str$30 - $str$29)
$str$29:
        /*0000*/ 	.byte	0x28, 0x61, 0x64, 0x64, 0x72, 0x65, 0x73, 0x73, 0x20, 0x26, 0x20, 0x6d, 0x61, 0x73, 0x6b, 0x29
        /*0010*/ 	.byte	0x20, 0x3d, 0x3d, 0x20, 0x30, 0x00
	.type		$str$30,@object
	.size		$str$30,($str$28 - $str$30)
$str$30:
        /*0016*/ 	.byte	0x2f, 0x74, 0x6d, 0x70, 0x2f, 0x63, 0x75, 0x74, 0x6c, 0x61, 0x73, 0x73, 0x5f, 0x73, 0x77, 0x65
        /*0026*/ 	.byte	0x65, 0x70, 0x5f, 0x73, 0x72, 0x63, 0x2f, 0x69, 0x6e, 0x63, 0x6c, 0x75, 0x64, 0x65, 0x2f, 0x63
        /*0036*/ 	.byte	0x75, 0x74, 0x65, 0x2f, 0x70, 0x6f, 0x69, 0x6e, 0x74, 0x65, 0x72, 0x5f, 0x66, 0x6c, 0x61, 0x67
        /*0046*/ 	.byte	0x67, 0x65, 0x64, 0x2e, 0x68, 0x70, 0x70, 0x00
	.type		$str$28,@object
	.size		$str$28,($str$27 - $str$28)
$str$28:
        /*004e*/ 	.byte	0x2f, 0x74, 0x6d, 0x70, 0x2f, 0x63, 0x75, 0x74, 0x6c, 0x61, 0x73, 0x73, 0x5f, 0x73, 0x77, 0x65
        /*005e*/ 	.byte	0x65, 0x70, 0x5f, 0x73, 0x72, 0x63, 0x2f, 0x69, 0x6e, 0x63, 0x6c, 0x75, 0x64, 0x65, 0x2f, 0x63
        /*006e*/ 	.byte	0x75, 0x74, 0x65, 0x2f, 0x61, 0x74, 0x6f, 0x6d, 0x2f, 0x63, 0x6f, 0x70, 0x79, 0x5f, 0x74, 0x72
        /*007e*/ 	.byte	0x61, 0x69, 0x74, 0x73, 0x5f, 0x73, 0x6d, 0x31, 0x30, 0x30, 0x2e, 0x68, 0x70, 0x70, 0x00
	.type		$str$27,@object
	.size		$str$27,(__unnamed_1 - $str$27)
$str$27:
        /*008d*/ 	.byte	0x28, 0x28, 0x75, 0x69, 0x6e, 0x74, 0x33, 0x32, 0x5f, 0x74, 0x28, 0x74, 0x68, 0x72, 0x65, 0x61
        /*009d*/ 	.byte	0x64, 0x49, 0x64, 0x78, 0x2e, 0x78, 0x29, 0x20, 0x2f, 0x20, 0x33, 0x32, 0x29, 0x20, 0x25, 0x20
        /*00ad*/ 	.byte	0x34, 0x29, 0x20, 0x3d, 0x3d, 0x20, 0x28, 0x28, 0x28, 0x74, 0x6d, 0x65, 0x6d, 0x5f, 0x61, 0x64
        /*00bd*/ 	.byte	0x64, 0x72, 0x20, 0x3e, 0x3e, 0x20, 0x31, 0x36, 0x29, 0x20, 0x2f, 0x20, 0x33, 0x32, 0x29, 0x20
        /*00cd*/ 	.byte	0x25, 0x20, 0x34, 0x29, 0x00
	.type		__unnamed_1,@object
	.size		__unnamed_1,(__unnamed_2 - __unnamed_1)
__unnamed_1:
        /*00d2*/ 	.byte	0x61, 0x75, 0x74, 0x6f, 0x20, 0x63, 0x75, 0x74, 0x65, 0x3a, 0x3a, 0x61, 0x73, 0x5f, 0x70, 0x6f
        /* <DEDUP_REMOVED lines=24> */
        /*0262*/ 	.byte	0x32, 0x30, 0x34, 0x38, 0x3e, 0x3e, 0x3e, 0x3e, 0x5d, 0x00
	.type		__unnamed_2,@object
	.size		__unnamed_2,(.L_2 - __unnamed_2)
__unnamed_2:
        /* <DEDUP_REMOVED lines=42> */
        /*050c*/ 	.byte	0x3e, 0x5d, 0x00
.L_2:


//--------------------- .nv.shared._ZN7cutlass13device_kernelINS_4conv6kernel13ConvUniversalINS1_16ConvProblemShapeILNS1_8OperatorE0ELi3EEENS1_10collective14CollectiveConvINS1_47MainloopSm100TmaUmmaWarpSpecializedImplicitGemmILS5_0ELi4ELi3ELi1ELi2EN4cute5tupleIJNSA_1CILi2EEENSC_ILi1EEESE_EEEEENSB_IJNSC_ILi256EEENSC_ILi64EEENSB_IJSI_EEEEEENS_10tfloat32_tESL_NSA_8TiledMMAINSA_8MMA_AtomIJNSA_23SM100_MMA_TF32_2x1SM_SSISL_SL_fLi256ELi64ELNSA_4UMMA5MajorE0ELSQ_0ELNSP_7ScaleInE0ELSR_0EEEEEENSA_6LayoutINSB_IJSE_SE_SE_EEENSB_IJNSC_ILi0EEESW_SW_EEEEENSB_IJNSA_10UnderscoreESZ_SZ_EEEEENS7_6detail27Sm100ImplicitGemmTileTraitsINSA_25SM100_TMA_2SM_LOAD_IM2COLENSA_14ComposedLayoutINSA_7SwizzleILi3ELi4ELi3EEENSA_18smem_ptr_flag_bitsILi32EEENSU_INSB_IJNSC_ILi8EEENSC_ILi32EEEEEENSB_IJS1B_SE_EEEEEEEvEENS13_INSA_18SM100_TMA_2SM_LOADES1F_vEEEENS_8epilogue10collective18CollectiveEpilogueINS1K_23Sm100TmaWarpSpecializedILi4ELi2ELi16ELb1ELb0EEEJNSB_IJNSC_ILi128EEESI_SJ_EEENSB_IJNSU_IS1P_SE_EENSU_INSC_ILi16EEESE_EEEEESL_NSB_IJNSB_IJllllEEESE_SW_EEESL_S1W_NS1K_6fusion15FusionCallbacksIS1O_NS1X_17LinearCombinationISL_fSL_fLNS_15FloatRoundStyleE2EEES1Q_S1U_JEEENSA_5SM1004TMEM4LOAD26SM100_TMEM_LOAD_32dp32b16xENSA_20SM90_TMA_LOAD_IM2COLENS15_INS16_ILi2ELi4ELi3EEES19_NSU_INSB_IJS1A_S1S_EEENSB_IJS1S_SE_EEEEEEENSA_39AutoVectorizingCopyWithAssumedAlignmentILi128EEENSA_21SM90_TMA_STORE_IM2COLES2C_S2E_S2E_EEEvvEEEEvNT_6ParamsE --------------------------
	.section	.nv.shared._ZN7cutlass13device_kernelINS_4conv6kernel13ConvUniversalINS1_16ConvProblemShapeILNS1_8OperatorE0ELi3EEENS1_10collective14CollectiveConvINS1_47MainloopSm100TmaUmmaWarpSpecializedImplicitGemmILS5_0ELi4ELi3ELi1ELi2EN4cute5tupleIJNSA_1CILi2EEENSC_ILi1EEESE_EEEEENSB_IJNSC_ILi256EEENSC_ILi64EEENSB_IJSI_EEEEEENS_10tfloat32_tESL_NSA_8TiledMMAINSA_8MMA_AtomIJNSA_23SM100_MMA_TF32_2x1SM_SSISL_SL_fLi256ELi64ELNSA_4UMMA5MajorE0ELSQ_0ELNSP_7ScaleInE0ELSR_0EEEEEENSA_6LayoutINSB_IJSE_SE_SE_EEENSB_IJNSC_ILi0EEESW_SW_EEEEENSB_IJNSA_10UnderscoreESZ_SZ_EEEEENS7_6detail27Sm100ImplicitGemmTileTraitsINSA_25SM100_TMA_2SM_LOAD_IM2COLENSA_14ComposedLayoutINSA_7SwizzleILi3ELi4ELi3EEENSA_18smem_ptr_flag_bitsILi32EEENSU_INSB_IJNSC_ILi8EEENSC_ILi32EEEEEENSB_IJS1B_SE_EEEEEEEvEENS13_INSA_18SM100_TMA_2SM_LOADES1F_vEEEENS_8epilogue10collective18CollectiveEpilogueINS1K_23Sm100TmaWarpSpecializedILi4ELi2ELi16ELb1ELb0EEEJNSB_IJNSC_ILi128EEESI_SJ_EEENSB_IJNSU_IS1P_SE_EENSU_INSC_ILi16EEESE_EEEEESL_NSB_IJNSB_IJllllEEESE_SW_EEESL_S1W_NS1K_6fusion15FusionCallbacksIS1O_NS1X_17LinearCombinationISL_fSL_fLNS_15FloatRoundStyleE2EEES1Q_S1U_JEEENSA_5SM1004TMEM4LOAD26SM100_TMEM_LOAD_32dp32b16xENSA_20SM90_TMA_LOAD_IM2COLENS15_INS16_ILi2ELi4ELi3EEES19_NSU_INSB_IJS1A_S1S_EEENSB_IJS1S_SE_EEEEEEENSA_39AutoVectorizingCopyWithAssumedAlignmentILi128EEENSA_21SM90_TMA_STORE_IM2COLES2C_S2E_S2E_EEEvvEEEEvNT_6ParamsE,"aw",@nobits
	.sectionflags	@""
	.align	16
	.zero		1024


//--------------------- .nv.shared.reserved.0     --------------------------
	.section	.nv.shared.reserved.0,"aw",@nobits
	.weak		__nv_reservedSMEM_offset_0_alias
	.size		__nv_reservedSMEM_offset_0_alias, 0, 64
	.other		__nv_reservedSMEM_offset_0_alias,@"STO_CUDA_RESERVED_SHARED STV_DEFAULT"
__nv_reservedSMEM_offset_0_alias:
	.zero		0
.nv.shared.reserved.0:
	.zero		64
	.weak		__nv_reservedSMEM_tcgen05_partition
	.type		__nv_reservedSMEM_tcgen05_partition,@object
	.size		__nv_reservedSMEM_tcgen05_partition,(.L_0 - __nv_reservedSMEM_tcgen05_partition)
__nv_reservedSMEM_tcgen05_partition:
	.zero		32
.L_0:


//--------------------- .nv.global                --------------------------
	.section	.nv.global,"aw",@nobits
.nv.global:
	.type		_ZN39_INTERNAL_dc81bc5e_4_k_cu_19a5be01_31624cute1_E,@object
	.size		_ZN39_INTERNAL_dc81bc5e_4_k_cu_19a5be01_31624cute1_E,(_ZN39_INTERNAL_dc81bc5e_4_k_cu_19a5be01_31624cuda3std3__45__cpo6cbeginE - _ZN39_INTERNAL_dc81bc5e_4_k_cu_19a5be01_31624cute1_E)
_ZN39_INTERNAL_dc81bc5e_4_k_cu_19a5be01_31624cute1_E:
	.zero		1
	.type		_ZN39_INTERNAL_dc81bc5e_4_k_cu_19a5be01_31624cuda3std3__45__cpo6cbeginE,@object
	.size		_ZN39_INTERNAL_dc81bc5e_4_k_cu_19a5be01_31624cuda3std3__45__cpo6cbeginE,(_ZN39_INTERNAL_dc81bc5e_4_k_cu_19a5be01_31624cuda3std3__48in_placeE - _ZN39_INTERNAL_dc81bc5e_4_k_cu_19a5be01_31624cuda3std3__45__cpo6cbeginE)
_ZN39_INTERNAL_dc81bc5e_4_k_cu_19a5be01_31624cuda3std3__45__cpo6cbeginE:
	.zero		1
	.type		_ZN39_INTERNAL_dc81bc5e_4_k_cu_19a5be01_31624cuda3std3__48in_placeE,@object
	.size		_ZN39_INTERNAL_dc81bc5e_4_k_cu_19a5be01_31624cuda3std3__48in_placeE,(_ZN39_INTERNAL_dc81bc5e_4_k_cu_19a5be01_31624cuda3std6ranges3__45__cpo9iter_moveE - _ZN39_INTERNAL_dc81bc5e_4_k_cu_19a5be01_31624cuda3std3__48in_placeE)
_ZN39_INTERNAL_dc81bc5e_4_k_cu_19a5be01_31624cuda3std3__48in_placeE:
	.zero		1
	.type		_ZN39_INTERNAL_dc81bc5e_4_k_cu_19a5be01_31624cuda3std6ranges3__45__cpo9iter_moveE,@object
	.size		_ZN39_INTERNAL_dc81bc5e_4_k_cu_19a5be01_31624cuda3std6ranges3__45__cpo9iter_moveE,(_ZN39_INTERNAL_dc81bc5e_4_k_cu_19a5be01_31624cuda3std3__45__cpo5beginE - _ZN39_INTERNAL_dc81bc5e_4_k_cu_19a5be01_31624cuda3std6ranges3__45__cpo9iter_moveE)
_ZN39_INTERNAL_dc81bc5e_4_k_cu_19a5be01_31624cuda3std6ranges3__45__cpo9iter_moveE:
	.zero		1
	.type		_ZN39_INTERNAL_dc81bc5e_4_k_cu_19a5be01_31624cuda3std3__45__cpo5beginE,@object
	.size		_ZN39_INTERNAL_dc81bc5e_4_k_cu_19a5be01_31624cuda3std3__45__cpo5beginE,(_ZN39_INTERNAL_dc81bc5e_4_k_cu_19a5be01_31624cuda3std3__441_GLOBAL__N__dc81bc5e_4_k_cu_19a5be01_31626ignoreE - _ZN39_INTERNAL_dc81bc5e_4_k_cu_19a5be01_31624cuda3std3__45__cpo5beginE)
_ZN39_INTERNAL_dc81bc5e_4_k_cu_19a5be01_31624cuda3std3__45__cpo5beginE:
	.zero		1
	.type		_ZN39_INTERNAL_dc81bc5e_4_k_cu_19a5be01_31624cuda3std3__441_GLOBAL__N__dc81bc5e_4_k_cu_19a5be01_31626ignoreE,@object
	.size		_ZN39_INTERNAL_dc81bc5e_4_k_cu_19a5be01_31624cuda3std3__441_GLOBAL__N__dc81bc5e_4_k_cu_19a5be01_31626ignoreE,(_ZN39_INTERNAL_dc81bc5e_4_k_cu_19a5be01_31624cute7productE - _ZN39_INTERNAL_dc81bc5e_4_k_cu_19a5be01_31624cuda3std3__441_GLOBAL__N__dc81bc5e_4_k_cu_19a5be01_31626ignoreE)
_ZN39_INTERNAL_dc81bc5e_4_k_cu_19a5be01_31624cuda3std3__441_GLOBAL__N__dc81bc5e_4_k_cu_19a5be01_31626ignoreE:
	.zero		1
	.type		_ZN39_INTERNAL_dc81bc5e_4_k_cu_19a5be01_31624cute7productE,@object
	.size		_ZN39_INTERNAL_dc81bc5e_4_k_cu_19a5be01_31624cute7productE,(_ZN39_INTERNAL_dc81bc5e_4_k_cu_19a5be01_31624cuda3std3__45__cpo3endE - _ZN39_INTERNAL_dc81bc5e_4_k_cu_19a5be01_31624cute7productE)
_ZN39_INTERNAL_dc81bc5e_4_k_cu_19a5be01_31624cute7productE:
	.zero		1
	.type		_ZN39_INTERNAL_dc81bc5e_4_k_cu_19a5be01_31624cuda3std3__45__cpo3endE,@object
	.size		_ZN39_INTERNAL_dc81bc5e_4_k_cu_19a5be01_31624cuda3std3__45__cpo3endE,(_ZN39_INTERNAL_dc81bc5e_4_k_cu_19a5be01_31624cuda3std3__419piecewise_constructE - _ZN39_INTERNAL_dc81bc5e_4_k_cu_19a5be01_31624cuda3std3__45__cpo3endE)
_ZN39_INTERNAL_dc81bc5e_4_k_cu_19a5be01_31624cuda3std3__45__cpo3endE:
	.zero		1
	.type		_ZN39_INTERNAL_dc81bc5e_4_k_cu_19a5be01_31624cuda3std3__419piecewise_constructE,@object
	.size		_ZN39_INTERNAL_dc81bc5e_4_k_cu_19a5be01_31624cuda3std3__419piecewise_constructE,(_ZN39_INTERNAL_dc81bc5e_4_k_cu_19a5be01_31624cuda3std3__45__cpo4cendE - _ZN39_INTERNAL_dc81bc5e_4_k_cu_19a5be01_31624cuda3std3__419piecewise_constructE)
_ZN39_INTERNAL_dc81bc5e_4_k_cu_19a5be01_31624cuda3std3__419piecewise_constructE:
	.zero		1
	.type		_ZN39_INTERNAL_dc81bc5e_4_k_cu_19a5be01_31624cuda3std3__45__cpo4cendE,@object
	.size		_ZN39_INTERNAL_dc81bc5e_4_k_cu_19a5be01_31624cuda3std3__45__cpo4cendE,(_ZN39_INTERNAL_dc81bc5e_4_k_cu_19a5be01_31624cuda3std6ranges3__45__cpo4swapE - _ZN39_INTERNAL_dc81bc5e_4_k_cu_19a5be01_31624cuda3std3__45__cpo4cendE)
_ZN39_INTERNAL_dc81bc5e_4_k_cu_19a5be01_31624cuda3std3__45__cpo4cendE:
	.zero		1
	.type		_ZN39_INTERNAL_dc81bc5e_4_k_cu_19a5be01_31624cuda3std6ranges3__45__cpo4swapE,@object
	.size		_ZN39_INTERNAL_dc81bc5e_4_k_cu_19a5be01_31624cuda3std6ranges3__45__cpo4swapE,(.L_10 - _ZN39_INTERNAL_dc81bc5e_4_k_cu_19a5be01_31624cuda3std6ranges3__45__cpo4swapE)
_ZN39_INTERNAL_dc81bc5e_4_k_cu_19a5be01_31624cuda3std6ranges3__45__cpo4swapE:
	.zero		1
.L_10:


//--------------------- .nv.constant0._ZN7cutlass13device_kernelINS_4conv6kernel13ConvUniversalINS1_16ConvProblemShapeILNS1_8OperatorE0ELi3EEENS1_10collective14CollectiveConvINS1_47MainloopSm100TmaUmmaWarpSpecializedImplicitGemmILS5_0ELi4ELi3ELi1ELi2EN4cute5tupleIJNSA_1CILi2EEENSC_ILi1EEESE_EEEEENSB_IJNSC_ILi256EEENSC_ILi64EEENSB_IJSI_EEEEEENS_10tfloat32_tESL_NSA_8TiledMMAINSA_8MMA_AtomIJNSA_23SM100_MMA_TF32_2x1SM_SSISL_SL_fLi256ELi64ELNSA_4UMMA5MajorE0ELSQ_0ELNSP_7ScaleInE0ELSR_0EEEEEENSA_6LayoutINSB_IJSE_SE_SE_EEENSB_IJNSC_ILi0EEESW_SW_EEEEENSB_IJNSA_10UnderscoreESZ_SZ_EEEEENS7_6detail27Sm100ImplicitGemmTileTraitsINSA_25SM100_TMA_2SM_LOAD_IM2COLENSA_14ComposedLayoutINSA_7SwizzleILi3ELi4ELi3EEENSA_18smem_ptr_flag_bitsILi32EEENSU_INSB_IJNSC_ILi8EEENSC_ILi32EEEEEENSB_IJS1B_SE_EEEEEEEvEENS13_INSA_18SM100_TMA_2SM_LOADES1F_vEEEENS_8epilogue10collective18CollectiveEpilogueINS1K_23Sm100TmaWarpSpecializedILi4ELi2ELi16ELb1ELb0EEEJNSB_IJNSC_ILi128EEESI_SJ_EEENSB_IJNSU_IS1P_SE_EENSU_INSC_ILi16EEESE_EEEEESL_NSB_IJNSB_IJllllEEESE_SW_EEESL_S1W_NS1K_6fusion15FusionCallbacksIS1O_NS1X_17LinearCombinationISL_fSL_fLNS_15FloatRoundStyleE2EEES1Q_S1U_JEEENSA_5SM1004TMEM4LOAD26SM100_TMEM_LOAD_32dp32b16xENSA_20SM90_TMA_LOAD_IM2COLENS15_INS16_ILi2ELi4ELi3EEES19_NSU_INSB_IJS1A_S1S_EEENSB_IJS1S_SE_EEEEEEENSA_39AutoVectorizingCopyWithAssumedAlignmentILi128EEENSA_21SM90_TMA_STORE_IM2COLES2C_S2E_S2E_EEEvvEEEEvNT_6ParamsE --------------------------
	.section	.nv.constant0._ZN7cutlass13device_kernelINS_4conv6kernel13ConvUniversalINS1_16ConvProblemShapeILNS1_8OperatorE0ELi3EEENS1_10collective14CollectiveConvINS1_47MainloopSm100TmaUmmaWarpSpecializedImplicitGemmILS5_0ELi4ELi3ELi1ELi2EN4cute5tupleIJNSA_1CILi2EEENSC_ILi1EEESE_EEEEENSB_IJNSC_ILi256EEENSC_ILi64EEENSB_IJSI_EEEEEENS_10tfloat32_tESL_NSA_8TiledMMAINSA_8MMA_AtomIJNSA_23SM100_MMA_TF32_2x1SM_SSISL_SL_fLi256ELi64ELNSA_4UMMA5MajorE0ELSQ_0ELNSP_7ScaleInE0ELSR_0EEEEEENSA_6LayoutINSB_IJSE_SE_SE_EEENSB_IJNSC_ILi0EEESW_SW_EEEEENSB_IJNSA_10UnderscoreESZ_SZ_EEEEENS7_6detail27Sm100ImplicitGemmTileTraitsINSA_25SM100_TMA_2SM_LOAD_IM2COLENSA_14ComposedLayoutINSA_7SwizzleILi3ELi4ELi3EEENSA_18smem_ptr_flag_bitsILi32EEENSU_INSB_IJNSC_ILi8EEENSC_ILi32EEEEEENSB_IJS1B_SE_EEEEEEEvEENS13_INSA_18SM100_TMA_2SM_LOADES1F_vEEEENS_8epilogue10collective18CollectiveEpilogueINS1K_23Sm100TmaWarpSpecializedILi4ELi2ELi16ELb1ELb0EEEJNSB_IJNSC_ILi128EEESI_SJ_EEENSB_IJNSU_IS1P_SE_EENSU_INSC_ILi16EEESE_EEEEESL_NSB_IJNSB_IJllllEEESE_SW_EEESL_S1W_NS1K_6fusion15FusionCallbacksIS1O_NS1X_17LinearCombinationISL_fSL_fLNS_15FloatRoundStyleE2EEES1Q_S1U_JEEENSA_5SM1004TMEM4LOAD26SM100_TMEM_LOAD_32dp32b16xENSA_20SM90_TMA_LOAD_IM2COLENS15_INS16_ILi2ELi4ELi3EEES19_NSU_INSB_IJS1A_S1S_EEENSB_IJS1S_SE_EEEEEEENSA_39AutoVectorizingCopyWithAssumedAlignmentILi128EEENSA_21SM90_TMA_STORE_IM2COLES2C_S2E_S2E_EEEvvEEEEvNT_6ParamsE,"a",@progbits
	.sectionflags	@""
	.align	4
.nv.constant0._ZN7cutlass13device_kernelINS_4conv6kernel13ConvUniversalINS1_16ConvProblemShapeILNS1_8OperatorE0ELi3EEENS1_10collective14CollectiveConvINS1_47MainloopSm100TmaUmmaWarpSpecializedImplicitGemmILS5_0ELi4ELi3ELi1ELi2EN4cute5tupleIJNSA_1CILi2EEENSC_ILi1EEESE_EEEEENSB_IJNSC_ILi256EEENSC_ILi64EEENSB_IJSI_EEEEEENS_10tfloat32_tESL_NSA_8TiledMMAINSA_8MMA_AtomIJNSA_23SM100_MMA_TF32_2x1SM_SSISL_SL_fLi256ELi64ELNSA_4UMMA5MajorE0ELSQ_0ELNSP_7ScaleInE0ELSR_0EEEEEENSA_6LayoutINSB_IJSE_SE_SE_EEENSB_IJNSC_ILi0EEESW_SW_EEEEENSB_IJNSA_10UnderscoreESZ_SZ_EEEEENS7_6detail27Sm100ImplicitGemmTileTraitsINSA_25SM100_TMA_2SM_LOAD_IM2COLENSA_14ComposedLayoutINSA_7SwizzleILi3ELi4ELi3EEENSA_18smem_ptr_flag_bitsILi32EEENSU_INSB_IJNSC_ILi8EEENSC_ILi32EEEEEENSB_IJS1B_SE_EEEEEEEvEENS13_INSA_18SM100_TMA_2SM_LOADES1F_vEEEENS_8epilogue10collective18CollectiveEpilogueINS1K_23Sm100TmaWarpSpecializedILi4ELi2ELi16ELb1ELb0EEEJNSB_IJNSC_ILi128EEESI_SJ_EEENSB_IJNSU_IS1P_SE_EENSU_INSC_ILi16EEESE_EEEEESL_NSB_IJNSB_IJllllEEESE_SW_EEESL_S1W_NS1K_6fusion15FusionCallbacksIS1O_NS1X_17LinearCombinationISL_fSL_fLNS_15FloatRoundStyleE2EEES1Q_S1U_JEEENSA_5SM1004TMEM4LOAD26SM100_TMEM_LOAD_32dp32b16xENSA_20SM90_TMA_LOAD_IM2COLENS15_INS16_ILi2ELi4ELi3EEES19_NSU_INSB_IJS1A_S1S_EEENSB_IJS1S_SE_EEEEEEENSA_39AutoVectorizingCopyWithAssumedAlignmentILi128EEENSA_21SM90_TMA_STORE_IM2COLES2C_S2E_S2E_EEEvvEEEEvNT_6ParamsE:
	.zero		3200


//--------------------- SYMBOLS --------------------------

	.type		.nv.reservedSmem.offset0,@object
	.size		.nv.reservedSmem.offset0,0x4
	.type		.nv.reservedSmem.cap,@object
	.size		.nv.reservedSmem.cap,0x4
	.type		__assertfail,@function
